//
// Generated by NVIDIA NVVM Compiler
//
// Compiler Build ID: CL-36424714
// Cuda compilation tools, release 13.0, V13.0.88
// Based on NVVM 20.0.0
//

.version 9.0
.target sm_100
.address_size 64

	// .globl	_Z10precomputePf11chordParams
.global .align 4 .b8 __cudart_i2opi_f[24] = {65, 144, 67, 60, 153, 149, 98, 219, 192, 221, 52, 245, 209, 87, 39, 252, 41, 21, 68, 78, 110, 131, 249, 162};

.visible .entry _Z10precomputePf11chordParams(
	.param .u64 .ptr .align 1 _Z10precomputePf11chordParams_param_0,
	.param .align 8 .b8 _Z10precomputePf11chordParams_param_1[56]
)
{
	.local .align 4 .b8 	__local_depot0[28];
	.reg .b64 	%SP;
	.reg .b64 	%SPL;
	.reg .pred 	%p<286>;
	.reg .b16 	%rs<9>;
	.reg .b32 	%r<1379>;
	.reg .b32 	%f<918>;
	.reg .b64 	%rd<657>;
	.reg .b64 	%fd<71>;

	mov.u64 	%SPL, __local_depot0;
	ld.param.f32 	%f179, [_Z10precomputePf11chordParams_param_1+28];
	ld.param.u32 	%r464, [_Z10precomputePf11chordParams_param_1+8];
	ld.param.u64 	%rd259, [_Z10precomputePf11chordParams_param_1];
	ld.param.u64 	%rd260, [_Z10precomputePf11chordParams_param_0];
	ld.param.v2.f32 	{%f180, %f181}, [_Z10precomputePf11chordParams_param_1+32];
	cvta.to.global.u64 	%rd1, %rd260;
	add.u64 	%rd2, %SPL, 0;
	add.u64 	%rd3, %SPL, 0;
	add.u64 	%rd4, %SPL, 0;
	add.u64 	%rd5, %SPL, 0;
	add.u64 	%rd6, %SPL, 0;
	add.u64 	%rd7, %SPL, 0;
	add.u64 	%rd8, %SPL, 0;
	cvta.to.global.u64 	%rd9, %rd259;
	setp.eq.s32 	%p1, %r464, 0;
	@%p1 bra 	$L__BB0_286;
	mov.f32 	%f184, 0f00000000;
	mul.rn.f32 	%f185, %f184, %f184;
	add.f32 	%f186, %f185, 0f00000000;
	fma.rn.f32 	%f187, %f185, 0f37CBAC00, 0fBAB607ED;
	fma.rn.f32 	%f188, %f187, %f185, 0f3D2AAABB;
	fma.rn.f32 	%f189, %f188, %f185, 0fBEFFFFFF;
	fma.rn.f32 	%f1, %f189, %f186, 0f3F800000;
	fma.rn.f32 	%f190, %f185, 0f00000000, 0f00000000;
	fma.rn.f32 	%f191, %f185, 0fB94D4153, 0f3C0885E4;
	fma.rn.f32 	%f192, %f191, %f185, 0fBE2AAAA8;
	fma.rn.f32 	%f2, %f192, %f190, 0f00000000;
	add.s32 	%r2, %r464, -1;
	min.u32 	%r478, %r2, 4;
	add.s32 	%r3, %r478, 1;
	ld.global.f32 	%f3, [%rd9];
	mul.f32 	%f193, %f3, 0f3F22F983;
	cvt.rni.s32.f32 	%r1250, %f193;
	cvt.rn.f32.s32 	%f194, %r1250;
	fma.rn.f32 	%f195, %f194, 0fBFC90FDA, %f3;
	fma.rn.f32 	%f196, %f194, 0fB3A22168, %f195;
	fma.rn.f32 	%f885, %f194, 0fA7C234C5, %f196;
	abs.f32 	%f5, %f3;
	setp.ltu.f32 	%p2, %f5, 0f47CE4780;
	mov.u32 	%r1242, %r1250;
	mov.f32 	%f883, %f885;
	@%p2 bra 	$L__BB0_9;
	setp.neu.f32 	%p3, %f5, 0f7F800000;
	@%p3 bra 	$L__BB0_4;
	mov.f32 	%f199, 0f00000000;
	mul.rn.f32 	%f883, %f3, %f199;
	mov.b32 	%r1242, 0;
	bra.uni 	$L__BB0_9;
$L__BB0_4:
	mov.b32 	%r5, %f3;
	shl.b32 	%r480, %r5, 8;
	or.b32  	%r6, %r480, -2147483648;
	mov.b64 	%rd554, 0;
	mov.b32 	%r1239, 0;
	mov.u64 	%rd552, __cudart_i2opi_f;
	mov.u64 	%rd553, %rd8;
$L__BB0_5:
	.pragma "nounroll";
	ld.global.nc.u32 	%r481, [%rd552];
	mad.wide.u32 	%rd270, %r481, %r6, %rd554;
	shr.u64 	%rd554, %rd270, 32;
	st.local.u32 	[%rd553], %rd270;
	add.s32 	%r1239, %r1239, 1;
	add.s64 	%rd553, %rd553, 4;
	add.s64 	%rd552, %rd552, 4;
	setp.ne.s32 	%p4, %r1239, 6;
	@%p4 bra 	$L__BB0_5;
	shr.u32 	%r482, %r5, 23;
	st.local.u32 	[%rd8+24], %rd554;
	and.b32  	%r9, %r482, 31;
	and.b32  	%r483, %r482, 224;
	add.s32 	%r484, %r483, -128;
	shr.u32 	%r485, %r484, 5;
	mul.wide.u32 	%rd271, %r485, 4;
	sub.s64 	%rd16, %rd8, %rd271;
	ld.local.u32 	%r1240, [%rd16+24];
	ld.local.u32 	%r1241, [%rd16+20];
	setp.eq.s32 	%p5, %r9, 0;
	@%p5 bra 	$L__BB0_8;
	shf.l.wrap.b32 	%r1240, %r1241, %r1240, %r9;
	ld.local.u32 	%r486, [%rd16+16];
	shf.l.wrap.b32 	%r1241, %r486, %r1241, %r9;
$L__BB0_8:
	shr.u32 	%r487, %r1240, 30;
	shf.l.wrap.b32 	%r488, %r1241, %r1240, 2;
	shl.b32 	%r489, %r1241, 2;
	shr.u32 	%r490, %r488, 31;
	add.s32 	%r491, %r490, %r487;
	neg.s32 	%r492, %r491;
	setp.lt.s32 	%p6, %r5, 0;
	selp.b32 	%r1242, %r492, %r491, %p6;
	xor.b32  	%r493, %r488, %r5;
	shr.s32 	%r494, %r488, 31;
	xor.b32  	%r495, %r494, %r488;
	xor.b32  	%r496, %r494, %r489;
	cvt.u64.u32 	%rd272, %r495;
	shl.b64 	%rd273, %rd272, 32;
	cvt.u64.u32 	%rd274, %r496;
	or.b64  	%rd275, %rd273, %rd274;
	cvt.rn.f64.s64 	%fd1, %rd275;
	mul.f64 	%fd2, %fd1, 0d3BF921FB54442D19;
	cvt.rn.f32.f64 	%f197, %fd2;
	neg.f32 	%f198, %f197;
	setp.lt.s32 	%p7, %r493, 0;
	selp.f32 	%f883, %f198, %f197, %p7;
$L__BB0_9:
	setp.ltu.f32 	%p8, %f5, 0f47CE4780;
	mul.rn.f32 	%f200, %f883, %f883;
	and.b32  	%r498, %r1242, 1;
	setp.eq.b32 	%p9, %r498, 1;
	selp.f32 	%f201, 0f3F800000, %f883, %p9;
	fma.rn.f32 	%f202, %f200, %f201, 0f00000000;
	fma.rn.f32 	%f203, %f200, 0f37CBAC00, 0fBAB607ED;
	selp.f32 	%f204, %f203, 0fB94D4153, %p9;
	selp.f32 	%f205, 0f3D2AAABB, 0f3C0885E4, %p9;
	fma.rn.f32 	%f206, %f204, %f200, %f205;
	selp.f32 	%f207, 0fBEFFFFFF, 0fBE2AAAA8, %p9;
	fma.rn.f32 	%f208, %f206, %f200, %f207;
	fma.rn.f32 	%f209, %f208, %f202, %f201;
	and.b32  	%r499, %r1242, 2;
	setp.eq.s32 	%p10, %r499, 0;
	mov.f32 	%f210, 0f00000000;
	sub.f32 	%f211, %f210, %f209;
	selp.f32 	%f212, %f209, %f211, %p10;
	mul.f32 	%f9, %f1, %f212;
	st.global.f32 	[%rd1], %f9;
	mov.u32 	%r1246, %r1250;
	mov.f32 	%f884, %f885;
	@%p8 bra 	$L__BB0_17;
	setp.neu.f32 	%p11, %f5, 0f7F800000;
	@%p11 bra 	$L__BB0_12;
	mov.f32 	%f215, 0f00000000;
	mul.rn.f32 	%f884, %f3, %f215;
	mov.b32 	%r1246, 0;
	bra.uni 	$L__BB0_17;
$L__BB0_12:
	mov.b32 	%r18, %f3;
	mov.b64 	%rd557, 0;
	mov.b32 	%r1243, 0;
	mov.u64 	%rd555, __cudart_i2opi_f;
	shl.b32 	%r502, %r18, 8;
	or.b32  	%r503, %r502, -2147483648;
	mov.u64 	%rd556, %rd7;
$L__BB0_13:
	.pragma "nounroll";
	ld.global.nc.u32 	%r501, [%rd555];
	mad.wide.u32 	%rd278, %r501, %r503, %rd557;
	shr.u64 	%rd557, %rd278, 32;
	st.local.u32 	[%rd556], %rd278;
	add.s32 	%r1243, %r1243, 1;
	add.s64 	%rd556, %rd556, 4;
	add.s64 	%rd555, %rd555, 4;
	setp.ne.s32 	%p12, %r1243, 6;
	@%p12 bra 	$L__BB0_13;
	shr.u32 	%r504, %r18, 23;
	st.local.u32 	[%rd7+24], %rd557;
	and.b32  	%r21, %r504, 31;
	and.b32  	%r505, %r504, 224;
	add.s32 	%r506, %r505, -128;
	shr.u32 	%r507, %r506, 5;
	mul.wide.u32 	%rd279, %r507, 4;
	sub.s64 	%rd23, %rd7, %rd279;
	ld.local.u32 	%r1244, [%rd23+24];
	ld.local.u32 	%r1245, [%rd23+20];
	setp.eq.s32 	%p13, %r21, 0;
	@%p13 bra 	$L__BB0_16;
	shf.l.wrap.b32 	%r1244, %r1245, %r1244, %r21;
	ld.local.u32 	%r508, [%rd23+16];
	shf.l.wrap.b32 	%r1245, %r508, %r1245, %r21;
$L__BB0_16:
	shr.u32 	%r509, %r1244, 30;
	shf.l.wrap.b32 	%r510, %r1245, %r1244, 2;
	shl.b32 	%r511, %r1245, 2;
	shr.u32 	%r512, %r510, 31;
	add.s32 	%r513, %r512, %r509;
	neg.s32 	%r514, %r513;
	setp.lt.s32 	%p14, %r18, 0;
	selp.b32 	%r1246, %r514, %r513, %p14;
	xor.b32  	%r515, %r510, %r18;
	shr.s32 	%r516, %r510, 31;
	xor.b32  	%r517, %r516, %r510;
	xor.b32  	%r518, %r516, %r511;
	cvt.u64.u32 	%rd280, %r517;
	shl.b64 	%rd281, %rd280, 32;
	cvt.u64.u32 	%rd282, %r518;
	or.b64  	%rd283, %rd281, %rd282;
	cvt.rn.f64.s64 	%fd3, %rd283;
	mul.f64 	%fd4, %fd3, 0d3BF921FB54442D19;
	cvt.rn.f32.f64 	%f213, %fd4;
	neg.f32 	%f214, %f213;
	setp.lt.s32 	%p15, %r515, 0;
	selp.f32 	%f884, %f214, %f213, %p15;
$L__BB0_17:
	setp.ltu.f32 	%p16, %f5, 0f47CE4780;
	mul.rn.f32 	%f216, %f884, %f884;
	and.b32  	%r520, %r1246, 1;
	setp.eq.b32 	%p17, %r520, 1;
	selp.f32 	%f217, 0f3F800000, %f884, %p17;
	fma.rn.f32 	%f218, %f216, %f217, 0f00000000;
	fma.rn.f32 	%f219, %f216, 0f37CBAC00, 0fBAB607ED;
	selp.f32 	%f220, %f219, 0fB94D4153, %p17;
	selp.f32 	%f221, 0f3D2AAABB, 0f3C0885E4, %p17;
	fma.rn.f32 	%f222, %f220, %f216, %f221;
	selp.f32 	%f223, 0fBEFFFFFF, 0fBE2AAAA8, %p17;
	fma.rn.f32 	%f224, %f222, %f216, %f223;
	fma.rn.f32 	%f225, %f224, %f218, %f217;
	and.b32  	%r521, %r1246, 2;
	setp.eq.s32 	%p18, %r521, 0;
	mov.f32 	%f226, 0f00000000;
	sub.f32 	%f227, %f226, %f225;
	selp.f32 	%f228, %f225, %f227, %p18;
	mul.f32 	%f13, %f2, %f228;
	st.global.f32 	[%rd1+4], %f13;
	@%p16 bra 	$L__BB0_25;
	setp.neu.f32 	%p19, %f5, 0f7F800000;
	@%p19 bra 	$L__BB0_20;
	mov.f32 	%f231, 0f00000000;
	mul.rn.f32 	%f885, %f3, %f231;
	mov.b32 	%r1250, 0;
	bra.uni 	$L__BB0_25;
$L__BB0_20:
	mov.b32 	%r30, %f3;
	shl.b32 	%r523, %r30, 8;
	or.b32  	%r31, %r523, -2147483648;
	mov.b64 	%rd560, 0;
	mov.b32 	%r1247, 0;
	mov.u64 	%rd558, __cudart_i2opi_f;
	mov.u64 	%rd559, %rd6;
$L__BB0_21:
	.pragma "nounroll";
	ld.global.nc.u32 	%r524, [%rd558];
	mad.wide.u32 	%rd286, %r524, %r31, %rd560;
	shr.u64 	%rd560, %rd286, 32;
	st.local.u32 	[%rd559], %rd286;
	add.s32 	%r1247, %r1247, 1;
	add.s64 	%rd559, %rd559, 4;
	add.s64 	%rd558, %rd558, 4;
	setp.ne.s32 	%p20, %r1247, 6;
	@%p20 bra 	$L__BB0_21;
	shr.u32 	%r525, %r30, 23;
	st.local.u32 	[%rd6+24], %rd560;
	and.b32  	%r34, %r525, 31;
	and.b32  	%r526, %r525, 224;
	add.s32 	%r527, %r526, -128;
	shr.u32 	%r528, %r527, 5;
	mul.wide.u32 	%rd287, %r528, 4;
	sub.s64 	%rd30, %rd6, %rd287;
	ld.local.u32 	%r1248, [%rd30+24];
	ld.local.u32 	%r1249, [%rd30+20];
	setp.eq.s32 	%p21, %r34, 0;
	@%p21 bra 	$L__BB0_24;
	shf.l.wrap.b32 	%r1248, %r1249, %r1248, %r34;
	ld.local.u32 	%r529, [%rd30+16];
	shf.l.wrap.b32 	%r1249, %r529, %r1249, %r34;
$L__BB0_24:
	shr.u32 	%r530, %r1248, 30;
	shf.l.wrap.b32 	%r531, %r1249, %r1248, 2;
	shl.b32 	%r532, %r1249, 2;
	shr.u32 	%r533, %r531, 31;
	add.s32 	%r534, %r533, %r530;
	neg.s32 	%r535, %r534;
	setp.lt.s32 	%p22, %r30, 0;
	selp.b32 	%r1250, %r535, %r534, %p22;
	xor.b32  	%r536, %r531, %r30;
	shr.s32 	%r537, %r531, 31;
	xor.b32  	%r538, %r537, %r531;
	xor.b32  	%r539, %r537, %r532;
	cvt.u64.u32 	%rd288, %r538;
	shl.b64 	%rd289, %rd288, 32;
	cvt.u64.u32 	%rd290, %r539;
	or.b64  	%rd291, %rd289, %rd290;
	cvt.rn.f64.s64 	%fd5, %rd291;
	mul.f64 	%fd6, %fd5, 0d3BF921FB54442D19;
	cvt.rn.f32.f64 	%f229, %fd6;
	neg.f32 	%f230, %f229;
	setp.lt.s32 	%p23, %r536, 0;
	selp.f32 	%f885, %f230, %f229, %p23;
$L__BB0_25:
	add.s32 	%r541, %r1250, 1;
	mul.rn.f32 	%f232, %f885, %f885;
	and.b32  	%r542, %r1250, 1;
	setp.eq.b32 	%p24, %r542, 1;
	selp.f32 	%f233, %f885, 0f3F800000, %p24;
	fma.rn.f32 	%f234, %f232, %f233, 0f00000000;
	fma.rn.f32 	%f235, %f232, 0f37CBAC00, 0fBAB607ED;
	selp.f32 	%f236, 0fB94D4153, %f235, %p24;
	selp.f32 	%f237, 0f3C0885E4, 0f3D2AAABB, %p24;
	fma.rn.f32 	%f238, %f236, %f232, %f237;
	selp.f32 	%f239, 0fBE2AAAA8, 0fBEFFFFFF, %p24;
	fma.rn.f32 	%f240, %f238, %f232, %f239;
	fma.rn.f32 	%f241, %f240, %f234, %f233;
	and.b32  	%r543, %r541, 2;
	setp.eq.s32 	%p25, %r543, 0;
	mov.f32 	%f242, 0f00000000;
	sub.f32 	%f243, %f242, %f241;
	selp.f32 	%f17, %f241, %f243, %p25;
	st.global.f32 	[%rd1+8], %f17;
	cvta.to.global.u64 	%rd292, %rd259;
	ld.global.f32 	%f244, [%rd292];
	add.f32 	%f18, %f244, 0f3FC90FDB;
	mul.f32 	%f245, %f18, 0f3F22F983;
	cvt.rni.s32.f32 	%r1262, %f245;
	cvt.rn.f32.s32 	%f246, %r1262;
	fma.rn.f32 	%f247, %f246, 0fBFC90FDA, %f18;
	fma.rn.f32 	%f248, %f246, 0fB3A22168, %f247;
	fma.rn.f32 	%f888, %f246, 0fA7C234C5, %f248;
	abs.f32 	%f20, %f18;
	setp.ltu.f32 	%p26, %f20, 0f47CE4780;
	mov.u32 	%r1254, %r1262;
	mov.f32 	%f886, %f888;
	@%p26 bra 	$L__BB0_33;
	setp.neu.f32 	%p27, %f20, 0f7F800000;
	@%p27 bra 	$L__BB0_28;
	mov.f32 	%f251, 0f00000000;
	mul.rn.f32 	%f886, %f18, %f251;
	mov.b32 	%r1254, 0;
	bra.uni 	$L__BB0_33;
$L__BB0_28:
	mov.b32 	%r44, %f18;
	mov.b64 	%rd563, 0;
	mov.b32 	%r1251, 0;
	mov.u64 	%rd561, __cudart_i2opi_f;
	shl.b32 	%r546, %r44, 8;
	or.b32  	%r547, %r546, -2147483648;
	mov.u64 	%rd562, %rd5;
$L__BB0_29:
	.pragma "nounroll";
	ld.global.nc.u32 	%r545, [%rd561];
	mad.wide.u32 	%rd295, %r545, %r547, %rd563;
	shr.u64 	%rd563, %rd295, 32;
	st.local.u32 	[%rd562], %rd295;
	add.s32 	%r1251, %r1251, 1;
	add.s64 	%rd562, %rd562, 4;
	add.s64 	%rd561, %rd561, 4;
	setp.ne.s32 	%p28, %r1251, 6;
	@%p28 bra 	$L__BB0_29;
	shr.u32 	%r548, %r44, 23;
	st.local.u32 	[%rd5+24], %rd563;
	and.b32  	%r47, %r548, 31;
	and.b32  	%r549, %r548, 224;
	add.s32 	%r550, %r549, -128;
	shr.u32 	%r551, %r550, 5;
	mul.wide.u32 	%rd296, %r551, 4;
	sub.s64 	%rd37, %rd5, %rd296;
	ld.local.u32 	%r1252, [%rd37+24];
	ld.local.u32 	%r1253, [%rd37+20];
	setp.eq.s32 	%p29, %r47, 0;
	@%p29 bra 	$L__BB0_32;
	shf.l.wrap.b32 	%r1252, %r1253, %r1252, %r47;
	ld.local.u32 	%r552, [%rd37+16];
	shf.l.wrap.b32 	%r1253, %r552, %r1253, %r47;
$L__BB0_32:
	shr.u32 	%r553, %r1252, 30;
	shf.l.wrap.b32 	%r554, %r1253, %r1252, 2;
	shl.b32 	%r555, %r1253, 2;
	shr.u32 	%r556, %r554, 31;
	add.s32 	%r557, %r556, %r553;
	neg.s32 	%r558, %r557;
	setp.lt.s32 	%p30, %r44, 0;
	selp.b32 	%r1254, %r558, %r557, %p30;
	xor.b32  	%r559, %r554, %r44;
	shr.s32 	%r560, %r554, 31;
	xor.b32  	%r561, %r560, %r554;
	xor.b32  	%r562, %r560, %r555;
	cvt.u64.u32 	%rd297, %r561;
	shl.b64 	%rd298, %rd297, 32;
	cvt.u64.u32 	%rd299, %r562;
	or.b64  	%rd300, %rd298, %rd299;
	cvt.rn.f64.s64 	%fd7, %rd300;
	mul.f64 	%fd8, %fd7, 0d3BF921FB54442D19;
	cvt.rn.f32.f64 	%f249, %fd8;
	neg.f32 	%f250, %f249;
	setp.lt.s32 	%p31, %r559, 0;
	selp.f32 	%f886, %f250, %f249, %p31;
$L__BB0_33:
	setp.ltu.f32 	%p32, %f20, 0f47CE4780;
	mul.rn.f32 	%f252, %f886, %f886;
	and.b32  	%r564, %r1254, 1;
	setp.eq.b32 	%p33, %r564, 1;
	selp.f32 	%f253, 0f3F800000, %f886, %p33;
	fma.rn.f32 	%f254, %f252, %f253, 0f00000000;
	fma.rn.f32 	%f255, %f252, 0f37CBAC00, 0fBAB607ED;
	selp.f32 	%f256, %f255, 0fB94D4153, %p33;
	selp.f32 	%f257, 0f3D2AAABB, 0f3C0885E4, %p33;
	fma.rn.f32 	%f258, %f256, %f252, %f257;
	selp.f32 	%f259, 0fBEFFFFFF, 0fBE2AAAA8, %p33;
	fma.rn.f32 	%f260, %f258, %f252, %f259;
	fma.rn.f32 	%f261, %f260, %f254, %f253;
	and.b32  	%r565, %r1254, 2;
	setp.eq.s32 	%p34, %r565, 0;
	mov.f32 	%f262, 0f00000000;
	sub.f32 	%f263, %f262, %f261;
	selp.f32 	%f264, %f261, %f263, %p34;
	mul.f32 	%f24, %f1, %f264;
	st.global.f32 	[%rd1+12], %f24;
	mov.u32 	%r1258, %r1262;
	mov.f32 	%f887, %f888;
	@%p32 bra 	$L__BB0_41;
	setp.neu.f32 	%p35, %f20, 0f7F800000;
	@%p35 bra 	$L__BB0_36;
	mov.f32 	%f267, 0f00000000;
	mul.rn.f32 	%f887, %f18, %f267;
	mov.b32 	%r1258, 0;
	bra.uni 	$L__BB0_41;
$L__BB0_36:
	mov.b32 	%r56, %f18;
	mov.b64 	%rd566, 0;
	mov.b32 	%r1255, 0;
	mov.u64 	%rd564, __cudart_i2opi_f;
	shl.b32 	%r568, %r56, 8;
	or.b32  	%r569, %r568, -2147483648;
	mov.u64 	%rd565, %rd4;
$L__BB0_37:
	.pragma "nounroll";
	ld.global.nc.u32 	%r567, [%rd564];
	mad.wide.u32 	%rd303, %r567, %r569, %rd566;
	shr.u64 	%rd566, %rd303, 32;
	st.local.u32 	[%rd565], %rd303;
	add.s32 	%r1255, %r1255, 1;
	add.s64 	%rd565, %rd565, 4;
	add.s64 	%rd564, %rd564, 4;
	setp.ne.s32 	%p36, %r1255, 6;
	@%p36 bra 	$L__BB0_37;
	shr.u32 	%r570, %r56, 23;
	st.local.u32 	[%rd4+24], %rd566;
	and.b32  	%r59, %r570, 31;
	and.b32  	%r571, %r570, 224;
	add.s32 	%r572, %r571, -128;
	shr.u32 	%r573, %r572, 5;
	mul.wide.u32 	%rd304, %r573, 4;
	sub.s64 	%rd44, %rd4, %rd304;
	ld.local.u32 	%r1256, [%rd44+24];
	ld.local.u32 	%r1257, [%rd44+20];
	setp.eq.s32 	%p37, %r59, 0;
	@%p37 bra 	$L__BB0_40;
	shf.l.wrap.b32 	%r1256, %r1257, %r1256, %r59;
	ld.local.u32 	%r574, [%rd44+16];
	shf.l.wrap.b32 	%r1257, %r574, %r1257, %r59;
$L__BB0_40:
	shr.u32 	%r575, %r1256, 30;
	shf.l.wrap.b32 	%r576, %r1257, %r1256, 2;
	shl.b32 	%r577, %r1257, 2;
	shr.u32 	%r578, %r576, 31;
	add.s32 	%r579, %r578, %r575;
	neg.s32 	%r580, %r579;
	setp.lt.s32 	%p38, %r56, 0;
	selp.b32 	%r1258, %r580, %r579, %p38;
	xor.b32  	%r581, %r576, %r56;
	shr.s32 	%r582, %r576, 31;
	xor.b32  	%r583, %r582, %r576;
	xor.b32  	%r584, %r582, %r577;
	cvt.u64.u32 	%rd305, %r583;
	shl.b64 	%rd306, %rd305, 32;
	cvt.u64.u32 	%rd307, %r584;
	or.b64  	%rd308, %rd306, %rd307;
	cvt.rn.f64.s64 	%fd9, %rd308;
	mul.f64 	%fd10, %fd9, 0d3BF921FB54442D19;
	cvt.rn.f32.f64 	%f265, %fd10;
	neg.f32 	%f266, %f265;
	setp.lt.s32 	%p39, %r581, 0;
	selp.f32 	%f887, %f266, %f265, %p39;
$L__BB0_41:
	mul.rn.f32 	%f268, %f887, %f887;
	and.b32  	%r586, %r1258, 1;
	setp.eq.b32 	%p41, %r586, 1;
	selp.f32 	%f269, 0f3F800000, %f887, %p41;
	fma.rn.f32 	%f270, %f268, %f269, 0f00000000;
	fma.rn.f32 	%f271, %f268, 0f37CBAC00, 0fBAB607ED;
	selp.f32 	%f272, %f271, 0fB94D4153, %p41;
	selp.f32 	%f273, 0f3D2AAABB, 0f3C0885E4, %p41;
	fma.rn.f32 	%f274, %f272, %f268, %f273;
	selp.f32 	%f275, 0fBEFFFFFF, 0fBE2AAAA8, %p41;
	fma.rn.f32 	%f276, %f274, %f268, %f275;
	fma.rn.f32 	%f277, %f276, %f270, %f269;
	and.b32  	%r587, %r1258, 2;
	setp.eq.s32 	%p42, %r587, 0;
	mov.f32 	%f278, 0f00000000;
	sub.f32 	%f279, %f278, %f277;
	selp.f32 	%f280, %f277, %f279, %p42;
	mul.f32 	%f28, %f2, %f280;
	st.global.f32 	[%rd1+16], %f28;
	@%p32 bra 	$L__BB0_49;
	setp.neu.f32 	%p43, %f20, 0f7F800000;
	@%p43 bra 	$L__BB0_44;
	mov.f32 	%f283, 0f00000000;
	mul.rn.f32 	%f888, %f18, %f283;
	mov.b32 	%r1262, 0;
	bra.uni 	$L__BB0_49;
$L__BB0_44:
	mov.b32 	%r68, %f18;
	mov.b64 	%rd569, 0;
	mov.b32 	%r1259, 0;
	mov.u64 	%rd567, __cudart_i2opi_f;
	shl.b32 	%r590, %r68, 8;
	or.b32  	%r591, %r590, -2147483648;
	mov.u64 	%rd568, %rd3;
$L__BB0_45:
	.pragma "nounroll";
	ld.global.nc.u32 	%r589, [%rd567];
	mad.wide.u32 	%rd311, %r589, %r591, %rd569;
	shr.u64 	%rd569, %rd311, 32;
	st.local.u32 	[%rd568], %rd311;
	add.s32 	%r1259, %r1259, 1;
	add.s64 	%rd568, %rd568, 4;
	add.s64 	%rd567, %rd567, 4;
	setp.ne.s32 	%p44, %r1259, 6;
	@%p44 bra 	$L__BB0_45;
	shr.u32 	%r592, %r68, 23;
	st.local.u32 	[%rd3+24], %rd569;
	and.b32  	%r71, %r592, 31;
	and.b32  	%r593, %r592, 224;
	add.s32 	%r594, %r593, -128;
	shr.u32 	%r595, %r594, 5;
	mul.wide.u32 	%rd312, %r595, 4;
	sub.s64 	%rd51, %rd3, %rd312;
	ld.local.u32 	%r1260, [%rd51+24];
	ld.local.u32 	%r1261, [%rd51+20];
	setp.eq.s32 	%p45, %r71, 0;
	@%p45 bra 	$L__BB0_48;
	shf.l.wrap.b32 	%r1260, %r1261, %r1260, %r71;
	ld.local.u32 	%r596, [%rd51+16];
	shf.l.wrap.b32 	%r1261, %r596, %r1261, %r71;
$L__BB0_48:
	shr.u32 	%r597, %r1260, 30;
	shf.l.wrap.b32 	%r598, %r1261, %r1260, 2;
	shl.b32 	%r599, %r1261, 2;
	shr.u32 	%r600, %r598, 31;
	add.s32 	%r601, %r600, %r597;
	neg.s32 	%r602, %r601;
	setp.lt.s32 	%p46, %r68, 0;
	selp.b32 	%r1262, %r602, %r601, %p46;
	xor.b32  	%r603, %r598, %r68;
	shr.s32 	%r604, %r598, 31;
	xor.b32  	%r605, %r604, %r598;
	xor.b32  	%r606, %r604, %r599;
	cvt.u64.u32 	%rd313, %r605;
	shl.b64 	%rd314, %rd313, 32;
	cvt.u64.u32 	%rd315, %r606;
	or.b64  	%rd316, %rd314, %rd315;
	cvt.rn.f64.s64 	%fd11, %rd316;
	mul.f64 	%fd12, %fd11, 0d3BF921FB54442D19;
	cvt.rn.f32.f64 	%f281, %fd12;
	neg.f32 	%f282, %f281;
	setp.lt.s32 	%p47, %r603, 0;
	selp.f32 	%f888, %f282, %f281, %p47;
$L__BB0_49:
	add.s32 	%r608, %r1262, 1;
	mul.rn.f32 	%f284, %f888, %f888;
	and.b32  	%r609, %r1262, 1;
	setp.eq.b32 	%p48, %r609, 1;
	selp.f32 	%f285, %f888, 0f3F800000, %p48;
	fma.rn.f32 	%f286, %f284, %f285, 0f00000000;
	fma.rn.f32 	%f287, %f284, 0f37CBAC00, 0fBAB607ED;
	selp.f32 	%f288, 0fB94D4153, %f287, %p48;
	selp.f32 	%f289, 0f3C0885E4, 0f3D2AAABB, %p48;
	fma.rn.f32 	%f290, %f288, %f284, %f289;
	selp.f32 	%f291, 0fBE2AAAA8, 0fBEFFFFFF, %p48;
	fma.rn.f32 	%f292, %f290, %f284, %f291;
	fma.rn.f32 	%f293, %f292, %f286, %f285;
	and.b32  	%r610, %r608, 2;
	setp.eq.s32 	%p49, %r610, 0;
	mov.f32 	%f294, 0f00000000;
	sub.f32 	%f295, %f294, %f293;
	selp.f32 	%f296, %f293, %f295, %p49;
	st.global.f32 	[%rd1+20], %f296;
	mul.f32 	%f297, %f28, %f17;
	mul.f32 	%f298, %f13, %f296;
	sub.f32 	%f299, %f297, %f298;
	st.global.f32 	[%rd1+24], %f299;
	mul.f32 	%f300, %f296, %f9;
	mul.f32 	%f301, %f24, %f17;
	sub.f32 	%f302, %f300, %f301;
	st.global.f32 	[%rd1+28], %f302;
	mul.f32 	%f303, %f24, %f13;
	mul.f32 	%f304, %f28, %f9;
	sub.f32 	%f305, %f303, %f304;
	st.global.f32 	[%rd1+32], %f305;
	cvta.to.global.u64 	%rd52, %rd259;
	ld.global.f32 	%f306, [%rd52];
	mov.f32 	%f307, 0f42B40000;
	sub.f32 	%f308, %f307, %f181;
	mul.f32 	%f309, %f308, 0f3C8EFA35;
	sub.f32 	%f32, %f309, %f306;
	mul.f32 	%f310, %f32, 0f3F22F983;
	cvt.rni.s32.f32 	%r1266, %f310;
	cvt.rn.f32.s32 	%f311, %r1266;
	fma.rn.f32 	%f312, %f311, 0fBFC90FDA, %f32;
	fma.rn.f32 	%f313, %f311, 0fB3A22168, %f312;
	fma.rn.f32 	%f889, %f311, 0fA7C234C5, %f313;
	abs.f32 	%f34, %f32;
	setp.ltu.f32 	%p50, %f34, 0f47CE4780;
	@%p50 bra 	$L__BB0_57;
	setp.neu.f32 	%p51, %f34, 0f7F800000;
	@%p51 bra 	$L__BB0_52;
	mov.f32 	%f316, 0f00000000;
	mul.rn.f32 	%f889, %f32, %f316;
	mov.b32 	%r1266, 0;
	bra.uni 	$L__BB0_57;
$L__BB0_52:
	mov.b32 	%r81, %f32;
	shl.b32 	%r612, %r81, 8;
	or.b32  	%r82, %r612, -2147483648;
	mov.b64 	%rd572, 0;
	mov.b32 	%r1263, 0;
	mov.u64 	%rd570, __cudart_i2opi_f;
	mov.u64 	%rd571, %rd2;
$L__BB0_53:
	.pragma "nounroll";
	ld.global.nc.u32 	%r613, [%rd570];
	mad.wide.u32 	%rd319, %r613, %r82, %rd572;
	shr.u64 	%rd572, %rd319, 32;
	st.local.u32 	[%rd571], %rd319;
	add.s32 	%r1263, %r1263, 1;
	add.s64 	%rd571, %rd571, 4;
	add.s64 	%rd570, %rd570, 4;
	setp.ne.s32 	%p52, %r1263, 6;
	@%p52 bra 	$L__BB0_53;
	shr.u32 	%r614, %r81, 23;
	st.local.u32 	[%rd2+24], %rd572;
	and.b32  	%r85, %r614, 31;
	and.b32  	%r615, %r614, 224;
	add.s32 	%r616, %r615, -128;
	shr.u32 	%r617, %r616, 5;
	mul.wide.u32 	%rd320, %r617, 4;
	sub.s64 	%rd59, %rd2, %rd320;
	ld.local.u32 	%r1264, [%rd59+24];
	ld.local.u32 	%r1265, [%rd59+20];
	setp.eq.s32 	%p53, %r85, 0;
	@%p53 bra 	$L__BB0_56;
	shf.l.wrap.b32 	%r1264, %r1265, %r1264, %r85;
	ld.local.u32 	%r618, [%rd59+16];
	shf.l.wrap.b32 	%r1265, %r618, %r1265, %r85;
$L__BB0_56:
	shr.u32 	%r619, %r1264, 30;
	shf.l.wrap.b32 	%r620, %r1265, %r1264, 2;
	shl.b32 	%r621, %r1265, 2;
	shr.u32 	%r622, %r620, 31;
	add.s32 	%r623, %r622, %r619;
	neg.s32 	%r624, %r623;
	setp.lt.s32 	%p54, %r81, 0;
	selp.b32 	%r1266, %r624, %r623, %p54;
	xor.b32  	%r625, %r620, %r81;
	shr.s32 	%r626, %r620, 31;
	xor.b32  	%r627, %r626, %r620;
	xor.b32  	%r628, %r626, %r621;
	cvt.u64.u32 	%rd321, %r627;
	shl.b64 	%rd322, %rd321, 32;
	cvt.u64.u32 	%rd323, %r628;
	or.b64  	%rd324, %rd322, %rd323;
	cvt.rn.f64.s64 	%fd13, %rd324;
	mul.f64 	%fd14, %fd13, 0d3BF921FB54442D19;
	cvt.rn.f32.f64 	%f314, %fd14;
	neg.f32 	%f315, %f314;
	setp.lt.s32 	%p55, %r625, 0;
	selp.f32 	%f889, %f315, %f314, %p55;
$L__BB0_57:
	add.s32 	%r630, %r1266, 1;
	mul.rn.f32 	%f317, %f889, %f889;
	and.b32  	%r631, %r1266, 1;
	setp.eq.b32 	%p56, %r631, 1;
	selp.f32 	%f318, %f889, 0f3F800000, %p56;
	fma.rn.f32 	%f319, %f317, %f318, 0f00000000;
	fma.rn.f32 	%f320, %f317, 0f37CBAC00, 0fBAB607ED;
	selp.f32 	%f321, 0fB94D4153, %f320, %p56;
	selp.f32 	%f322, 0f3C0885E4, 0f3D2AAABB, %p56;
	fma.rn.f32 	%f323, %f321, %f317, %f322;
	selp.f32 	%f324, 0fBE2AAAA8, 0fBEFFFFFF, %p56;
	fma.rn.f32 	%f325, %f323, %f317, %f324;
	fma.rn.f32 	%f326, %f325, %f319, %f318;
	and.b32  	%r632, %r630, 2;
	setp.eq.s32 	%p57, %r632, 0;
	mov.f32 	%f327, 0f00000000;
	sub.f32 	%f328, %f327, %f326;
	selp.f32 	%f329, %f326, %f328, %p57;
	mul.f32 	%f330, %f179, %f329;
	st.global.f32 	[%rd1+36], %f330;
	setp.eq.s32 	%p58, %r2, 0;
	@%p58 bra 	$L__BB0_286;
	ld.global.f32 	%f38, [%rd52+4];
	mul.f32 	%f331, %f38, 0f3F22F983;
	cvt.rni.s32.f32 	%r1278, %f331;
	cvt.rn.f32.s32 	%f332, %r1278;
	fma.rn.f32 	%f333, %f332, 0fBFC90FDA, %f38;
	fma.rn.f32 	%f334, %f332, 0fB3A22168, %f333;
	fma.rn.f32 	%f892, %f332, 0fA7C234C5, %f334;
	abs.f32 	%f40, %f38;
	setp.ltu.f32 	%p59, %f40, 0f47CE4780;
	mov.u32 	%r1270, %r1278;
	mov.f32 	%f890, %f892;
	@%p59 bra 	$L__BB0_66;
	setp.eq.f32 	%p60, %f40, 0f7F800000;
	@%p60 bra 	$L__BB0_65;
	mov.b32 	%r95, %f38;
	shl.b32 	%r634, %r95, 8;
	or.b32  	%r96, %r634, -2147483648;
	mov.b64 	%rd575, 0;
	mov.b32 	%r1267, 0;
	mov.u64 	%rd573, __cudart_i2opi_f;
	mov.u64 	%rd574, %rd8;
$L__BB0_61:
	.pragma "nounroll";
	ld.global.nc.u32 	%r635, [%rd573];
	mad.wide.u32 	%rd327, %r635, %r96, %rd575;
	shr.u64 	%rd575, %rd327, 32;
	st.local.u32 	[%rd574], %rd327;
	add.s32 	%r1267, %r1267, 1;
	add.s64 	%rd574, %rd574, 4;
	add.s64 	%rd573, %rd573, 4;
	setp.ne.s32 	%p61, %r1267, 6;
	@%p61 bra 	$L__BB0_61;
	shr.u32 	%r636, %r95, 23;
	st.local.u32 	[%rd8+24], %rd575;
	and.b32  	%r99, %r636, 31;
	and.b32  	%r637, %r636, 224;
	add.s32 	%r638, %r637, -128;
	shr.u32 	%r639, %r638, 5;
	mul.wide.u32 	%rd328, %r639, 4;
	sub.s64 	%rd66, %rd8, %rd328;
	ld.local.u32 	%r1268, [%rd66+24];
	ld.local.u32 	%r1269, [%rd66+20];
	setp.eq.s32 	%p62, %r99, 0;
	@%p62 bra 	$L__BB0_64;
	shf.l.wrap.b32 	%r1268, %r1269, %r1268, %r99;
	ld.local.u32 	%r640, [%rd66+16];
	shf.l.wrap.b32 	%r1269, %r640, %r1269, %r99;
$L__BB0_64:
	shr.u32 	%r641, %r1268, 30;
	shf.l.wrap.b32 	%r642, %r1269, %r1268, 2;
	shl.b32 	%r643, %r1269, 2;
	shr.u32 	%r644, %r642, 31;
	add.s32 	%r645, %r644, %r641;
	neg.s32 	%r646, %r645;
	setp.lt.s32 	%p63, %r95, 0;
	selp.b32 	%r1270, %r646, %r645, %p63;
	xor.b32  	%r647, %r642, %r95;
	shr.s32 	%r648, %r642, 31;
	xor.b32  	%r649, %r648, %r642;
	xor.b32  	%r650, %r648, %r643;
	cvt.u64.u32 	%rd329, %r649;
	shl.b64 	%rd330, %rd329, 32;
	cvt.u64.u32 	%rd331, %r650;
	or.b64  	%rd332, %rd330, %rd331;
	cvt.rn.f64.s64 	%fd15, %rd332;
	mul.f64 	%fd16, %fd15, 0d3BF921FB54442D19;
	cvt.rn.f32.f64 	%f335, %fd16;
	neg.f32 	%f336, %f335;
	setp.lt.s32 	%p64, %r647, 0;
	selp.f32 	%f890, %f336, %f335, %p64;
	bra.uni 	$L__BB0_66;
$L__BB0_65:
	mov.f32 	%f337, 0f00000000;
	mul.rn.f32 	%f890, %f38, %f337;
	mov.b32 	%r1270, 0;
$L__BB0_66:
	setp.ltu.f32 	%p65, %f40, 0f47CE4780;
	mul.rn.f32 	%f338, %f890, %f890;
	and.b32  	%r652, %r1270, 1;
	setp.eq.b32 	%p66, %r652, 1;
	selp.f32 	%f339, 0f3F800000, %f890, %p66;
	fma.rn.f32 	%f340, %f338, %f339, 0f00000000;
	fma.rn.f32 	%f341, %f338, 0f37CBAC00, 0fBAB607ED;
	selp.f32 	%f342, %f341, 0fB94D4153, %p66;
	selp.f32 	%f343, 0f3D2AAABB, 0f3C0885E4, %p66;
	fma.rn.f32 	%f344, %f342, %f338, %f343;
	selp.f32 	%f345, 0fBEFFFFFF, 0fBE2AAAA8, %p66;
	fma.rn.f32 	%f346, %f344, %f338, %f345;
	fma.rn.f32 	%f347, %f346, %f340, %f339;
	and.b32  	%r653, %r1270, 2;
	setp.eq.s32 	%p67, %r653, 0;
	mov.f32 	%f348, 0f00000000;
	sub.f32 	%f349, %f348, %f347;
	selp.f32 	%f350, %f347, %f349, %p67;
	mul.f32 	%f44, %f1, %f350;
	st.global.f32 	[%rd1+40], %f44;
	mov.u32 	%r1274, %r1278;
	mov.f32 	%f891, %f892;
	@%p65 bra 	$L__BB0_74;
	setp.eq.f32 	%p68, %f40, 0f7F800000;
	@%p68 bra 	$L__BB0_73;
	mov.b32 	%r108, %f38;
	shl.b32 	%r655, %r108, 8;
	or.b32  	%r109, %r655, -2147483648;
	mov.b64 	%rd578, 0;
	mov.b32 	%r1271, 0;
	mov.u64 	%rd576, __cudart_i2opi_f;
	mov.u64 	%rd577, %rd7;
$L__BB0_69:
	.pragma "nounroll";
	ld.global.nc.u32 	%r656, [%rd576];
	mad.wide.u32 	%rd335, %r656, %r109, %rd578;
	shr.u64 	%rd578, %rd335, 32;
	st.local.u32 	[%rd577], %rd335;
	add.s32 	%r1271, %r1271, 1;
	add.s64 	%rd577, %rd577, 4;
	add.s64 	%rd576, %rd576, 4;
	setp.ne.s32 	%p69, %r1271, 6;
	@%p69 bra 	$L__BB0_69;
	shr.u32 	%r657, %r108, 23;
	st.local.u32 	[%rd7+24], %rd578;
	and.b32  	%r112, %r657, 31;
	and.b32  	%r658, %r657, 224;
	add.s32 	%r659, %r658, -128;
	shr.u32 	%r660, %r659, 5;
	mul.wide.u32 	%rd336, %r660, 4;
	sub.s64 	%rd73, %rd7, %rd336;
	ld.local.u32 	%r1272, [%rd73+24];
	ld.local.u32 	%r1273, [%rd73+20];
	setp.eq.s32 	%p70, %r112, 0;
	@%p70 bra 	$L__BB0_72;
	shf.l.wrap.b32 	%r1272, %r1273, %r1272, %r112;
	ld.local.u32 	%r661, [%rd73+16];
	shf.l.wrap.b32 	%r1273, %r661, %r1273, %r112;
$L__BB0_72:
	shr.u32 	%r662, %r1272, 30;
	shf.l.wrap.b32 	%r663, %r1273, %r1272, 2;
	shl.b32 	%r664, %r1273, 2;
	shr.u32 	%r665, %r663, 31;
	add.s32 	%r666, %r665, %r662;
	neg.s32 	%r667, %r666;
	setp.lt.s32 	%p71, %r108, 0;
	selp.b32 	%r1274, %r667, %r666, %p71;
	xor.b32  	%r668, %r663, %r108;
	shr.s32 	%r669, %r663, 31;
	xor.b32  	%r670, %r669, %r663;
	xor.b32  	%r671, %r669, %r664;
	cvt.u64.u32 	%rd337, %r670;
	shl.b64 	%rd338, %rd337, 32;
	cvt.u64.u32 	%rd339, %r671;
	or.b64  	%rd340, %rd338, %rd339;
	cvt.rn.f64.s64 	%fd17, %rd340;
	mul.f64 	%fd18, %fd17, 0d3BF921FB54442D19;
	cvt.rn.f32.f64 	%f351, %fd18;
	neg.f32 	%f352, %f351;
	setp.lt.s32 	%p72, %r668, 0;
	selp.f32 	%f891, %f352, %f351, %p72;
	bra.uni 	$L__BB0_74;
$L__BB0_73:
	mov.f32 	%f353, 0f00000000;
	mul.rn.f32 	%f891, %f38, %f353;
	mov.b32 	%r1274, 0;
$L__BB0_74:
	setp.ltu.f32 	%p73, %f40, 0f47CE4780;
	mul.rn.f32 	%f354, %f891, %f891;
	and.b32  	%r673, %r1274, 1;
	setp.eq.b32 	%p74, %r673, 1;
	selp.f32 	%f355, 0f3F800000, %f891, %p74;
	fma.rn.f32 	%f356, %f354, %f355, 0f00000000;
	fma.rn.f32 	%f357, %f354, 0f37CBAC00, 0fBAB607ED;
	selp.f32 	%f358, %f357, 0fB94D4153, %p74;
	selp.f32 	%f359, 0f3D2AAABB, 0f3C0885E4, %p74;
	fma.rn.f32 	%f360, %f358, %f354, %f359;
	selp.f32 	%f361, 0fBEFFFFFF, 0fBE2AAAA8, %p74;
	fma.rn.f32 	%f362, %f360, %f354, %f361;
	fma.rn.f32 	%f363, %f362, %f356, %f355;
	and.b32  	%r674, %r1274, 2;
	setp.eq.s32 	%p75, %r674, 0;
	mov.f32 	%f364, 0f00000000;
	sub.f32 	%f365, %f364, %f363;
	selp.f32 	%f366, %f363, %f365, %p75;
	mul.f32 	%f48, %f2, %f366;
	st.global.f32 	[%rd1+44], %f48;
	@%p73 bra 	$L__BB0_82;
	setp.eq.f32 	%p76, %f40, 0f7F800000;
	@%p76 bra 	$L__BB0_81;
	mov.b32 	%r121, %f38;
	shl.b32 	%r676, %r121, 8;
	or.b32  	%r122, %r676, -2147483648;
	mov.b64 	%rd581, 0;
	mov.b32 	%r1275, 0;
	mov.u64 	%rd579, __cudart_i2opi_f;
	mov.u64 	%rd580, %rd6;
$L__BB0_77:
	.pragma "nounroll";
	ld.global.nc.u32 	%r677, [%rd579];
	mad.wide.u32 	%rd343, %r677, %r122, %rd581;
	shr.u64 	%rd581, %rd343, 32;
	st.local.u32 	[%rd580], %rd343;
	add.s32 	%r1275, %r1275, 1;
	add.s64 	%rd580, %rd580, 4;
	add.s64 	%rd579, %rd579, 4;
	setp.ne.s32 	%p77, %r1275, 6;
	@%p77 bra 	$L__BB0_77;
	shr.u32 	%r678, %r121, 23;
	st.local.u32 	[%rd6+24], %rd581;
	and.b32  	%r125, %r678, 31;
	and.b32  	%r679, %r678, 224;
	add.s32 	%r680, %r679, -128;
	shr.u32 	%r681, %r680, 5;
	mul.wide.u32 	%rd344, %r681, 4;
	sub.s64 	%rd80, %rd6, %rd344;
	ld.local.u32 	%r1276, [%rd80+24];
	ld.local.u32 	%r1277, [%rd80+20];
	setp.eq.s32 	%p78, %r125, 0;
	@%p78 bra 	$L__BB0_80;
	shf.l.wrap.b32 	%r1276, %r1277, %r1276, %r125;
	ld.local.u32 	%r682, [%rd80+16];
	shf.l.wrap.b32 	%r1277, %r682, %r1277, %r125;
$L__BB0_80:
	shr.u32 	%r683, %r1276, 30;
	shf.l.wrap.b32 	%r684, %r1277, %r1276, 2;
	shl.b32 	%r685, %r1277, 2;
	shr.u32 	%r686, %r684, 31;
	add.s32 	%r687, %r686, %r683;
	neg.s32 	%r688, %r687;
	setp.lt.s32 	%p79, %r121, 0;
	selp.b32 	%r1278, %r688, %r687, %p79;
	xor.b32  	%r689, %r684, %r121;
	shr.s32 	%r690, %r684, 31;
	xor.b32  	%r691, %r690, %r684;
	xor.b32  	%r692, %r690, %r685;
	cvt.u64.u32 	%rd345, %r691;
	shl.b64 	%rd346, %rd345, 32;
	cvt.u64.u32 	%rd347, %r692;
	or.b64  	%rd348, %rd346, %rd347;
	cvt.rn.f64.s64 	%fd19, %rd348;
	mul.f64 	%fd20, %fd19, 0d3BF921FB54442D19;
	cvt.rn.f32.f64 	%f367, %fd20;
	neg.f32 	%f368, %f367;
	setp.lt.s32 	%p80, %r689, 0;
	selp.f32 	%f892, %f368, %f367, %p80;
	bra.uni 	$L__BB0_82;
$L__BB0_81:
	mov.f32 	%f369, 0f00000000;
	mul.rn.f32 	%f892, %f38, %f369;
	mov.b32 	%r1278, 0;
$L__BB0_82:
	add.s32 	%r694, %r1278, 1;
	mul.rn.f32 	%f370, %f892, %f892;
	and.b32  	%r695, %r1278, 1;
	setp.eq.b32 	%p81, %r695, 1;
	selp.f32 	%f371, %f892, 0f3F800000, %p81;
	fma.rn.f32 	%f372, %f370, %f371, 0f00000000;
	fma.rn.f32 	%f373, %f370, 0f37CBAC00, 0fBAB607ED;
	selp.f32 	%f374, 0fB94D4153, %f373, %p81;
	selp.f32 	%f375, 0f3C0885E4, 0f3D2AAABB, %p81;
	fma.rn.f32 	%f376, %f374, %f370, %f375;
	selp.f32 	%f377, 0fBE2AAAA8, 0fBEFFFFFF, %p81;
	fma.rn.f32 	%f378, %f376, %f370, %f377;
	fma.rn.f32 	%f379, %f378, %f372, %f371;
	and.b32  	%r696, %r694, 2;
	setp.eq.s32 	%p82, %r696, 0;
	mov.f32 	%f380, 0f00000000;
	sub.f32 	%f381, %f380, %f379;
	selp.f32 	%f52, %f379, %f381, %p82;
	st.global.f32 	[%rd1+48], %f52;
	cvta.to.global.u64 	%rd349, %rd259;
	ld.global.f32 	%f382, [%rd349+4];
	add.f32 	%f53, %f382, 0f3FC90FDB;
	mul.f32 	%f383, %f53, 0f3F22F983;
	cvt.rni.s32.f32 	%r1290, %f383;
	cvt.rn.f32.s32 	%f384, %r1290;
	fma.rn.f32 	%f385, %f384, 0fBFC90FDA, %f53;
	fma.rn.f32 	%f386, %f384, 0fB3A22168, %f385;
	fma.rn.f32 	%f895, %f384, 0fA7C234C5, %f386;
	abs.f32 	%f55, %f53;
	setp.ltu.f32 	%p83, %f55, 0f47CE4780;
	mov.u32 	%r1282, %r1290;
	mov.f32 	%f893, %f895;
	@%p83 bra 	$L__BB0_90;
	setp.eq.f32 	%p84, %f55, 0f7F800000;
	@%p84 bra 	$L__BB0_89;
	mov.b32 	%r135, %f53;
	mov.b64 	%rd584, 0;
	mov.b32 	%r1279, 0;
	mov.u64 	%rd582, __cudart_i2opi_f;
	shl.b32 	%r699, %r135, 8;
	or.b32  	%r700, %r699, -2147483648;
	mov.u64 	%rd583, %rd5;
$L__BB0_85:
	.pragma "nounroll";
	ld.global.nc.u32 	%r698, [%rd582];
	mad.wide.u32 	%rd352, %r698, %r700, %rd584;
	shr.u64 	%rd584, %rd352, 32;
	st.local.u32 	[%rd583], %rd352;
	add.s32 	%r1279, %r1279, 1;
	add.s64 	%rd583, %rd583, 4;
	add.s64 	%rd582, %rd582, 4;
	setp.ne.s32 	%p85, %r1279, 6;
	@%p85 bra 	$L__BB0_85;
	shr.u32 	%r701, %r135, 23;
	st.local.u32 	[%rd5+24], %rd584;
	and.b32  	%r138, %r701, 31;
	and.b32  	%r702, %r701, 224;
	add.s32 	%r703, %r702, -128;
	shr.u32 	%r704, %r703, 5;
	mul.wide.u32 	%rd353, %r704, 4;
	sub.s64 	%rd87, %rd5, %rd353;
	ld.local.u32 	%r1280, [%rd87+24];
	ld.local.u32 	%r1281, [%rd87+20];
	setp.eq.s32 	%p86, %r138, 0;
	@%p86 bra 	$L__BB0_88;
	shf.l.wrap.b32 	%r1280, %r1281, %r1280, %r138;
	ld.local.u32 	%r705, [%rd87+16];
	shf.l.wrap.b32 	%r1281, %r705, %r1281, %r138;
$L__BB0_88:
	shr.u32 	%r706, %r1280, 30;
	shf.l.wrap.b32 	%r707, %r1281, %r1280, 2;
	shl.b32 	%r708, %r1281, 2;
	shr.u32 	%r709, %r707, 31;
	add.s32 	%r710, %r709, %r706;
	neg.s32 	%r711, %r710;
	setp.lt.s32 	%p87, %r135, 0;
	selp.b32 	%r1282, %r711, %r710, %p87;
	xor.b32  	%r712, %r707, %r135;
	shr.s32 	%r713, %r707, 31;
	xor.b32  	%r714, %r713, %r707;
	xor.b32  	%r715, %r713, %r708;
	cvt.u64.u32 	%rd354, %r714;
	shl.b64 	%rd355, %rd354, 32;
	cvt.u64.u32 	%rd356, %r715;
	or.b64  	%rd357, %rd355, %rd356;
	cvt.rn.f64.s64 	%fd21, %rd357;
	mul.f64 	%fd22, %fd21, 0d3BF921FB54442D19;
	cvt.rn.f32.f64 	%f387, %fd22;
	neg.f32 	%f388, %f387;
	setp.lt.s32 	%p88, %r712, 0;
	selp.f32 	%f893, %f388, %f387, %p88;
	bra.uni 	$L__BB0_90;
$L__BB0_89:
	mov.f32 	%f389, 0f00000000;
	mul.rn.f32 	%f893, %f53, %f389;
	mov.b32 	%r1282, 0;
$L__BB0_90:
	setp.ltu.f32 	%p89, %f55, 0f47CE4780;
	mul.rn.f32 	%f390, %f893, %f893;
	and.b32  	%r717, %r1282, 1;
	setp.eq.b32 	%p90, %r717, 1;
	selp.f32 	%f391, 0f3F800000, %f893, %p90;
	fma.rn.f32 	%f392, %f390, %f391, 0f00000000;
	fma.rn.f32 	%f393, %f390, 0f37CBAC00, 0fBAB607ED;
	selp.f32 	%f394, %f393, 0fB94D4153, %p90;
	selp.f32 	%f395, 0f3D2AAABB, 0f3C0885E4, %p90;
	fma.rn.f32 	%f396, %f394, %f390, %f395;
	selp.f32 	%f397, 0fBEFFFFFF, 0fBE2AAAA8, %p90;
	fma.rn.f32 	%f398, %f396, %f390, %f397;
	fma.rn.f32 	%f399, %f398, %f392, %f391;
	and.b32  	%r718, %r1282, 2;
	setp.eq.s32 	%p91, %r718, 0;
	mov.f32 	%f400, 0f00000000;
	sub.f32 	%f401, %f400, %f399;
	selp.f32 	%f402, %f399, %f401, %p91;
	mul.f32 	%f59, %f1, %f402;
	st.global.f32 	[%rd1+52], %f59;
	mov.u32 	%r1286, %r1290;
	mov.f32 	%f894, %f895;
	@%p89 bra 	$L__BB0_98;
	setp.eq.f32 	%p92, %f55, 0f7F800000;
	@%p92 bra 	$L__BB0_97;
	mov.b32 	%r147, %f53;
	mov.b64 	%rd587, 0;
	mov.b32 	%r1283, 0;
	mov.u64 	%rd585, __cudart_i2opi_f;
	shl.b32 	%r721, %r147, 8;
	or.b32  	%r722, %r721, -2147483648;
	mov.u64 	%rd586, %rd4;
$L__BB0_93:
	.pragma "nounroll";
	ld.global.nc.u32 	%r720, [%rd585];
	mad.wide.u32 	%rd360, %r720, %r722, %rd587;
	shr.u64 	%rd587, %rd360, 32;
	st.local.u32 	[%rd586], %rd360;
	add.s32 	%r1283, %r1283, 1;
	add.s64 	%rd586, %rd586, 4;
	add.s64 	%rd585, %rd585, 4;
	setp.ne.s32 	%p93, %r1283, 6;
	@%p93 bra 	$L__BB0_93;
	shr.u32 	%r723, %r147, 23;
	st.local.u32 	[%rd4+24], %rd587;
	and.b32  	%r150, %r723, 31;
	and.b32  	%r724, %r723, 224;
	add.s32 	%r725, %r724, -128;
	shr.u32 	%r726, %r725, 5;
	mul.wide.u32 	%rd361, %r726, 4;
	sub.s64 	%rd94, %rd4, %rd361;
	ld.local.u32 	%r1284, [%rd94+24];
	ld.local.u32 	%r1285, [%rd94+20];
	setp.eq.s32 	%p94, %r150, 0;
	@%p94 bra 	$L__BB0_96;
	shf.l.wrap.b32 	%r1284, %r1285, %r1284, %r150;
	ld.local.u32 	%r727, [%rd94+16];
	shf.l.wrap.b32 	%r1285, %r727, %r1285, %r150;
$L__BB0_96:
	shr.u32 	%r728, %r1284, 30;
	shf.l.wrap.b32 	%r729, %r1285, %r1284, 2;
	shl.b32 	%r730, %r1285, 2;
	shr.u32 	%r731, %r729, 31;
	add.s32 	%r732, %r731, %r728;
	neg.s32 	%r733, %r732;
	setp.lt.s32 	%p95, %r147, 0;
	selp.b32 	%r1286, %r733, %r732, %p95;
	xor.b32  	%r734, %r729, %r147;
	shr.s32 	%r735, %r729, 31;
	xor.b32  	%r736, %r735, %r729;
	xor.b32  	%r737, %r735, %r730;
	cvt.u64.u32 	%rd362, %r736;
	shl.b64 	%rd363, %rd362, 32;
	cvt.u64.u32 	%rd364, %r737;
	or.b64  	%rd365, %rd363, %rd364;
	cvt.rn.f64.s64 	%fd23, %rd365;
	mul.f64 	%fd24, %fd23, 0d3BF921FB54442D19;
	cvt.rn.f32.f64 	%f403, %fd24;
	neg.f32 	%f404, %f403;
	setp.lt.s32 	%p96, %r734, 0;
	selp.f32 	%f894, %f404, %f403, %p96;
	bra.uni 	$L__BB0_98;
$L__BB0_97:
	mov.f32 	%f405, 0f00000000;
	mul.rn.f32 	%f894, %f53, %f405;
	mov.b32 	%r1286, 0;
$L__BB0_98:
	setp.ltu.f32 	%p97, %f55, 0f47CE4780;
	mul.rn.f32 	%f406, %f894, %f894;
	and.b32  	%r739, %r1286, 1;
	setp.eq.b32 	%p98, %r739, 1;
	selp.f32 	%f407, 0f3F800000, %f894, %p98;
	fma.rn.f32 	%f408, %f406, %f407, 0f00000000;
	fma.rn.f32 	%f409, %f406, 0f37CBAC00, 0fBAB607ED;
	selp.f32 	%f410, %f409, 0fB94D4153, %p98;
	selp.f32 	%f411, 0f3D2AAABB, 0f3C0885E4, %p98;
	fma.rn.f32 	%f412, %f410, %f406, %f411;
	selp.f32 	%f413, 0fBEFFFFFF, 0fBE2AAAA8, %p98;
	fma.rn.f32 	%f414, %f412, %f406, %f413;
	fma.rn.f32 	%f415, %f414, %f408, %f407;
	and.b32  	%r740, %r1286, 2;
	setp.eq.s32 	%p99, %r740, 0;
	mov.f32 	%f416, 0f00000000;
	sub.f32 	%f417, %f416, %f415;
	selp.f32 	%f418, %f415, %f417, %p99;
	mul.f32 	%f63, %f2, %f418;
	st.global.f32 	[%rd1+56], %f63;
	@%p97 bra 	$L__BB0_106;
	setp.eq.f32 	%p100, %f55, 0f7F800000;
	@%p100 bra 	$L__BB0_105;
	mov.b32 	%r159, %f53;
	shl.b32 	%r742, %r159, 8;
	or.b32  	%r160, %r742, -2147483648;
	mov.b64 	%rd590, 0;
	mov.b32 	%r1287, 0;
	mov.u64 	%rd588, __cudart_i2opi_f;
	mov.u64 	%rd589, %rd3;
$L__BB0_101:
	.pragma "nounroll";
	ld.global.nc.u32 	%r743, [%rd588];
	mad.wide.u32 	%rd368, %r743, %r160, %rd590;
	shr.u64 	%rd590, %rd368, 32;
	st.local.u32 	[%rd589], %rd368;
	add.s32 	%r1287, %r1287, 1;
	add.s64 	%rd589, %rd589, 4;
	add.s64 	%rd588, %rd588, 4;
	setp.ne.s32 	%p101, %r1287, 6;
	@%p101 bra 	$L__BB0_101;
	shr.u32 	%r744, %r159, 23;
	st.local.u32 	[%rd3+24], %rd590;
	and.b32  	%r163, %r744, 31;
	and.b32  	%r745, %r744, 224;
	add.s32 	%r746, %r745, -128;
	shr.u32 	%r747, %r746, 5;
	mul.wide.u32 	%rd369, %r747, 4;
	sub.s64 	%rd101, %rd3, %rd369;
	ld.local.u32 	%r1288, [%rd101+24];
	ld.local.u32 	%r1289, [%rd101+20];
	setp.eq.s32 	%p102, %r163, 0;
	@%p102 bra 	$L__BB0_104;
	shf.l.wrap.b32 	%r1288, %r1289, %r1288, %r163;
	ld.local.u32 	%r748, [%rd101+16];
	shf.l.wrap.b32 	%r1289, %r748, %r1289, %r163;
$L__BB0_104:
	shr.u32 	%r749, %r1288, 30;
	shf.l.wrap.b32 	%r750, %r1289, %r1288, 2;
	shl.b32 	%r751, %r1289, 2;
	shr.u32 	%r752, %r750, 31;
	add.s32 	%r753, %r752, %r749;
	neg.s32 	%r754, %r753;
	setp.lt.s32 	%p103, %r159, 0;
	selp.b32 	%r1290, %r754, %r753, %p103;
	xor.b32  	%r755, %r750, %r159;
	shr.s32 	%r756, %r750, 31;
	xor.b32  	%r757, %r756, %r750;
	xor.b32  	%r758, %r756, %r751;
	cvt.u64.u32 	%rd370, %r757;
	shl.b64 	%rd371, %rd370, 32;
	cvt.u64.u32 	%rd372, %r758;
	or.b64  	%rd373, %rd371, %rd372;
	cvt.rn.f64.s64 	%fd25, %rd373;
	mul.f64 	%fd26, %fd25, 0d3BF921FB54442D19;
	cvt.rn.f32.f64 	%f419, %fd26;
	neg.f32 	%f420, %f419;
	setp.lt.s32 	%p104, %r755, 0;
	selp.f32 	%f895, %f420, %f419, %p104;
	bra.uni 	$L__BB0_106;
$L__BB0_105:
	mov.f32 	%f421, 0f00000000;
	mul.rn.f32 	%f895, %f53, %f421;
	mov.b32 	%r1290, 0;
$L__BB0_106:
	add.s32 	%r760, %r1290, 1;
	mul.rn.f32 	%f422, %f895, %f895;
	and.b32  	%r761, %r1290, 1;
	setp.eq.b32 	%p105, %r761, 1;
	selp.f32 	%f423, %f895, 0f3F800000, %p105;
	fma.rn.f32 	%f424, %f422, %f423, 0f00000000;
	fma.rn.f32 	%f425, %f422, 0f37CBAC00, 0fBAB607ED;
	selp.f32 	%f426, 0fB94D4153, %f425, %p105;
	selp.f32 	%f427, 0f3C0885E4, 0f3D2AAABB, %p105;
	fma.rn.f32 	%f428, %f426, %f422, %f427;
	selp.f32 	%f429, 0fBE2AAAA8, 0fBEFFFFFF, %p105;
	fma.rn.f32 	%f430, %f428, %f422, %f429;
	fma.rn.f32 	%f431, %f430, %f424, %f423;
	and.b32  	%r762, %r760, 2;
	setp.eq.s32 	%p106, %r762, 0;
	mov.f32 	%f432, 0f00000000;
	sub.f32 	%f433, %f432, %f431;
	selp.f32 	%f434, %f431, %f433, %p106;
	st.global.f32 	[%rd1+60], %f434;
	mul.f32 	%f435, %f63, %f52;
	mul.f32 	%f436, %f48, %f434;
	sub.f32 	%f437, %f435, %f436;
	st.global.f32 	[%rd1+64], %f437;
	mul.f32 	%f438, %f434, %f44;
	mul.f32 	%f439, %f59, %f52;
	sub.f32 	%f440, %f438, %f439;
	st.global.f32 	[%rd1+68], %f440;
	mul.f32 	%f441, %f59, %f48;
	mul.f32 	%f442, %f63, %f44;
	sub.f32 	%f443, %f441, %f442;
	st.global.f32 	[%rd1+72], %f443;
	cvta.to.global.u64 	%rd102, %rd259;
	ld.global.f32 	%f444, [%rd102+4];
	mov.f32 	%f445, 0f42B40000;
	sub.f32 	%f446, %f445, %f181;
	mul.f32 	%f447, %f446, 0f3C8EFA35;
	sub.f32 	%f67, %f447, %f444;
	mul.f32 	%f448, %f67, 0f3F22F983;
	cvt.rni.s32.f32 	%r1294, %f448;
	cvt.rn.f32.s32 	%f449, %r1294;
	fma.rn.f32 	%f450, %f449, 0fBFC90FDA, %f67;
	fma.rn.f32 	%f451, %f449, 0fB3A22168, %f450;
	fma.rn.f32 	%f896, %f449, 0fA7C234C5, %f451;
	abs.f32 	%f69, %f67;
	setp.ltu.f32 	%p107, %f69, 0f47CE4780;
	@%p107 bra 	$L__BB0_114;
	setp.eq.f32 	%p108, %f69, 0f7F800000;
	@%p108 bra 	$L__BB0_113;
	mov.b32 	%r173, %f67;
	shl.b32 	%r764, %r173, 8;
	or.b32  	%r174, %r764, -2147483648;
	mov.b64 	%rd593, 0;
	mov.b32 	%r1291, 0;
	mov.u64 	%rd591, __cudart_i2opi_f;
	mov.u64 	%rd592, %rd2;
$L__BB0_109:
	.pragma "nounroll";
	ld.global.nc.u32 	%r765, [%rd591];
	mad.wide.u32 	%rd376, %r765, %r174, %rd593;
	shr.u64 	%rd593, %rd376, 32;
	st.local.u32 	[%rd592], %rd376;
	add.s32 	%r1291, %r1291, 1;
	add.s64 	%rd592, %rd592, 4;
	add.s64 	%rd591, %rd591, 4;
	setp.ne.s32 	%p109, %r1291, 6;
	@%p109 bra 	$L__BB0_109;
	shr.u32 	%r766, %r173, 23;
	st.local.u32 	[%rd2+24], %rd593;
	and.b32  	%r177, %r766, 31;
	and.b32  	%r767, %r766, 224;
	add.s32 	%r768, %r767, -128;
	shr.u32 	%r769, %r768, 5;
	mul.wide.u32 	%rd377, %r769, 4;
	sub.s64 	%rd109, %rd2, %rd377;
	ld.local.u32 	%r1292, [%rd109+24];
	ld.local.u32 	%r1293, [%rd109+20];
	setp.eq.s32 	%p110, %r177, 0;
	@%p110 bra 	$L__BB0_112;
	shf.l.wrap.b32 	%r1292, %r1293, %r1292, %r177;
	ld.local.u32 	%r770, [%rd109+16];
	shf.l.wrap.b32 	%r1293, %r770, %r1293, %r177;
$L__BB0_112:
	shr.u32 	%r771, %r1292, 30;
	shf.l.wrap.b32 	%r772, %r1293, %r1292, 2;
	shl.b32 	%r773, %r1293, 2;
	shr.u32 	%r774, %r772, 31;
	add.s32 	%r775, %r774, %r771;
	neg.s32 	%r776, %r775;
	setp.lt.s32 	%p111, %r173, 0;
	selp.b32 	%r1294, %r776, %r775, %p111;
	xor.b32  	%r777, %r772, %r173;
	shr.s32 	%r778, %r772, 31;
	xor.b32  	%r779, %r778, %r772;
	xor.b32  	%r780, %r778, %r773;
	cvt.u64.u32 	%rd378, %r779;
	shl.b64 	%rd379, %rd378, 32;
	cvt.u64.u32 	%rd380, %r780;
	or.b64  	%rd381, %rd379, %rd380;
	cvt.rn.f64.s64 	%fd27, %rd381;
	mul.f64 	%fd28, %fd27, 0d3BF921FB54442D19;
	cvt.rn.f32.f64 	%f452, %fd28;
	neg.f32 	%f453, %f452;
	setp.lt.s32 	%p112, %r777, 0;
	selp.f32 	%f896, %f453, %f452, %p112;
	bra.uni 	$L__BB0_114;
$L__BB0_113:
	mov.f32 	%f454, 0f00000000;
	mul.rn.f32 	%f896, %f67, %f454;
	mov.b32 	%r1294, 0;
$L__BB0_114:
	add.s32 	%r782, %r1294, 1;
	mul.rn.f32 	%f455, %f896, %f896;
	and.b32  	%r783, %r1294, 1;
	setp.eq.b32 	%p113, %r783, 1;
	selp.f32 	%f456, %f896, 0f3F800000, %p113;
	fma.rn.f32 	%f457, %f455, %f456, 0f00000000;
	fma.rn.f32 	%f458, %f455, 0f37CBAC00, 0fBAB607ED;
	selp.f32 	%f459, 0fB94D4153, %f458, %p113;
	selp.f32 	%f460, 0f3C0885E4, 0f3D2AAABB, %p113;
	fma.rn.f32 	%f461, %f459, %f455, %f460;
	selp.f32 	%f462, 0fBE2AAAA8, 0fBEFFFFFF, %p113;
	fma.rn.f32 	%f463, %f461, %f455, %f462;
	fma.rn.f32 	%f464, %f463, %f457, %f456;
	and.b32  	%r784, %r782, 2;
	setp.eq.s32 	%p114, %r784, 0;
	mov.f32 	%f465, 0f00000000;
	sub.f32 	%f466, %f465, %f464;
	selp.f32 	%f467, %f464, %f466, %p114;
	mul.f32 	%f468, %f179, %f467;
	st.global.f32 	[%rd1+76], %f468;
	setp.eq.s32 	%p115, %r3, 2;
	@%p115 bra 	$L__BB0_286;
	ld.global.f32 	%f73, [%rd102+8];
	mul.f32 	%f469, %f73, 0f3F22F983;
	cvt.rni.s32.f32 	%r1306, %f469;
	cvt.rn.f32.s32 	%f470, %r1306;
	fma.rn.f32 	%f471, %f470, 0fBFC90FDA, %f73;
	fma.rn.f32 	%f472, %f470, 0fB3A22168, %f471;
	fma.rn.f32 	%f899, %f470, 0fA7C234C5, %f472;
	abs.f32 	%f75, %f73;
	setp.ltu.f32 	%p116, %f75, 0f47CE4780;
	mov.u32 	%r1298, %r1306;
	mov.f32 	%f897, %f899;
	@%p116 bra 	$L__BB0_123;
	setp.eq.f32 	%p117, %f75, 0f7F800000;
	@%p117 bra 	$L__BB0_122;
	mov.b32 	%r187, %f73;
	shl.b32 	%r786, %r187, 8;
	or.b32  	%r188, %r786, -2147483648;
	mov.b64 	%rd596, 0;
	mov.b32 	%r1295, 0;
	mov.u64 	%rd594, __cudart_i2opi_f;
	mov.u64 	%rd595, %rd8;
$L__BB0_118:
	.pragma "nounroll";
	ld.global.nc.u32 	%r787, [%rd594];
	mad.wide.u32 	%rd384, %r787, %r188, %rd596;
	shr.u64 	%rd596, %rd384, 32;
	st.local.u32 	[%rd595], %rd384;
	add.s32 	%r1295, %r1295, 1;
	add.s64 	%rd595, %rd595, 4;
	add.s64 	%rd594, %rd594, 4;
	setp.ne.s32 	%p118, %r1295, 6;
	@%p118 bra 	$L__BB0_118;
	shr.u32 	%r788, %r187, 23;
	st.local.u32 	[%rd8+24], %rd596;
	and.b32  	%r191, %r788, 31;
	and.b32  	%r789, %r788, 224;
	add.s32 	%r790, %r789, -128;
	shr.u32 	%r791, %r790, 5;
	mul.wide.u32 	%rd385, %r791, 4;
	sub.s64 	%rd116, %rd8, %rd385;
	ld.local.u32 	%r1296, [%rd116+24];
	ld.local.u32 	%r1297, [%rd116+20];
	setp.eq.s32 	%p119, %r191, 0;
	@%p119 bra 	$L__BB0_121;
	shf.l.wrap.b32 	%r1296, %r1297, %r1296, %r191;
	ld.local.u32 	%r792, [%rd116+16];
	shf.l.wrap.b32 	%r1297, %r792, %r1297, %r191;
$L__BB0_121:
	shr.u32 	%r793, %r1296, 30;
	shf.l.wrap.b32 	%r794, %r1297, %r1296, 2;
	shl.b32 	%r795, %r1297, 2;
	shr.u32 	%r796, %r794, 31;
	add.s32 	%r797, %r796, %r793;
	neg.s32 	%r798, %r797;
	setp.lt.s32 	%p120, %r187, 0;
	selp.b32 	%r1298, %r798, %r797, %p120;
	xor.b32  	%r799, %r794, %r187;
	shr.s32 	%r800, %r794, 31;
	xor.b32  	%r801, %r800, %r794;
	xor.b32  	%r802, %r800, %r795;
	cvt.u64.u32 	%rd386, %r801;
	shl.b64 	%rd387, %rd386, 32;
	cvt.u64.u32 	%rd388, %r802;
	or.b64  	%rd389, %rd387, %rd388;
	cvt.rn.f64.s64 	%fd29, %rd389;
	mul.f64 	%fd30, %fd29, 0d3BF921FB54442D19;
	cvt.rn.f32.f64 	%f473, %fd30;
	neg.f32 	%f474, %f473;
	setp.lt.s32 	%p121, %r799, 0;
	selp.f32 	%f897, %f474, %f473, %p121;
	bra.uni 	$L__BB0_123;
$L__BB0_122:
	mov.f32 	%f475, 0f00000000;
	mul.rn.f32 	%f897, %f73, %f475;
	mov.b32 	%r1298, 0;
$L__BB0_123:
	setp.ltu.f32 	%p122, %f75, 0f47CE4780;
	mul.rn.f32 	%f476, %f897, %f897;
	and.b32  	%r804, %r1298, 1;
	setp.eq.b32 	%p123, %r804, 1;
	selp.f32 	%f477, 0f3F800000, %f897, %p123;
	fma.rn.f32 	%f478, %f476, %f477, 0f00000000;
	fma.rn.f32 	%f479, %f476, 0f37CBAC00, 0fBAB607ED;
	selp.f32 	%f480, %f479, 0fB94D4153, %p123;
	selp.f32 	%f481, 0f3D2AAABB, 0f3C0885E4, %p123;
	fma.rn.f32 	%f482, %f480, %f476, %f481;
	selp.f32 	%f483, 0fBEFFFFFF, 0fBE2AAAA8, %p123;
	fma.rn.f32 	%f484, %f482, %f476, %f483;
	fma.rn.f32 	%f485, %f484, %f478, %f477;
	and.b32  	%r805, %r1298, 2;
	setp.eq.s32 	%p124, %r805, 0;
	mov.f32 	%f486, 0f00000000;
	sub.f32 	%f487, %f486, %f485;
	selp.f32 	%f488, %f485, %f487, %p124;
	mul.f32 	%f79, %f1, %f488;
	st.global.f32 	[%rd1+80], %f79;
	mov.u32 	%r1302, %r1306;
	mov.f32 	%f898, %f899;
	@%p122 bra 	$L__BB0_131;
	setp.eq.f32 	%p125, %f75, 0f7F800000;
	@%p125 bra 	$L__BB0_130;
	mov.b32 	%r200, %f73;
	shl.b32 	%r807, %r200, 8;
	or.b32  	%r201, %r807, -2147483648;
	mov.b64 	%rd599, 0;
	mov.b32 	%r1299, 0;
	mov.u64 	%rd597, __cudart_i2opi_f;
	mov.u64 	%rd598, %rd7;
$L__BB0_126:
	.pragma "nounroll";
	ld.global.nc.u32 	%r808, [%rd597];
	mad.wide.u32 	%rd392, %r808, %r201, %rd599;
	shr.u64 	%rd599, %rd392, 32;
	st.local.u32 	[%rd598], %rd392;
	add.s32 	%r1299, %r1299, 1;
	add.s64 	%rd598, %rd598, 4;
	add.s64 	%rd597, %rd597, 4;
	setp.ne.s32 	%p126, %r1299, 6;
	@%p126 bra 	$L__BB0_126;
	shr.u32 	%r809, %r200, 23;
	st.local.u32 	[%rd7+24], %rd599;
	and.b32  	%r204, %r809, 31;
	and.b32  	%r810, %r809, 224;
	add.s32 	%r811, %r810, -128;
	shr.u32 	%r812, %r811, 5;
	mul.wide.u32 	%rd393, %r812, 4;
	sub.s64 	%rd123, %rd7, %rd393;
	ld.local.u32 	%r1300, [%rd123+24];
	ld.local.u32 	%r1301, [%rd123+20];
	setp.eq.s32 	%p127, %r204, 0;
	@%p127 bra 	$L__BB0_129;
	shf.l.wrap.b32 	%r1300, %r1301, %r1300, %r204;
	ld.local.u32 	%r813, [%rd123+16];
	shf.l.wrap.b32 	%r1301, %r813, %r1301, %r204;
$L__BB0_129:
	shr.u32 	%r814, %r1300, 30;
	shf.l.wrap.b32 	%r815, %r1301, %r1300, 2;
	shl.b32 	%r816, %r1301, 2;
	shr.u32 	%r817, %r815, 31;
	add.s32 	%r818, %r817, %r814;
	neg.s32 	%r819, %r818;
	setp.lt.s32 	%p128, %r200, 0;
	selp.b32 	%r1302, %r819, %r818, %p128;
	xor.b32  	%r820, %r815, %r200;
	shr.s32 	%r821, %r815, 31;
	xor.b32  	%r822, %r821, %r815;
	xor.b32  	%r823, %r821, %r816;
	cvt.u64.u32 	%rd394, %r822;
	shl.b64 	%rd395, %rd394, 32;
	cvt.u64.u32 	%rd396, %r823;
	or.b64  	%rd397, %rd395, %rd396;
	cvt.rn.f64.s64 	%fd31, %rd397;
	mul.f64 	%fd32, %fd31, 0d3BF921FB54442D19;
	cvt.rn.f32.f64 	%f489, %fd32;
	neg.f32 	%f490, %f489;
	setp.lt.s32 	%p129, %r820, 0;
	selp.f32 	%f898, %f490, %f489, %p129;
	bra.uni 	$L__BB0_131;
$L__BB0_130:
	mov.f32 	%f491, 0f00000000;
	mul.rn.f32 	%f898, %f73, %f491;
	mov.b32 	%r1302, 0;
$L__BB0_131:
	setp.ltu.f32 	%p130, %f75, 0f47CE4780;
	mul.rn.f32 	%f492, %f898, %f898;
	and.b32  	%r825, %r1302, 1;
	setp.eq.b32 	%p131, %r825, 1;
	selp.f32 	%f493, 0f3F800000, %f898, %p131;
	fma.rn.f32 	%f494, %f492, %f493, 0f00000000;
	fma.rn.f32 	%f495, %f492, 0f37CBAC00, 0fBAB607ED;
	selp.f32 	%f496, %f495, 0fB94D4153, %p131;
	selp.f32 	%f497, 0f3D2AAABB, 0f3C0885E4, %p131;
	fma.rn.f32 	%f498, %f496, %f492, %f497;
	selp.f32 	%f499, 0fBEFFFFFF, 0fBE2AAAA8, %p131;
	fma.rn.f32 	%f500, %f498, %f492, %f499;
	fma.rn.f32 	%f501, %f500, %f494, %f493;
	and.b32  	%r826, %r1302, 2;
	setp.eq.s32 	%p132, %r826, 0;
	mov.f32 	%f502, 0f00000000;
	sub.f32 	%f503, %f502, %f501;
	selp.f32 	%f504, %f501, %f503, %p132;
	mul.f32 	%f83, %f2, %f504;
	st.global.f32 	[%rd1+84], %f83;
	@%p130 bra 	$L__BB0_139;
	setp.eq.f32 	%p133, %f75, 0f7F800000;
	@%p133 bra 	$L__BB0_138;
	mov.b32 	%r213, %f73;
	shl.b32 	%r828, %r213, 8;
	or.b32  	%r214, %r828, -2147483648;
	mov.b64 	%rd602, 0;
	mov.b32 	%r1303, 0;
	mov.u64 	%rd600, __cudart_i2opi_f;
	mov.u64 	%rd601, %rd6;
$L__BB0_134:
	.pragma "nounroll";
	ld.global.nc.u32 	%r829, [%rd600];
	mad.wide.u32 	%rd400, %r829, %r214, %rd602;
	shr.u64 	%rd602, %rd400, 32;
	st.local.u32 	[%rd601], %rd400;
	add.s32 	%r1303, %r1303, 1;
	add.s64 	%rd601, %rd601, 4;
	add.s64 	%rd600, %rd600, 4;
	setp.ne.s32 	%p134, %r1303, 6;
	@%p134 bra 	$L__BB0_134;
	shr.u32 	%r830, %r213, 23;
	st.local.u32 	[%rd6+24], %rd602;
	and.b32  	%r217, %r830, 31;
	and.b32  	%r831, %r830, 224;
	add.s32 	%r832, %r831, -128;
	shr.u32 	%r833, %r832, 5;
	mul.wide.u32 	%rd401, %r833, 4;
	sub.s64 	%rd130, %rd6, %rd401;
	ld.local.u32 	%r1304, [%rd130+24];
	ld.local.u32 	%r1305, [%rd130+20];
	setp.eq.s32 	%p135, %r217, 0;
	@%p135 bra 	$L__BB0_137;
	shf.l.wrap.b32 	%r1304, %r1305, %r1304, %r217;
	ld.local.u32 	%r834, [%rd130+16];
	shf.l.wrap.b32 	%r1305, %r834, %r1305, %r217;
$L__BB0_137:
	shr.u32 	%r835, %r1304, 30;
	shf.l.wrap.b32 	%r836, %r1305, %r1304, 2;
	shl.b32 	%r837, %r1305, 2;
	shr.u32 	%r838, %r836, 31;
	add.s32 	%r839, %r838, %r835;
	neg.s32 	%r840, %r839;
	setp.lt.s32 	%p136, %r213, 0;
	selp.b32 	%r1306, %r840, %r839, %p136;
	xor.b32  	%r841, %r836, %r213;
	shr.s32 	%r842, %r836, 31;
	xor.b32  	%r843, %r842, %r836;
	xor.b32  	%r844, %r842, %r837;
	cvt.u64.u32 	%rd402, %r843;
	shl.b64 	%rd403, %rd402, 32;
	cvt.u64.u32 	%rd404, %r844;
	or.b64  	%rd405, %rd403, %rd404;
	cvt.rn.f64.s64 	%fd33, %rd405;
	mul.f64 	%fd34, %fd33, 0d3BF921FB54442D19;
	cvt.rn.f32.f64 	%f505, %fd34;
	neg.f32 	%f506, %f505;
	setp.lt.s32 	%p137, %r841, 0;
	selp.f32 	%f899, %f506, %f505, %p137;
	bra.uni 	$L__BB0_139;
$L__BB0_138:
	mov.f32 	%f507, 0f00000000;
	mul.rn.f32 	%f899, %f73, %f507;
	mov.b32 	%r1306, 0;
$L__BB0_139:
	add.s32 	%r846, %r1306, 1;
	mul.rn.f32 	%f508, %f899, %f899;
	and.b32  	%r847, %r1306, 1;
	setp.eq.b32 	%p138, %r847, 1;
	selp.f32 	%f509, %f899, 0f3F800000, %p138;
	fma.rn.f32 	%f510, %f508, %f509, 0f00000000;
	fma.rn.f32 	%f511, %f508, 0f37CBAC00, 0fBAB607ED;
	selp.f32 	%f512, 0fB94D4153, %f511, %p138;
	selp.f32 	%f513, 0f3C0885E4, 0f3D2AAABB, %p138;
	fma.rn.f32 	%f514, %f512, %f508, %f513;
	selp.f32 	%f515, 0fBE2AAAA8, 0fBEFFFFFF, %p138;
	fma.rn.f32 	%f516, %f514, %f508, %f515;
	fma.rn.f32 	%f517, %f516, %f510, %f509;
	and.b32  	%r848, %r846, 2;
	setp.eq.s32 	%p139, %r848, 0;
	mov.f32 	%f518, 0f00000000;
	sub.f32 	%f519, %f518, %f517;
	selp.f32 	%f87, %f517, %f519, %p139;
	st.global.f32 	[%rd1+88], %f87;
	cvta.to.global.u64 	%rd406, %rd259;
	ld.global.f32 	%f520, [%rd406+8];
	add.f32 	%f88, %f520, 0f3FC90FDB;
	mul.f32 	%f521, %f88, 0f3F22F983;
	cvt.rni.s32.f32 	%r1318, %f521;
	cvt.rn.f32.s32 	%f522, %r1318;
	fma.rn.f32 	%f523, %f522, 0fBFC90FDA, %f88;
	fma.rn.f32 	%f524, %f522, 0fB3A22168, %f523;
	fma.rn.f32 	%f902, %f522, 0fA7C234C5, %f524;
	abs.f32 	%f90, %f88;
	setp.ltu.f32 	%p140, %f90, 0f47CE4780;
	mov.u32 	%r1310, %r1318;
	mov.f32 	%f900, %f902;
	@%p140 bra 	$L__BB0_147;
	setp.eq.f32 	%p141, %f90, 0f7F800000;
	@%p141 bra 	$L__BB0_146;
	mov.b32 	%r227, %f88;
	mov.b64 	%rd605, 0;
	mov.b32 	%r1307, 0;
	mov.u64 	%rd603, __cudart_i2opi_f;
	shl.b32 	%r851, %r227, 8;
	or.b32  	%r852, %r851, -2147483648;
	mov.u64 	%rd604, %rd5;
$L__BB0_142:
	.pragma "nounroll";
	ld.global.nc.u32 	%r850, [%rd603];
	mad.wide.u32 	%rd409, %r850, %r852, %rd605;
	shr.u64 	%rd605, %rd409, 32;
	st.local.u32 	[%rd604], %rd409;
	add.s32 	%r1307, %r1307, 1;
	add.s64 	%rd604, %rd604, 4;
	add.s64 	%rd603, %rd603, 4;
	setp.ne.s32 	%p142, %r1307, 6;
	@%p142 bra 	$L__BB0_142;
	shr.u32 	%r853, %r227, 23;
	st.local.u32 	[%rd5+24], %rd605;
	and.b32  	%r230, %r853, 31;
	and.b32  	%r854, %r853, 224;
	add.s32 	%r855, %r854, -128;
	shr.u32 	%r856, %r855, 5;
	mul.wide.u32 	%rd410, %r856, 4;
	sub.s64 	%rd137, %rd5, %rd410;
	ld.local.u32 	%r1308, [%rd137+24];
	ld.local.u32 	%r1309, [%rd137+20];
	setp.eq.s32 	%p143, %r230, 0;
	@%p143 bra 	$L__BB0_145;
	shf.l.wrap.b32 	%r1308, %r1309, %r1308, %r230;
	ld.local.u32 	%r857, [%rd137+16];
	shf.l.wrap.b32 	%r1309, %r857, %r1309, %r230;
$L__BB0_145:
	shr.u32 	%r858, %r1308, 30;
	shf.l.wrap.b32 	%r859, %r1309, %r1308, 2;
	shl.b32 	%r860, %r1309, 2;
	shr.u32 	%r861, %r859, 31;
	add.s32 	%r862, %r861, %r858;
	neg.s32 	%r863, %r862;
	setp.lt.s32 	%p144, %r227, 0;
	selp.b32 	%r1310, %r863, %r862, %p144;
	xor.b32  	%r864, %r859, %r227;
	shr.s32 	%r865, %r859, 31;
	xor.b32  	%r866, %r865, %r859;
	xor.b32  	%r867, %r865, %r860;
	cvt.u64.u32 	%rd411, %r866;
	shl.b64 	%rd412, %rd411, 32;
	cvt.u64.u32 	%rd413, %r867;
	or.b64  	%rd414, %rd412, %rd413;
	cvt.rn.f64.s64 	%fd35, %rd414;
	mul.f64 	%fd36, %fd35, 0d3BF921FB54442D19;
	cvt.rn.f32.f64 	%f525, %fd36;
	neg.f32 	%f526, %f525;
	setp.lt.s32 	%p145, %r864, 0;
	selp.f32 	%f900, %f526, %f525, %p145;
	bra.uni 	$L__BB0_147;
$L__BB0_146:
	mov.f32 	%f527, 0f00000000;
	mul.rn.f32 	%f900, %f88, %f527;
	mov.b32 	%r1310, 0;
$L__BB0_147:
	setp.ltu.f32 	%p146, %f90, 0f47CE4780;
	mul.rn.f32 	%f528, %f900, %f900;
	and.b32  	%r869, %r1310, 1;
	setp.eq.b32 	%p147, %r869, 1;
	selp.f32 	%f529, 0f3F800000, %f900, %p147;
	fma.rn.f32 	%f530, %f528, %f529, 0f00000000;
	fma.rn.f32 	%f531, %f528, 0f37CBAC00, 0fBAB607ED;
	selp.f32 	%f532, %f531, 0fB94D4153, %p147;
	selp.f32 	%f533, 0f3D2AAABB, 0f3C0885E4, %p147;
	fma.rn.f32 	%f534, %f532, %f528, %f533;
	selp.f32 	%f535, 0fBEFFFFFF, 0fBE2AAAA8, %p147;
	fma.rn.f32 	%f536, %f534, %f528, %f535;
	fma.rn.f32 	%f537, %f536, %f530, %f529;
	and.b32  	%r870, %r1310, 2;
	setp.eq.s32 	%p148, %r870, 0;
	mov.f32 	%f538, 0f00000000;
	sub.f32 	%f539, %f538, %f537;
	selp.f32 	%f540, %f537, %f539, %p148;
	mul.f32 	%f94, %f1, %f540;
	st.global.f32 	[%rd1+92], %f94;
	mov.u32 	%r1314, %r1318;
	mov.f32 	%f901, %f902;
	@%p146 bra 	$L__BB0_155;
	setp.eq.f32 	%p149, %f90, 0f7F800000;
	@%p149 bra 	$L__BB0_154;
	mov.b32 	%r239, %f88;
	mov.b64 	%rd608, 0;
	mov.b32 	%r1311, 0;
	mov.u64 	%rd606, __cudart_i2opi_f;
	shl.b32 	%r873, %r239, 8;
	or.b32  	%r874, %r873, -2147483648;
	mov.u64 	%rd607, %rd4;
$L__BB0_150:
	.pragma "nounroll";
	ld.global.nc.u32 	%r872, [%rd606];
	mad.wide.u32 	%rd417, %r872, %r874, %rd608;
	shr.u64 	%rd608, %rd417, 32;
	st.local.u32 	[%rd607], %rd417;
	add.s32 	%r1311, %r1311, 1;
	add.s64 	%rd607, %rd607, 4;
	add.s64 	%rd606, %rd606, 4;
	setp.ne.s32 	%p150, %r1311, 6;
	@%p150 bra 	$L__BB0_150;
	shr.u32 	%r875, %r239, 23;
	st.local.u32 	[%rd4+24], %rd608;
	and.b32  	%r242, %r875, 31;
	and.b32  	%r876, %r875, 224;
	add.s32 	%r877, %r876, -128;
	shr.u32 	%r878, %r877, 5;
	mul.wide.u32 	%rd418, %r878, 4;
	sub.s64 	%rd144, %rd4, %rd418;
	ld.local.u32 	%r1312, [%rd144+24];
	ld.local.u32 	%r1313, [%rd144+20];
	setp.eq.s32 	%p151, %r242, 0;
	@%p151 bra 	$L__BB0_153;
	shf.l.wrap.b32 	%r1312, %r1313, %r1312, %r242;
	ld.local.u32 	%r879, [%rd144+16];
	shf.l.wrap.b32 	%r1313, %r879, %r1313, %r242;
$L__BB0_153:
	shr.u32 	%r880, %r1312, 30;
	shf.l.wrap.b32 	%r881, %r1313, %r1312, 2;
	shl.b32 	%r882, %r1313, 2;
	shr.u32 	%r883, %r881, 31;
	add.s32 	%r884, %r883, %r880;
	neg.s32 	%r885, %r884;
	setp.lt.s32 	%p152, %r239, 0;
	selp.b32 	%r1314, %r885, %r884, %p152;
	xor.b32  	%r886, %r881, %r239;
	shr.s32 	%r887, %r881, 31;
	xor.b32  	%r888, %r887, %r881;
	xor.b32  	%r889, %r887, %r882;
	cvt.u64.u32 	%rd419, %r888;
	shl.b64 	%rd420, %rd419, 32;
	cvt.u64.u32 	%rd421, %r889;
	or.b64  	%rd422, %rd420, %rd421;
	cvt.rn.f64.s64 	%fd37, %rd422;
	mul.f64 	%fd38, %fd37, 0d3BF921FB54442D19;
	cvt.rn.f32.f64 	%f541, %fd38;
	neg.f32 	%f542, %f541;
	setp.lt.s32 	%p153, %r886, 0;
	selp.f32 	%f901, %f542, %f541, %p153;
	bra.uni 	$L__BB0_155;
$L__BB0_154:
	mov.f32 	%f543, 0f00000000;
	mul.rn.f32 	%f901, %f88, %f543;
	mov.b32 	%r1314, 0;
$L__BB0_155:
	setp.ltu.f32 	%p154, %f90, 0f47CE4780;
	mul.rn.f32 	%f544, %f901, %f901;
	and.b32  	%r891, %r1314, 1;
	setp.eq.b32 	%p155, %r891, 1;
	selp.f32 	%f545, 0f3F800000, %f901, %p155;
	fma.rn.f32 	%f546, %f544, %f545, 0f00000000;
	fma.rn.f32 	%f547, %f544, 0f37CBAC00, 0fBAB607ED;
	selp.f32 	%f548, %f547, 0fB94D4153, %p155;
	selp.f32 	%f549, 0f3D2AAABB, 0f3C0885E4, %p155;
	fma.rn.f32 	%f550, %f548, %f544, %f549;
	selp.f32 	%f551, 0fBEFFFFFF, 0fBE2AAAA8, %p155;
	fma.rn.f32 	%f552, %f550, %f544, %f551;
	fma.rn.f32 	%f553, %f552, %f546, %f545;
	and.b32  	%r892, %r1314, 2;
	setp.eq.s32 	%p156, %r892, 0;
	mov.f32 	%f554, 0f00000000;
	sub.f32 	%f555, %f554, %f553;
	selp.f32 	%f556, %f553, %f555, %p156;
	mul.f32 	%f98, %f2, %f556;
	st.global.f32 	[%rd1+96], %f98;
	@%p154 bra 	$L__BB0_163;
	setp.eq.f32 	%p157, %f90, 0f7F800000;
	@%p157 bra 	$L__BB0_162;
	mov.b32 	%r251, %f88;
	shl.b32 	%r894, %r251, 8;
	or.b32  	%r252, %r894, -2147483648;
	mov.b64 	%rd611, 0;
	mov.b32 	%r1315, 0;
	mov.u64 	%rd609, __cudart_i2opi_f;
	mov.u64 	%rd610, %rd3;
$L__BB0_158:
	.pragma "nounroll";
	ld.global.nc.u32 	%r895, [%rd609];
	mad.wide.u32 	%rd425, %r895, %r252, %rd611;
	shr.u64 	%rd611, %rd425, 32;
	st.local.u32 	[%rd610], %rd425;
	add.s32 	%r1315, %r1315, 1;
	add.s64 	%rd610, %rd610, 4;
	add.s64 	%rd609, %rd609, 4;
	setp.ne.s32 	%p158, %r1315, 6;
	@%p158 bra 	$L__BB0_158;
	shr.u32 	%r896, %r251, 23;
	st.local.u32 	[%rd3+24], %rd611;
	and.b32  	%r255, %r896, 31;
	and.b32  	%r897, %r896, 224;
	add.s32 	%r898, %r897, -128;
	shr.u32 	%r899, %r898, 5;
	mul.wide.u32 	%rd426, %r899, 4;
	sub.s64 	%rd151, %rd3, %rd426;
	ld.local.u32 	%r1316, [%rd151+24];
	ld.local.u32 	%r1317, [%rd151+20];
	setp.eq.s32 	%p159, %r255, 0;
	@%p159 bra 	$L__BB0_161;
	shf.l.wrap.b32 	%r1316, %r1317, %r1316, %r255;
	ld.local.u32 	%r900, [%rd151+16];
	shf.l.wrap.b32 	%r1317, %r900, %r1317, %r255;
$L__BB0_161:
	shr.u32 	%r901, %r1316, 30;
	shf.l.wrap.b32 	%r902, %r1317, %r1316, 2;
	shl.b32 	%r903, %r1317, 2;
	shr.u32 	%r904, %r902, 31;
	add.s32 	%r905, %r904, %r901;
	neg.s32 	%r906, %r905;
	setp.lt.s32 	%p160, %r251, 0;
	selp.b32 	%r1318, %r906, %r905, %p160;
	xor.b32  	%r907, %r902, %r251;
	shr.s32 	%r908, %r902, 31;
	xor.b32  	%r909, %r908, %r902;
	xor.b32  	%r910, %r908, %r903;
	cvt.u64.u32 	%rd427, %r909;
	shl.b64 	%rd428, %rd427, 32;
	cvt.u64.u32 	%rd429, %r910;
	or.b64  	%rd430, %rd428, %rd429;
	cvt.rn.f64.s64 	%fd39, %rd430;
	mul.f64 	%fd40, %fd39, 0d3BF921FB54442D19;
	cvt.rn.f32.f64 	%f557, %fd40;
	neg.f32 	%f558, %f557;
	setp.lt.s32 	%p161, %r907, 0;
	selp.f32 	%f902, %f558, %f557, %p161;
	bra.uni 	$L__BB0_163;
$L__BB0_162:
	mov.f32 	%f559, 0f00000000;
	mul.rn.f32 	%f902, %f88, %f559;
	mov.b32 	%r1318, 0;
$L__BB0_163:
	add.s32 	%r912, %r1318, 1;
	mul.rn.f32 	%f560, %f902, %f902;
	and.b32  	%r913, %r1318, 1;
	setp.eq.b32 	%p162, %r913, 1;
	selp.f32 	%f561, %f902, 0f3F800000, %p162;
	fma.rn.f32 	%f562, %f560, %f561, 0f00000000;
	fma.rn.f32 	%f563, %f560, 0f37CBAC00, 0fBAB607ED;
	selp.f32 	%f564, 0fB94D4153, %f563, %p162;
	selp.f32 	%f565, 0f3C0885E4, 0f3D2AAABB, %p162;
	fma.rn.f32 	%f566, %f564, %f560, %f565;
	selp.f32 	%f567, 0fBE2AAAA8, 0fBEFFFFFF, %p162;
	fma.rn.f32 	%f568, %f566, %f560, %f567;
	fma.rn.f32 	%f569, %f568, %f562, %f561;
	and.b32  	%r914, %r912, 2;
	setp.eq.s32 	%p163, %r914, 0;
	mov.f32 	%f570, 0f00000000;
	sub.f32 	%f571, %f570, %f569;
	selp.f32 	%f572, %f569, %f571, %p163;
	st.global.f32 	[%rd1+100], %f572;
	mul.f32 	%f573, %f98, %f87;
	mul.f32 	%f574, %f83, %f572;
	sub.f32 	%f575, %f573, %f574;
	st.global.f32 	[%rd1+104], %f575;
	mul.f32 	%f576, %f572, %f79;
	mul.f32 	%f577, %f94, %f87;
	sub.f32 	%f578, %f576, %f577;
	st.global.f32 	[%rd1+108], %f578;
	mul.f32 	%f579, %f94, %f83;
	mul.f32 	%f580, %f98, %f79;
	sub.f32 	%f581, %f579, %f580;
	st.global.f32 	[%rd1+112], %f581;
	cvta.to.global.u64 	%rd152, %rd259;
	ld.global.f32 	%f582, [%rd152+8];
	mov.f32 	%f583, 0f42B40000;
	sub.f32 	%f584, %f583, %f181;
	mul.f32 	%f585, %f584, 0f3C8EFA35;
	sub.f32 	%f102, %f585, %f582;
	mul.f32 	%f586, %f102, 0f3F22F983;
	cvt.rni.s32.f32 	%r1322, %f586;
	cvt.rn.f32.s32 	%f587, %r1322;
	fma.rn.f32 	%f588, %f587, 0fBFC90FDA, %f102;
	fma.rn.f32 	%f589, %f587, 0fB3A22168, %f588;
	fma.rn.f32 	%f903, %f587, 0fA7C234C5, %f589;
	abs.f32 	%f104, %f102;
	setp.ltu.f32 	%p164, %f104, 0f47CE4780;
	@%p164 bra 	$L__BB0_171;
	setp.eq.f32 	%p165, %f104, 0f7F800000;
	@%p165 bra 	$L__BB0_170;
	mov.b32 	%r265, %f102;
	shl.b32 	%r916, %r265, 8;
	or.b32  	%r266, %r916, -2147483648;
	mov.b64 	%rd614, 0;
	mov.b32 	%r1319, 0;
	mov.u64 	%rd612, __cudart_i2opi_f;
	mov.u64 	%rd613, %rd2;
$L__BB0_166:
	.pragma "nounroll";
	ld.global.nc.u32 	%r917, [%rd612];
	mad.wide.u32 	%rd433, %r917, %r266, %rd614;
	shr.u64 	%rd614, %rd433, 32;
	st.local.u32 	[%rd613], %rd433;
	add.s32 	%r1319, %r1319, 1;
	add.s64 	%rd613, %rd613, 4;
	add.s64 	%rd612, %rd612, 4;
	setp.ne.s32 	%p166, %r1319, 6;
	@%p166 bra 	$L__BB0_166;
	shr.u32 	%r918, %r265, 23;
	st.local.u32 	[%rd2+24], %rd614;
	and.b32  	%r269, %r918, 31;
	and.b32  	%r919, %r918, 224;
	add.s32 	%r920, %r919, -128;
	shr.u32 	%r921, %r920, 5;
	mul.wide.u32 	%rd434, %r921, 4;
	sub.s64 	%rd159, %rd2, %rd434;
	ld.local.u32 	%r1320, [%rd159+24];
	ld.local.u32 	%r1321, [%rd159+20];
	setp.eq.s32 	%p167, %r269, 0;
	@%p167 bra 	$L__BB0_169;
	shf.l.wrap.b32 	%r1320, %r1321, %r1320, %r269;
	ld.local.u32 	%r922, [%rd159+16];
	shf.l.wrap.b32 	%r1321, %r922, %r1321, %r269;
$L__BB0_169:
	shr.u32 	%r923, %r1320, 30;
	shf.l.wrap.b32 	%r924, %r1321, %r1320, 2;
	shl.b32 	%r925, %r1321, 2;
	shr.u32 	%r926, %r924, 31;
	add.s32 	%r927, %r926, %r923;
	neg.s32 	%r928, %r927;
	setp.lt.s32 	%p168, %r265, 0;
	selp.b32 	%r1322, %r928, %r927, %p168;
	xor.b32  	%r929, %r924, %r265;
	shr.s32 	%r930, %r924, 31;
	xor.b32  	%r931, %r930, %r924;
	xor.b32  	%r932, %r930, %r925;
	cvt.u64.u32 	%rd435, %r931;
	shl.b64 	%rd436, %rd435, 32;
	cvt.u64.u32 	%rd437, %r932;
	or.b64  	%rd438, %rd436, %rd437;
	cvt.rn.f64.s64 	%fd41, %rd438;
	mul.f64 	%fd42, %fd41, 0d3BF921FB54442D19;
	cvt.rn.f32.f64 	%f590, %fd42;
	neg.f32 	%f591, %f590;
	setp.lt.s32 	%p169, %r929, 0;
	selp.f32 	%f903, %f591, %f590, %p169;
	bra.uni 	$L__BB0_171;
$L__BB0_170:
	mov.f32 	%f592, 0f00000000;
	mul.rn.f32 	%f903, %f102, %f592;
	mov.b32 	%r1322, 0;
$L__BB0_171:
	add.s32 	%r934, %r1322, 1;
	mul.rn.f32 	%f593, %f903, %f903;
	and.b32  	%r935, %r1322, 1;
	setp.eq.b32 	%p170, %r935, 1;
	selp.f32 	%f594, %f903, 0f3F800000, %p170;
	fma.rn.f32 	%f595, %f593, %f594, 0f00000000;
	fma.rn.f32 	%f596, %f593, 0f37CBAC00, 0fBAB607ED;
	selp.f32 	%f597, 0fB94D4153, %f596, %p170;
	selp.f32 	%f598, 0f3C0885E4, 0f3D2AAABB, %p170;
	fma.rn.f32 	%f599, %f597, %f593, %f598;
	selp.f32 	%f600, 0fBE2AAAA8, 0fBEFFFFFF, %p170;
	fma.rn.f32 	%f601, %f599, %f593, %f600;
	fma.rn.f32 	%f602, %f601, %f595, %f594;
	and.b32  	%r936, %r934, 2;
	setp.eq.s32 	%p171, %r936, 0;
	mov.f32 	%f603, 0f00000000;
	sub.f32 	%f604, %f603, %f602;
	selp.f32 	%f605, %f602, %f604, %p171;
	mul.f32 	%f606, %f179, %f605;
	st.global.f32 	[%rd1+116], %f606;
	setp.eq.s32 	%p172, %r3, 3;
	@%p172 bra 	$L__BB0_286;
	ld.global.f32 	%f108, [%rd152+12];
	mul.f32 	%f607, %f108, 0f3F22F983;
	cvt.rni.s32.f32 	%r1334, %f607;
	cvt.rn.f32.s32 	%f608, %r1334;
	fma.rn.f32 	%f609, %f608, 0fBFC90FDA, %f108;
	fma.rn.f32 	%f610, %f608, 0fB3A22168, %f609;
	fma.rn.f32 	%f906, %f608, 0fA7C234C5, %f610;
	abs.f32 	%f110, %f108;
	setp.ltu.f32 	%p173, %f110, 0f47CE4780;
	mov.u32 	%r1326, %r1334;
	mov.f32 	%f904, %f906;
	@%p173 bra 	$L__BB0_180;
	setp.eq.f32 	%p174, %f110, 0f7F800000;
	@%p174 bra 	$L__BB0_179;
	mov.b32 	%r279, %f108;
	shl.b32 	%r938, %r279, 8;
	or.b32  	%r280, %r938, -2147483648;
	mov.b64 	%rd617, 0;
	mov.b32 	%r1323, 0;
	mov.u64 	%rd615, __cudart_i2opi_f;
	mov.u64 	%rd616, %rd8;
$L__BB0_175:
	.pragma "nounroll";
	ld.global.nc.u32 	%r939, [%rd615];
	mad.wide.u32 	%rd441, %r939, %r280, %rd617;
	shr.u64 	%rd617, %rd441, 32;
	st.local.u32 	[%rd616], %rd441;
	add.s32 	%r1323, %r1323, 1;
	add.s64 	%rd616, %rd616, 4;
	add.s64 	%rd615, %rd615, 4;
	setp.ne.s32 	%p175, %r1323, 6;
	@%p175 bra 	$L__BB0_175;
	shr.u32 	%r940, %r279, 23;
	st.local.u32 	[%rd8+24], %rd617;
	and.b32  	%r283, %r940, 31;
	and.b32  	%r941, %r940, 224;
	add.s32 	%r942, %r941, -128;
	shr.u32 	%r943, %r942, 5;
	mul.wide.u32 	%rd442, %r943, 4;
	sub.s64 	%rd166, %rd8, %rd442;
	ld.local.u32 	%r1324, [%rd166+24];
	ld.local.u32 	%r1325, [%rd166+20];
	setp.eq.s32 	%p176, %r283, 0;
	@%p176 bra 	$L__BB0_178;
	shf.l.wrap.b32 	%r1324, %r1325, %r1324, %r283;
	ld.local.u32 	%r944, [%rd166+16];
	shf.l.wrap.b32 	%r1325, %r944, %r1325, %r283;
$L__BB0_178:
	shr.u32 	%r945, %r1324, 30;
	shf.l.wrap.b32 	%r946, %r1325, %r1324, 2;
	shl.b32 	%r947, %r1325, 2;
	shr.u32 	%r948, %r946, 31;
	add.s32 	%r949, %r948, %r945;
	neg.s32 	%r950, %r949;
	setp.lt.s32 	%p177, %r279, 0;
	selp.b32 	%r1326, %r950, %r949, %p177;
	xor.b32  	%r951, %r946, %r279;
	shr.s32 	%r952, %r946, 31;
	xor.b32  	%r953, %r952, %r946;
	xor.b32  	%r954, %r952, %r947;
	cvt.u64.u32 	%rd443, %r953;
	shl.b64 	%rd444, %rd443, 32;
	cvt.u64.u32 	%rd445, %r954;
	or.b64  	%rd446, %rd444, %rd445;
	cvt.rn.f64.s64 	%fd43, %rd446;
	mul.f64 	%fd44, %fd43, 0d3BF921FB54442D19;
	cvt.rn.f32.f64 	%f611, %fd44;
	neg.f32 	%f612, %f611;
	setp.lt.s32 	%p178, %r951, 0;
	selp.f32 	%f904, %f612, %f611, %p178;
	bra.uni 	$L__BB0_180;
$L__BB0_179:
	mov.f32 	%f613, 0f00000000;
	mul.rn.f32 	%f904, %f108, %f613;
	mov.b32 	%r1326, 0;
$L__BB0_180:
	setp.ltu.f32 	%p179, %f110, 0f47CE4780;
	mul.rn.f32 	%f614, %f904, %f904;
	and.b32  	%r956, %r1326, 1;
	setp.eq.b32 	%p180, %r956, 1;
	selp.f32 	%f615, 0f3F800000, %f904, %p180;
	fma.rn.f32 	%f616, %f614, %f615, 0f00000000;
	fma.rn.f32 	%f617, %f614, 0f37CBAC00, 0fBAB607ED;
	selp.f32 	%f618, %f617, 0fB94D4153, %p180;
	selp.f32 	%f619, 0f3D2AAABB, 0f3C0885E4, %p180;
	fma.rn.f32 	%f620, %f618, %f614, %f619;
	selp.f32 	%f621, 0fBEFFFFFF, 0fBE2AAAA8, %p180;
	fma.rn.f32 	%f622, %f620, %f614, %f621;
	fma.rn.f32 	%f623, %f622, %f616, %f615;
	and.b32  	%r957, %r1326, 2;
	setp.eq.s32 	%p181, %r957, 0;
	mov.f32 	%f624, 0f00000000;
	sub.f32 	%f625, %f624, %f623;
	selp.f32 	%f626, %f623, %f625, %p181;
	mul.f32 	%f114, %f1, %f626;
	st.global.f32 	[%rd1+120], %f114;
	mov.u32 	%r1330, %r1334;
	mov.f32 	%f905, %f906;
	@%p179 bra 	$L__BB0_188;
	setp.eq.f32 	%p182, %f110, 0f7F800000;
	@%p182 bra 	$L__BB0_187;
	mov.b32 	%r292, %f108;
	shl.b32 	%r959, %r292, 8;
	or.b32  	%r293, %r959, -2147483648;
	mov.b64 	%rd620, 0;
	mov.b32 	%r1327, 0;
	mov.u64 	%rd618, __cudart_i2opi_f;
	mov.u64 	%rd619, %rd7;
$L__BB0_183:
	.pragma "nounroll";
	ld.global.nc.u32 	%r960, [%rd618];
	mad.wide.u32 	%rd449, %r960, %r293, %rd620;
	shr.u64 	%rd620, %rd449, 32;
	st.local.u32 	[%rd619], %rd449;
	add.s32 	%r1327, %r1327, 1;
	add.s64 	%rd619, %rd619, 4;
	add.s64 	%rd618, %rd618, 4;
	setp.ne.s32 	%p183, %r1327, 6;
	@%p183 bra 	$L__BB0_183;
	shr.u32 	%r961, %r292, 23;
	st.local.u32 	[%rd7+24], %rd620;
	and.b32  	%r296, %r961, 31;
	and.b32  	%r962, %r961, 224;
	add.s32 	%r963, %r962, -128;
	shr.u32 	%r964, %r963, 5;
	mul.wide.u32 	%rd450, %r964, 4;
	sub.s64 	%rd173, %rd7, %rd450;
	ld.local.u32 	%r1328, [%rd173+24];
	ld.local.u32 	%r1329, [%rd173+20];
	setp.eq.s32 	%p184, %r296, 0;
	@%p184 bra 	$L__BB0_186;
	shf.l.wrap.b32 	%r1328, %r1329, %r1328, %r296;
	ld.local.u32 	%r965, [%rd173+16];
	shf.l.wrap.b32 	%r1329, %r965, %r1329, %r296;
$L__BB0_186:
	shr.u32 	%r966, %r1328, 30;
	shf.l.wrap.b32 	%r967, %r1329, %r1328, 2;
	shl.b32 	%r968, %r1329, 2;
	shr.u32 	%r969, %r967, 31;
	add.s32 	%r970, %r969, %r966;
	neg.s32 	%r971, %r970;
	setp.lt.s32 	%p185, %r292, 0;
	selp.b32 	%r1330, %r971, %r970, %p185;
	xor.b32  	%r972, %r967, %r292;
	shr.s32 	%r973, %r967, 31;
	xor.b32  	%r974, %r973, %r967;
	xor.b32  	%r975, %r973, %r968;
	cvt.u64.u32 	%rd451, %r974;
	shl.b64 	%rd452, %rd451, 32;
	cvt.u64.u32 	%rd453, %r975;
	or.b64  	%rd454, %rd452, %rd453;
	cvt.rn.f64.s64 	%fd45, %rd454;
	mul.f64 	%fd46, %fd45, 0d3BF921FB54442D19;
	cvt.rn.f32.f64 	%f627, %fd46;
	neg.f32 	%f628, %f627;
	setp.lt.s32 	%p186, %r972, 0;
	selp.f32 	%f905, %f628, %f627, %p186;
	bra.uni 	$L__BB0_188;
$L__BB0_187:
	mov.f32 	%f629, 0f00000000;
	mul.rn.f32 	%f905, %f108, %f629;
	mov.b32 	%r1330, 0;
$L__BB0_188:
	setp.ltu.f32 	%p187, %f110, 0f47CE4780;
	mul.rn.f32 	%f630, %f905, %f905;
	and.b32  	%r977, %r1330, 1;
	setp.eq.b32 	%p188, %r977, 1;
	selp.f32 	%f631, 0f3F800000, %f905, %p188;
	fma.rn.f32 	%f632, %f630, %f631, 0f00000000;
	fma.rn.f32 	%f633, %f630, 0f37CBAC00, 0fBAB607ED;
	selp.f32 	%f634, %f633, 0fB94D4153, %p188;
	selp.f32 	%f635, 0f3D2AAABB, 0f3C0885E4, %p188;
	fma.rn.f32 	%f636, %f634, %f630, %f635;
	selp.f32 	%f637, 0fBEFFFFFF, 0fBE2AAAA8, %p188;
	fma.rn.f32 	%f638, %f636, %f630, %f637;
	fma.rn.f32 	%f639, %f638, %f632, %f631;
	and.b32  	%r978, %r1330, 2;
	setp.eq.s32 	%p189, %r978, 0;
	mov.f32 	%f640, 0f00000000;
	sub.f32 	%f641, %f640, %f639;
	selp.f32 	%f642, %f639, %f641, %p189;
	mul.f32 	%f118, %f2, %f642;
	st.global.f32 	[%rd1+124], %f118;
	@%p187 bra 	$L__BB0_196;
	setp.eq.f32 	%p190, %f110, 0f7F800000;
	@%p190 bra 	$L__BB0_195;
	mov.b32 	%r305, %f108;
	shl.b32 	%r980, %r305, 8;
	or.b32  	%r306, %r980, -2147483648;
	mov.b64 	%rd623, 0;
	mov.b32 	%r1331, 0;
	mov.u64 	%rd621, __cudart_i2opi_f;
	mov.u64 	%rd622, %rd6;
$L__BB0_191:
	.pragma "nounroll";
	ld.global.nc.u32 	%r981, [%rd621];
	mad.wide.u32 	%rd457, %r981, %r306, %rd623;
	shr.u64 	%rd623, %rd457, 32;
	st.local.u32 	[%rd622], %rd457;
	add.s32 	%r1331, %r1331, 1;
	add.s64 	%rd622, %rd622, 4;
	add.s64 	%rd621, %rd621, 4;
	setp.ne.s32 	%p191, %r1331, 6;
	@%p191 bra 	$L__BB0_191;
	shr.u32 	%r982, %r305, 23;
	st.local.u32 	[%rd6+24], %rd623;
	and.b32  	%r309, %r982, 31;
	and.b32  	%r983, %r982, 224;
	add.s32 	%r984, %r983, -128;
	shr.u32 	%r985, %r984, 5;
	mul.wide.u32 	%rd458, %r985, 4;
	sub.s64 	%rd180, %rd6, %rd458;
	ld.local.u32 	%r1332, [%rd180+24];
	ld.local.u32 	%r1333, [%rd180+20];
	setp.eq.s32 	%p192, %r309, 0;
	@%p192 bra 	$L__BB0_194;
	shf.l.wrap.b32 	%r1332, %r1333, %r1332, %r309;
	ld.local.u32 	%r986, [%rd180+16];
	shf.l.wrap.b32 	%r1333, %r986, %r1333, %r309;
$L__BB0_194:
	shr.u32 	%r987, %r1332, 30;
	shf.l.wrap.b32 	%r988, %r1333, %r1332, 2;
	shl.b32 	%r989, %r1333, 2;
	shr.u32 	%r990, %r988, 31;
	add.s32 	%r991, %r990, %r987;
	neg.s32 	%r992, %r991;
	setp.lt.s32 	%p193, %r305, 0;
	selp.b32 	%r1334, %r992, %r991, %p193;
	xor.b32  	%r993, %r988, %r305;
	shr.s32 	%r994, %r988, 31;
	xor.b32  	%r995, %r994, %r988;
	xor.b32  	%r996, %r994, %r989;
	cvt.u64.u32 	%rd459, %r995;
	shl.b64 	%rd460, %rd459, 32;
	cvt.u64.u32 	%rd461, %r996;
	or.b64  	%rd462, %rd460, %rd461;
	cvt.rn.f64.s64 	%fd47, %rd462;
	mul.f64 	%fd48, %fd47, 0d3BF921FB54442D19;
	cvt.rn.f32.f64 	%f643, %fd48;
	neg.f32 	%f644, %f643;
	setp.lt.s32 	%p194, %r993, 0;
	selp.f32 	%f906, %f644, %f643, %p194;
	bra.uni 	$L__BB0_196;
$L__BB0_195:
	mov.f32 	%f645, 0f00000000;
	mul.rn.f32 	%f906, %f108, %f645;
	mov.b32 	%r1334, 0;
$L__BB0_196:
	add.s32 	%r998, %r1334, 1;
	mul.rn.f32 	%f646, %f906, %f906;
	and.b32  	%r999, %r1334, 1;
	setp.eq.b32 	%p195, %r999, 1;
	selp.f32 	%f647, %f906, 0f3F800000, %p195;
	fma.rn.f32 	%f648, %f646, %f647, 0f00000000;
	fma.rn.f32 	%f649, %f646, 0f37CBAC00, 0fBAB607ED;
	selp.f32 	%f650, 0fB94D4153, %f649, %p195;
	selp.f32 	%f651, 0f3C0885E4, 0f3D2AAABB, %p195;
	fma.rn.f32 	%f652, %f650, %f646, %f651;
	selp.f32 	%f653, 0fBE2AAAA8, 0fBEFFFFFF, %p195;
	fma.rn.f32 	%f654, %f652, %f646, %f653;
	fma.rn.f32 	%f655, %f654, %f648, %f647;
	and.b32  	%r1000, %r998, 2;
	setp.eq.s32 	%p196, %r1000, 0;
	mov.f32 	%f656, 0f00000000;
	sub.f32 	%f657, %f656, %f655;
	selp.f32 	%f122, %f655, %f657, %p196;
	st.global.f32 	[%rd1+128], %f122;
	cvta.to.global.u64 	%rd463, %rd259;
	ld.global.f32 	%f658, [%rd463+12];
	add.f32 	%f123, %f658, 0f3FC90FDB;
	mul.f32 	%f659, %f123, 0f3F22F983;
	cvt.rni.s32.f32 	%r1346, %f659;
	cvt.rn.f32.s32 	%f660, %r1346;
	fma.rn.f32 	%f661, %f660, 0fBFC90FDA, %f123;
	fma.rn.f32 	%f662, %f660, 0fB3A22168, %f661;
	fma.rn.f32 	%f909, %f660, 0fA7C234C5, %f662;
	abs.f32 	%f125, %f123;
	setp.ltu.f32 	%p197, %f125, 0f47CE4780;
	mov.u32 	%r1338, %r1346;
	mov.f32 	%f907, %f909;
	@%p197 bra 	$L__BB0_204;
	setp.eq.f32 	%p198, %f125, 0f7F800000;
	@%p198 bra 	$L__BB0_203;
	mov.b32 	%r319, %f123;
	mov.b64 	%rd626, 0;
	mov.b32 	%r1335, 0;
	mov.u64 	%rd624, __cudart_i2opi_f;
	shl.b32 	%r1003, %r319, 8;
	or.b32  	%r1004, %r1003, -2147483648;
	mov.u64 	%rd625, %rd5;
$L__BB0_199:
	.pragma "nounroll";
	ld.global.nc.u32 	%r1002, [%rd624];
	mad.wide.u32 	%rd466, %r1002, %r1004, %rd626;
	shr.u64 	%rd626, %rd466, 32;
	st.local.u32 	[%rd625], %rd466;
	add.s32 	%r1335, %r1335, 1;
	add.s64 	%rd625, %rd625, 4;
	add.s64 	%rd624, %rd624, 4;
	setp.ne.s32 	%p199, %r1335, 6;
	@%p199 bra 	$L__BB0_199;
	shr.u32 	%r1005, %r319, 23;
	st.local.u32 	[%rd5+24], %rd626;
	and.b32  	%r322, %r1005, 31;
	and.b32  	%r1006, %r1005, 224;
	add.s32 	%r1007, %r1006, -128;
	shr.u32 	%r1008, %r1007, 5;
	mul.wide.u32 	%rd467, %r1008, 4;
	sub.s64 	%rd187, %rd5, %rd467;
	ld.local.u32 	%r1336, [%rd187+24];
	ld.local.u32 	%r1337, [%rd187+20];
	setp.eq.s32 	%p200, %r322, 0;
	@%p200 bra 	$L__BB0_202;
	shf.l.wrap.b32 	%r1336, %r1337, %r1336, %r322;
	ld.local.u32 	%r1009, [%rd187+16];
	shf.l.wrap.b32 	%r1337, %r1009, %r1337, %r322;
$L__BB0_202:
	shr.u32 	%r1010, %r1336, 30;
	shf.l.wrap.b32 	%r1011, %r1337, %r1336, 2;
	shl.b32 	%r1012, %r1337, 2;
	shr.u32 	%r1013, %r1011, 31;
	add.s32 	%r1014, %r1013, %r1010;
	neg.s32 	%r1015, %r1014;
	setp.lt.s32 	%p201, %r319, 0;
	selp.b32 	%r1338, %r1015, %r1014, %p201;
	xor.b32  	%r1016, %r1011, %r319;
	shr.s32 	%r1017, %r1011, 31;
	xor.b32  	%r1018, %r1017, %r1011;
	xor.b32  	%r1019, %r1017, %r1012;
	cvt.u64.u32 	%rd468, %r1018;
	shl.b64 	%rd469, %rd468, 32;
	cvt.u64.u32 	%rd470, %r1019;
	or.b64  	%rd471, %rd469, %rd470;
	cvt.rn.f64.s64 	%fd49, %rd471;
	mul.f64 	%fd50, %fd49, 0d3BF921FB54442D19;
	cvt.rn.f32.f64 	%f663, %fd50;
	neg.f32 	%f664, %f663;
	setp.lt.s32 	%p202, %r1016, 0;
	selp.f32 	%f907, %f664, %f663, %p202;
	bra.uni 	$L__BB0_204;
$L__BB0_203:
	mov.f32 	%f665, 0f00000000;
	mul.rn.f32 	%f907, %f123, %f665;
	mov.b32 	%r1338, 0;
$L__BB0_204:
	setp.ltu.f32 	%p203, %f125, 0f47CE4780;
	mul.rn.f32 	%f666, %f907, %f907;
	and.b32  	%r1021, %r1338, 1;
	setp.eq.b32 	%p204, %r1021, 1;
	selp.f32 	%f667, 0f3F800000, %f907, %p204;
	fma.rn.f32 	%f668, %f666, %f667, 0f00000000;
	fma.rn.f32 	%f669, %f666, 0f37CBAC00, 0fBAB607ED;
	selp.f32 	%f670, %f669, 0fB94D4153, %p204;
	selp.f32 	%f671, 0f3D2AAABB, 0f3C0885E4, %p204;
	fma.rn.f32 	%f672, %f670, %f666, %f671;
	selp.f32 	%f673, 0fBEFFFFFF, 0fBE2AAAA8, %p204;
	fma.rn.f32 	%f674, %f672, %f666, %f673;
	fma.rn.f32 	%f675, %f674, %f668, %f667;
	and.b32  	%r1022, %r1338, 2;
	setp.eq.s32 	%p205, %r1022, 0;
	mov.f32 	%f676, 0f00000000;
	sub.f32 	%f677, %f676, %f675;
	selp.f32 	%f678, %f675, %f677, %p205;
	mul.f32 	%f129, %f1, %f678;
	st.global.f32 	[%rd1+132], %f129;
	mov.u32 	%r1342, %r1346;
	mov.f32 	%f908, %f909;
	@%p203 bra 	$L__BB0_212;
	setp.eq.f32 	%p206, %f125, 0f7F800000;
	@%p206 bra 	$L__BB0_211;
	mov.b32 	%r331, %f123;
	mov.b64 	%rd629, 0;
	mov.b32 	%r1339, 0;
	mov.u64 	%rd627, __cudart_i2opi_f;
	shl.b32 	%r1025, %r331, 8;
	or.b32  	%r1026, %r1025, -2147483648;
	mov.u64 	%rd628, %rd4;
$L__BB0_207:
	.pragma "nounroll";
	ld.global.nc.u32 	%r1024, [%rd627];
	mad.wide.u32 	%rd474, %r1024, %r1026, %rd629;
	shr.u64 	%rd629, %rd474, 32;
	st.local.u32 	[%rd628], %rd474;
	add.s32 	%r1339, %r1339, 1;
	add.s64 	%rd628, %rd628, 4;
	add.s64 	%rd627, %rd627, 4;
	setp.ne.s32 	%p207, %r1339, 6;
	@%p207 bra 	$L__BB0_207;
	shr.u32 	%r1027, %r331, 23;
	st.local.u32 	[%rd4+24], %rd629;
	and.b32  	%r334, %r1027, 31;
	and.b32  	%r1028, %r1027, 224;
	add.s32 	%r1029, %r1028, -128;
	shr.u32 	%r1030, %r1029, 5;
	mul.wide.u32 	%rd475, %r1030, 4;
	sub.s64 	%rd194, %rd4, %rd475;
	ld.local.u32 	%r1340, [%rd194+24];
	ld.local.u32 	%r1341, [%rd194+20];
	setp.eq.s32 	%p208, %r334, 0;
	@%p208 bra 	$L__BB0_210;
	shf.l.wrap.b32 	%r1340, %r1341, %r1340, %r334;
	ld.local.u32 	%r1031, [%rd194+16];
	shf.l.wrap.b32 	%r1341, %r1031, %r1341, %r334;
$L__BB0_210:
	shr.u32 	%r1032, %r1340, 30;
	shf.l.wrap.b32 	%r1033, %r1341, %r1340, 2;
	shl.b32 	%r1034, %r1341, 2;
	shr.u32 	%r1035, %r1033, 31;
	add.s32 	%r1036, %r1035, %r1032;
	neg.s32 	%r1037, %r1036;
	setp.lt.s32 	%p209, %r331, 0;
	selp.b32 	%r1342, %r1037, %r1036, %p209;
	xor.b32  	%r1038, %r1033, %r331;
	shr.s32 	%r1039, %r1033, 31;
	xor.b32  	%r1040, %r1039, %r1033;
	xor.b32  	%r1041, %r1039, %r1034;
	cvt.u64.u32 	%rd476, %r1040;
	shl.b64 	%rd477, %rd476, 32;
	cvt.u64.u32 	%rd478, %r1041;
	or.b64  	%rd479, %rd477, %rd478;
	cvt.rn.f64.s64 	%fd51, %rd479;
	mul.f64 	%fd52, %fd51, 0d3BF921FB54442D19;
	cvt.rn.f32.f64 	%f679, %fd52;
	neg.f32 	%f680, %f679;
	setp.lt.s32 	%p210, %r1038, 0;
	selp.f32 	%f908, %f680, %f679, %p210;
	bra.uni 	$L__BB0_212;
$L__BB0_211:
	mov.f32 	%f681, 0f00000000;
	mul.rn.f32 	%f908, %f123, %f681;
	mov.b32 	%r1342, 0;
$L__BB0_212:
	setp.ltu.f32 	%p211, %f125, 0f47CE4780;
	mul.rn.f32 	%f682, %f908, %f908;
	and.b32  	%r1043, %r1342, 1;
	setp.eq.b32 	%p212, %r1043, 1;
	selp.f32 	%f683, 0f3F800000, %f908, %p212;
	fma.rn.f32 	%f684, %f682, %f683, 0f00000000;
	fma.rn.f32 	%f685, %f682, 0f37CBAC00, 0fBAB607ED;
	selp.f32 	%f686, %f685, 0fB94D4153, %p212;
	selp.f32 	%f687, 0f3D2AAABB, 0f3C0885E4, %p212;
	fma.rn.f32 	%f688, %f686, %f682, %f687;
	selp.f32 	%f689, 0fBEFFFFFF, 0fBE2AAAA8, %p212;
	fma.rn.f32 	%f690, %f688, %f682, %f689;
	fma.rn.f32 	%f691, %f690, %f684, %f683;
	and.b32  	%r1044, %r1342, 2;
	setp.eq.s32 	%p213, %r1044, 0;
	mov.f32 	%f692, 0f00000000;
	sub.f32 	%f693, %f692, %f691;
	selp.f32 	%f694, %f691, %f693, %p213;
	mul.f32 	%f133, %f2, %f694;
	st.global.f32 	[%rd1+136], %f133;
	@%p211 bra 	$L__BB0_220;
	setp.eq.f32 	%p214, %f125, 0f7F800000;
	@%p214 bra 	$L__BB0_219;
	mov.b32 	%r343, %f123;
	shl.b32 	%r1046, %r343, 8;
	or.b32  	%r344, %r1046, -2147483648;
	mov.b64 	%rd632, 0;
	mov.b32 	%r1343, 0;
	mov.u64 	%rd630, __cudart_i2opi_f;
	mov.u64 	%rd631, %rd3;
$L__BB0_215:
	.pragma "nounroll";
	ld.global.nc.u32 	%r1047, [%rd630];
	mad.wide.u32 	%rd482, %r1047, %r344, %rd632;
	shr.u64 	%rd632, %rd482, 32;
	st.local.u32 	[%rd631], %rd482;
	add.s32 	%r1343, %r1343, 1;
	add.s64 	%rd631, %rd631, 4;
	add.s64 	%rd630, %rd630, 4;
	setp.ne.s32 	%p215, %r1343, 6;
	@%p215 bra 	$L__BB0_215;
	shr.u32 	%r1048, %r343, 23;
	st.local.u32 	[%rd3+24], %rd632;
	and.b32  	%r347, %r1048, 31;
	and.b32  	%r1049, %r1048, 224;
	add.s32 	%r1050, %r1049, -128;
	shr.u32 	%r1051, %r1050, 5;
	mul.wide.u32 	%rd483, %r1051, 4;
	sub.s64 	%rd201, %rd3, %rd483;
	ld.local.u32 	%r1344, [%rd201+24];
	ld.local.u32 	%r1345, [%rd201+20];
	setp.eq.s32 	%p216, %r347, 0;
	@%p216 bra 	$L__BB0_218;
	shf.l.wrap.b32 	%r1344, %r1345, %r1344, %r347;
	ld.local.u32 	%r1052, [%rd201+16];
	shf.l.wrap.b32 	%r1345, %r1052, %r1345, %r347;
$L__BB0_218:
	shr.u32 	%r1053, %r1344, 30;
	shf.l.wrap.b32 	%r1054, %r1345, %r1344, 2;
	shl.b32 	%r1055, %r1345, 2;
	shr.u32 	%r1056, %r1054, 31;
	add.s32 	%r1057, %r1056, %r1053;
	neg.s32 	%r1058, %r1057;
	setp.lt.s32 	%p217, %r343, 0;
	selp.b32 	%r1346, %r1058, %r1057, %p217;
	xor.b32  	%r1059, %r1054, %r343;
	shr.s32 	%r1060, %r1054, 31;
	xor.b32  	%r1061, %r1060, %r1054;
	xor.b32  	%r1062, %r1060, %r1055;
	cvt.u64.u32 	%rd484, %r1061;
	shl.b64 	%rd485, %rd484, 32;
	cvt.u64.u32 	%rd486, %r1062;
	or.b64  	%rd487, %rd485, %rd486;
	cvt.rn.f64.s64 	%fd53, %rd487;
	mul.f64 	%fd54, %fd53, 0d3BF921FB54442D19;
	cvt.rn.f32.f64 	%f695, %fd54;
	neg.f32 	%f696, %f695;
	setp.lt.s32 	%p218, %r1059, 0;
	selp.f32 	%f909, %f696, %f695, %p218;
	bra.uni 	$L__BB0_220;
$L__BB0_219:
	mov.f32 	%f697, 0f00000000;
	mul.rn.f32 	%f909, %f123, %f697;
	mov.b32 	%r1346, 0;
$L__BB0_220:
	add.s32 	%r1064, %r1346, 1;
	mul.rn.f32 	%f698, %f909, %f909;
	and.b32  	%r1065, %r1346, 1;
	setp.eq.b32 	%p219, %r1065, 1;
	selp.f32 	%f699, %f909, 0f3F800000, %p219;
	fma.rn.f32 	%f700, %f698, %f699, 0f00000000;
	fma.rn.f32 	%f701, %f698, 0f37CBAC00, 0fBAB607ED;
	selp.f32 	%f702, 0fB94D4153, %f701, %p219;
	selp.f32 	%f703, 0f3C0885E4, 0f3D2AAABB, %p219;
	fma.rn.f32 	%f704, %f702, %f698, %f703;
	selp.f32 	%f705, 0fBE2AAAA8, 0fBEFFFFFF, %p219;
	fma.rn.f32 	%f706, %f704, %f698, %f705;
	fma.rn.f32 	%f707, %f706, %f700, %f699;
	and.b32  	%r1066, %r1064, 2;
	setp.eq.s32 	%p220, %r1066, 0;
	mov.f32 	%f708, 0f00000000;
	sub.f32 	%f709, %f708, %f707;
	selp.f32 	%f710, %f707, %f709, %p220;
	st.global.f32 	[%rd1+140], %f710;
	mul.f32 	%f711, %f133, %f122;
	mul.f32 	%f712, %f118, %f710;
	sub.f32 	%f713, %f711, %f712;
	st.global.f32 	[%rd1+144], %f713;
	mul.f32 	%f714, %f710, %f114;
	mul.f32 	%f715, %f129, %f122;
	sub.f32 	%f716, %f714, %f715;
	st.global.f32 	[%rd1+148], %f716;
	mul.f32 	%f717, %f129, %f118;
	mul.f32 	%f718, %f133, %f114;
	sub.f32 	%f719, %f717, %f718;
	st.global.f32 	[%rd1+152], %f719;
	cvta.to.global.u64 	%rd202, %rd259;
	ld.global.f32 	%f720, [%rd202+12];
	mov.f32 	%f721, 0f42B40000;
	sub.f32 	%f722, %f721, %f181;
	mul.f32 	%f723, %f722, 0f3C8EFA35;
	sub.f32 	%f137, %f723, %f720;
	mul.f32 	%f724, %f137, 0f3F22F983;
	cvt.rni.s32.f32 	%r1350, %f724;
	cvt.rn.f32.s32 	%f725, %r1350;
	fma.rn.f32 	%f726, %f725, 0fBFC90FDA, %f137;
	fma.rn.f32 	%f727, %f725, 0fB3A22168, %f726;
	fma.rn.f32 	%f910, %f725, 0fA7C234C5, %f727;
	abs.f32 	%f139, %f137;
	setp.ltu.f32 	%p221, %f139, 0f47CE4780;
	@%p221 bra 	$L__BB0_228;
	setp.eq.f32 	%p222, %f139, 0f7F800000;
	@%p222 bra 	$L__BB0_227;
	mov.b32 	%r357, %f137;
	shl.b32 	%r1068, %r357, 8;
	or.b32  	%r358, %r1068, -2147483648;
	mov.b64 	%rd635, 0;
	mov.b32 	%r1347, 0;
	mov.u64 	%rd633, __cudart_i2opi_f;
	mov.u64 	%rd634, %rd2;
$L__BB0_223:
	.pragma "nounroll";
	ld.global.nc.u32 	%r1069, [%rd633];
	mad.wide.u32 	%rd490, %r1069, %r358, %rd635;
	shr.u64 	%rd635, %rd490, 32;
	st.local.u32 	[%rd634], %rd490;
	add.s32 	%r1347, %r1347, 1;
	add.s64 	%rd634, %rd634, 4;
	add.s64 	%rd633, %rd633, 4;
	setp.ne.s32 	%p223, %r1347, 6;
	@%p223 bra 	$L__BB0_223;
	shr.u32 	%r1070, %r357, 23;
	st.local.u32 	[%rd2+24], %rd635;
	and.b32  	%r361, %r1070, 31;
	and.b32  	%r1071, %r1070, 224;
	add.s32 	%r1072, %r1071, -128;
	shr.u32 	%r1073, %r1072, 5;
	mul.wide.u32 	%rd491, %r1073, 4;
	sub.s64 	%rd209, %rd2, %rd491;
	ld.local.u32 	%r1348, [%rd209+24];
	ld.local.u32 	%r1349, [%rd209+20];
	setp.eq.s32 	%p224, %r361, 0;
	@%p224 bra 	$L__BB0_226;
	shf.l.wrap.b32 	%r1348, %r1349, %r1348, %r361;
	ld.local.u32 	%r1074, [%rd209+16];
	shf.l.wrap.b32 	%r1349, %r1074, %r1349, %r361;
$L__BB0_226:
	shr.u32 	%r1075, %r1348, 30;
	shf.l.wrap.b32 	%r1076, %r1349, %r1348, 2;
	shl.b32 	%r1077, %r1349, 2;
	shr.u32 	%r1078, %r1076, 31;
	add.s32 	%r1079, %r1078, %r1075;
	neg.s32 	%r1080, %r1079;
	setp.lt.s32 	%p225, %r357, 0;
	selp.b32 	%r1350, %r1080, %r1079, %p225;
	xor.b32  	%r1081, %r1076, %r357;
	shr.s32 	%r1082, %r1076, 31;
	xor.b32  	%r1083, %r1082, %r1076;
	xor.b32  	%r1084, %r1082, %r1077;
	cvt.u64.u32 	%rd492, %r1083;
	shl.b64 	%rd493, %rd492, 32;
	cvt.u64.u32 	%rd494, %r1084;
	or.b64  	%rd495, %rd493, %rd494;
	cvt.rn.f64.s64 	%fd55, %rd495;
	mul.f64 	%fd56, %fd55, 0d3BF921FB54442D19;
	cvt.rn.f32.f64 	%f728, %fd56;
	neg.f32 	%f729, %f728;
	setp.lt.s32 	%p226, %r1081, 0;
	selp.f32 	%f910, %f729, %f728, %p226;
	bra.uni 	$L__BB0_228;
$L__BB0_227:
	mov.f32 	%f730, 0f00000000;
	mul.rn.f32 	%f910, %f137, %f730;
	mov.b32 	%r1350, 0;
$L__BB0_228:
	add.s32 	%r1086, %r1350, 1;
	mul.rn.f32 	%f731, %f910, %f910;
	and.b32  	%r1087, %r1350, 1;
	setp.eq.b32 	%p227, %r1087, 1;
	selp.f32 	%f732, %f910, 0f3F800000, %p227;
	fma.rn.f32 	%f733, %f731, %f732, 0f00000000;
	fma.rn.f32 	%f734, %f731, 0f37CBAC00, 0fBAB607ED;
	selp.f32 	%f735, 0fB94D4153, %f734, %p227;
	selp.f32 	%f736, 0f3C0885E4, 0f3D2AAABB, %p227;
	fma.rn.f32 	%f737, %f735, %f731, %f736;
	selp.f32 	%f738, 0fBE2AAAA8, 0fBEFFFFFF, %p227;
	fma.rn.f32 	%f739, %f737, %f731, %f738;
	fma.rn.f32 	%f740, %f739, %f733, %f732;
	and.b32  	%r1088, %r1086, 2;
	setp.eq.s32 	%p228, %r1088, 0;
	mov.f32 	%f741, 0f00000000;
	sub.f32 	%f742, %f741, %f740;
	selp.f32 	%f743, %f740, %f742, %p228;
	mul.f32 	%f744, %f179, %f743;
	st.global.f32 	[%rd1+156], %f744;
	setp.eq.s32 	%p229, %r3, 4;
	@%p229 bra 	$L__BB0_286;
	ld.global.f32 	%f143, [%rd202+16];
	mul.f32 	%f745, %f143, 0f3F22F983;
	cvt.rni.s32.f32 	%r1362, %f745;
	cvt.rn.f32.s32 	%f746, %r1362;
	fma.rn.f32 	%f747, %f746, 0fBFC90FDA, %f143;
	fma.rn.f32 	%f748, %f746, 0fB3A22168, %f747;
	fma.rn.f32 	%f913, %f746, 0fA7C234C5, %f748;
	abs.f32 	%f145, %f143;
	setp.ltu.f32 	%p230, %f145, 0f47CE4780;
	mov.u32 	%r1354, %r1362;
	mov.f32 	%f911, %f913;
	@%p230 bra 	$L__BB0_237;
	setp.eq.f32 	%p231, %f145, 0f7F800000;
	@%p231 bra 	$L__BB0_236;
	mov.b32 	%r371, %f143;
	shl.b32 	%r1090, %r371, 8;
	or.b32  	%r372, %r1090, -2147483648;
	mov.b64 	%rd638, 0;
	mov.b32 	%r1351, 0;
	mov.u64 	%rd636, __cudart_i2opi_f;
	mov.u64 	%rd637, %rd8;
$L__BB0_232:
	.pragma "nounroll";
	ld.global.nc.u32 	%r1091, [%rd636];
	mad.wide.u32 	%rd498, %r1091, %r372, %rd638;
	shr.u64 	%rd638, %rd498, 32;
	st.local.u32 	[%rd637], %rd498;
	add.s32 	%r1351, %r1351, 1;
	add.s64 	%rd637, %rd637, 4;
	add.s64 	%rd636, %rd636, 4;
	setp.ne.s32 	%p232, %r1351, 6;
	@%p232 bra 	$L__BB0_232;
	shr.u32 	%r1092, %r371, 23;
	st.local.u32 	[%rd8+24], %rd638;
	and.b32  	%r375, %r1092, 31;
	and.b32  	%r1093, %r1092, 224;
	add.s32 	%r1094, %r1093, -128;
	shr.u32 	%r1095, %r1094, 5;
	mul.wide.u32 	%rd499, %r1095, 4;
	sub.s64 	%rd216, %rd8, %rd499;
	ld.local.u32 	%r1352, [%rd216+24];
	ld.local.u32 	%r1353, [%rd216+20];
	setp.eq.s32 	%p233, %r375, 0;
	@%p233 bra 	$L__BB0_235;
	shf.l.wrap.b32 	%r1352, %r1353, %r1352, %r375;
	ld.local.u32 	%r1096, [%rd216+16];
	shf.l.wrap.b32 	%r1353, %r1096, %r1353, %r375;
$L__BB0_235:
	shr.u32 	%r1097, %r1352, 30;
	shf.l.wrap.b32 	%r1098, %r1353, %r1352, 2;
	shl.b32 	%r1099, %r1353, 2;
	shr.u32 	%r1100, %r1098, 31;
	add.s32 	%r1101, %r1100, %r1097;
	neg.s32 	%r1102, %r1101;
	setp.lt.s32 	%p234, %r371, 0;
	selp.b32 	%r1354, %r1102, %r1101, %p234;
	xor.b32  	%r1103, %r1098, %r371;
	shr.s32 	%r1104, %r1098, 31;
	xor.b32  	%r1105, %r1104, %r1098;
	xor.b32  	%r1106, %r1104, %r1099;
	cvt.u64.u32 	%rd500, %r1105;
	shl.b64 	%rd501, %rd500, 32;
	cvt.u64.u32 	%rd502, %r1106;
	or.b64  	%rd503, %rd501, %rd502;
	cvt.rn.f64.s64 	%fd57, %rd503;
	mul.f64 	%fd58, %fd57, 0d3BF921FB54442D19;
	cvt.rn.f32.f64 	%f749, %fd58;
	neg.f32 	%f750, %f749;
	setp.lt.s32 	%p235, %r1103, 0;
	selp.f32 	%f911, %f750, %f749, %p235;
	bra.uni 	$L__BB0_237;
$L__BB0_236:
	mov.f32 	%f751, 0f00000000;
	mul.rn.f32 	%f911, %f143, %f751;
	mov.b32 	%r1354, 0;
$L__BB0_237:
	setp.ltu.f32 	%p236, %f145, 0f47CE4780;
	mul.rn.f32 	%f752, %f911, %f911;
	and.b32  	%r1108, %r1354, 1;
	setp.eq.b32 	%p237, %r1108, 1;
	selp.f32 	%f753, 0f3F800000, %f911, %p237;
	fma.rn.f32 	%f754, %f752, %f753, 0f00000000;
	fma.rn.f32 	%f755, %f752, 0f37CBAC00, 0fBAB607ED;
	selp.f32 	%f756, %f755, 0fB94D4153, %p237;
	selp.f32 	%f757, 0f3D2AAABB, 0f3C0885E4, %p237;
	fma.rn.f32 	%f758, %f756, %f752, %f757;
	selp.f32 	%f759, 0fBEFFFFFF, 0fBE2AAAA8, %p237;
	fma.rn.f32 	%f760, %f758, %f752, %f759;
	fma.rn.f32 	%f761, %f760, %f754, %f753;
	and.b32  	%r1109, %r1354, 2;
	setp.eq.s32 	%p238, %r1109, 0;
	mov.f32 	%f762, 0f00000000;
	sub.f32 	%f763, %f762, %f761;
	selp.f32 	%f764, %f761, %f763, %p238;
	mul.f32 	%f149, %f1, %f764;
	st.global.f32 	[%rd1+160], %f149;
	mov.u32 	%r1358, %r1362;
	mov.f32 	%f912, %f913;
	@%p236 bra 	$L__BB0_245;
	setp.eq.f32 	%p239, %f145, 0f7F800000;
	@%p239 bra 	$L__BB0_244;
	mov.b32 	%r384, %f143;
	shl.b32 	%r1111, %r384, 8;
	or.b32  	%r385, %r1111, -2147483648;
	mov.b64 	%rd641, 0;
	mov.b32 	%r1355, 0;
	mov.u64 	%rd639, __cudart_i2opi_f;
	mov.u64 	%rd640, %rd7;
$L__BB0_240:
	.pragma "nounroll";
	ld.global.nc.u32 	%r1112, [%rd639];
	mad.wide.u32 	%rd506, %r1112, %r385, %rd641;
	shr.u64 	%rd641, %rd506, 32;
	st.local.u32 	[%rd640], %rd506;
	add.s32 	%r1355, %r1355, 1;
	add.s64 	%rd640, %rd640, 4;
	add.s64 	%rd639, %rd639, 4;
	setp.ne.s32 	%p240, %r1355, 6;
	@%p240 bra 	$L__BB0_240;
	shr.u32 	%r1113, %r384, 23;
	st.local.u32 	[%rd7+24], %rd641;
	and.b32  	%r388, %r1113, 31;
	and.b32  	%r1114, %r1113, 224;
	add.s32 	%r1115, %r1114, -128;
	shr.u32 	%r1116, %r1115, 5;
	mul.wide.u32 	%rd507, %r1116, 4;
	sub.s64 	%rd223, %rd7, %rd507;
	ld.local.u32 	%r1356, [%rd223+24];
	ld.local.u32 	%r1357, [%rd223+20];
	setp.eq.s32 	%p241, %r388, 0;
	@%p241 bra 	$L__BB0_243;
	shf.l.wrap.b32 	%r1356, %r1357, %r1356, %r388;
	ld.local.u32 	%r1117, [%rd223+16];
	shf.l.wrap.b32 	%r1357, %r1117, %r1357, %r388;
$L__BB0_243:
	shr.u32 	%r1118, %r1356, 30;
	shf.l.wrap.b32 	%r1119, %r1357, %r1356, 2;
	shl.b32 	%r1120, %r1357, 2;
	shr.u32 	%r1121, %r1119, 31;
	add.s32 	%r1122, %r1121, %r1118;
	neg.s32 	%r1123, %r1122;
	setp.lt.s32 	%p242, %r384, 0;
	selp.b32 	%r1358, %r1123, %r1122, %p242;
	xor.b32  	%r1124, %r1119, %r384;
	shr.s32 	%r1125, %r1119, 31;
	xor.b32  	%r1126, %r1125, %r1119;
	xor.b32  	%r1127, %r1125, %r1120;
	cvt.u64.u32 	%rd508, %r1126;
	shl.b64 	%rd509, %rd508, 32;
	cvt.u64.u32 	%rd510, %r1127;
	or.b64  	%rd511, %rd509, %rd510;
	cvt.rn.f64.s64 	%fd59, %rd511;
	mul.f64 	%fd60, %fd59, 0d3BF921FB54442D19;
	cvt.rn.f32.f64 	%f765, %fd60;
	neg.f32 	%f766, %f765;
	setp.lt.s32 	%p243, %r1124, 0;
	selp.f32 	%f912, %f766, %f765, %p243;
	bra.uni 	$L__BB0_245;
$L__BB0_244:
	mov.f32 	%f767, 0f00000000;
	mul.rn.f32 	%f912, %f143, %f767;
	mov.b32 	%r1358, 0;
$L__BB0_245:
	setp.ltu.f32 	%p244, %f145, 0f47CE4780;
	mul.rn.f32 	%f768, %f912, %f912;
	and.b32  	%r1129, %r1358, 1;
	setp.eq.b32 	%p245, %r1129, 1;
	selp.f32 	%f769, 0f3F800000, %f912, %p245;
	fma.rn.f32 	%f770, %f768, %f769, 0f00000000;
	fma.rn.f32 	%f771, %f768, 0f37CBAC00, 0fBAB607ED;
	selp.f32 	%f772, %f771, 0fB94D4153, %p245;
	selp.f32 	%f773, 0f3D2AAABB, 0f3C0885E4, %p245;
	fma.rn.f32 	%f774, %f772, %f768, %f773;
	selp.f32 	%f775, 0fBEFFFFFF, 0fBE2AAAA8, %p245;
	fma.rn.f32 	%f776, %f774, %f768, %f775;
	fma.rn.f32 	%f777, %f776, %f770, %f769;
	and.b32  	%r1130, %r1358, 2;
	setp.eq.s32 	%p246, %r1130, 0;
	mov.f32 	%f778, 0f00000000;
	sub.f32 	%f779, %f778, %f777;
	selp.f32 	%f780, %f777, %f779, %p246;
	mul.f32 	%f153, %f2, %f780;
	st.global.f32 	[%rd1+164], %f153;
	@%p244 bra 	$L__BB0_253;
	setp.eq.f32 	%p247, %f145, 0f7F800000;
	@%p247 bra 	$L__BB0_252;
	mov.b32 	%r397, %f143;
	shl.b32 	%r1132, %r397, 8;
	or.b32  	%r398, %r1132, -2147483648;
	mov.b64 	%rd644, 0;
	mov.b32 	%r1359, 0;
	mov.u64 	%rd642, __cudart_i2opi_f;
	mov.u64 	%rd643, %rd6;
$L__BB0_248:
	.pragma "nounroll";
	ld.global.nc.u32 	%r1133, [%rd642];
	mad.wide.u32 	%rd514, %r1133, %r398, %rd644;
	shr.u64 	%rd644, %rd514, 32;
	st.local.u32 	[%rd643], %rd514;
	add.s32 	%r1359, %r1359, 1;
	add.s64 	%rd643, %rd643, 4;
	add.s64 	%rd642, %rd642, 4;
	setp.ne.s32 	%p248, %r1359, 6;
	@%p248 bra 	$L__BB0_248;
	shr.u32 	%r1134, %r397, 23;
	st.local.u32 	[%rd6+24], %rd644;
	and.b32  	%r401, %r1134, 31;
	and.b32  	%r1135, %r1134, 224;
	add.s32 	%r1136, %r1135, -128;
	shr.u32 	%r1137, %r1136, 5;
	mul.wide.u32 	%rd515, %r1137, 4;
	sub.s64 	%rd230, %rd6, %rd515;
	ld.local.u32 	%r1360, [%rd230+24];
	ld.local.u32 	%r1361, [%rd230+20];
	setp.eq.s32 	%p249, %r401, 0;
	@%p249 bra 	$L__BB0_251;
	shf.l.wrap.b32 	%r1360, %r1361, %r1360, %r401;
	ld.local.u32 	%r1138, [%rd230+16];
	shf.l.wrap.b32 	%r1361, %r1138, %r1361, %r401;
$L__BB0_251:
	shr.u32 	%r1139, %r1360, 30;
	shf.l.wrap.b32 	%r1140, %r1361, %r1360, 2;
	shl.b32 	%r1141, %r1361, 2;
	shr.u32 	%r1142, %r1140, 31;
	add.s32 	%r1143, %r1142, %r1139;
	neg.s32 	%r1144, %r1143;
	setp.lt.s32 	%p250, %r397, 0;
	selp.b32 	%r1362, %r1144, %r1143, %p250;
	xor.b32  	%r1145, %r1140, %r397;
	shr.s32 	%r1146, %r1140, 31;
	xor.b32  	%r1147, %r1146, %r1140;
	xor.b32  	%r1148, %r1146, %r1141;
	cvt.u64.u32 	%rd516, %r1147;
	shl.b64 	%rd517, %rd516, 32;
	cvt.u64.u32 	%rd518, %r1148;
	or.b64  	%rd519, %rd517, %rd518;
	cvt.rn.f64.s64 	%fd61, %rd519;
	mul.f64 	%fd62, %fd61, 0d3BF921FB54442D19;
	cvt.rn.f32.f64 	%f781, %fd62;
	neg.f32 	%f782, %f781;
	setp.lt.s32 	%p251, %r1145, 0;
	selp.f32 	%f913, %f782, %f781, %p251;
	bra.uni 	$L__BB0_253;
$L__BB0_252:
	mov.f32 	%f783, 0f00000000;
	mul.rn.f32 	%f913, %f143, %f783;
	mov.b32 	%r1362, 0;
$L__BB0_253:
	add.s32 	%r1150, %r1362, 1;
	mul.rn.f32 	%f784, %f913, %f913;
	and.b32  	%r1151, %r1362, 1;
	setp.eq.b32 	%p252, %r1151, 1;
	selp.f32 	%f785, %f913, 0f3F800000, %p252;
	fma.rn.f32 	%f786, %f784, %f785, 0f00000000;
	fma.rn.f32 	%f787, %f784, 0f37CBAC00, 0fBAB607ED;
	selp.f32 	%f788, 0fB94D4153, %f787, %p252;
	selp.f32 	%f789, 0f3C0885E4, 0f3D2AAABB, %p252;
	fma.rn.f32 	%f790, %f788, %f784, %f789;
	selp.f32 	%f791, 0fBE2AAAA8, 0fBEFFFFFF, %p252;
	fma.rn.f32 	%f792, %f790, %f784, %f791;
	fma.rn.f32 	%f793, %f792, %f786, %f785;
	and.b32  	%r1152, %r1150, 2;
	setp.eq.s32 	%p253, %r1152, 0;
	mov.f32 	%f794, 0f00000000;
	sub.f32 	%f795, %f794, %f793;
	selp.f32 	%f157, %f793, %f795, %p253;
	st.global.f32 	[%rd1+168], %f157;
	ld.global.f32 	%f796, [%rd202+16];
	add.f32 	%f158, %f796, 0f3FC90FDB;
	mul.f32 	%f797, %f158, 0f3F22F983;
	cvt.rni.s32.f32 	%r1374, %f797;
	cvt.rn.f32.s32 	%f798, %r1374;
	fma.rn.f32 	%f799, %f798, 0fBFC90FDA, %f158;
	fma.rn.f32 	%f800, %f798, 0fB3A22168, %f799;
	fma.rn.f32 	%f916, %f798, 0fA7C234C5, %f800;
	abs.f32 	%f160, %f158;
	setp.ltu.f32 	%p254, %f160, 0f47CE4780;
	mov.u32 	%r1366, %r1374;
	mov.f32 	%f914, %f916;
	@%p254 bra 	$L__BB0_261;
	setp.eq.f32 	%p255, %f160, 0f7F800000;
	@%p255 bra 	$L__BB0_260;
	mov.b32 	%r411, %f158;
	shl.b32 	%r1154, %r411, 8;
	or.b32  	%r412, %r1154, -2147483648;
	mov.b64 	%rd647, 0;
	mov.b32 	%r1363, 0;
	mov.u64 	%rd645, __cudart_i2opi_f;
	mov.u64 	%rd646, %rd5;
$L__BB0_256:
	.pragma "nounroll";
	ld.global.nc.u32 	%r1155, [%rd645];
	mad.wide.u32 	%rd522, %r1155, %r412, %rd647;
	shr.u64 	%rd647, %rd522, 32;
	st.local.u32 	[%rd646], %rd522;
	add.s32 	%r1363, %r1363, 1;
	add.s64 	%rd646, %rd646, 4;
	add.s64 	%rd645, %rd645, 4;
	setp.ne.s32 	%p256, %r1363, 6;
	@%p256 bra 	$L__BB0_256;
	shr.u32 	%r1156, %r411, 23;
	st.local.u32 	[%rd5+24], %rd647;
	and.b32  	%r415, %r1156, 31;
	and.b32  	%r1157, %r1156, 224;
	add.s32 	%r1158, %r1157, -128;
	shr.u32 	%r1159, %r1158, 5;
	mul.wide.u32 	%rd523, %r1159, 4;
	sub.s64 	%rd237, %rd5, %rd523;
	ld.local.u32 	%r1364, [%rd237+24];
	ld.local.u32 	%r1365, [%rd237+20];
	setp.eq.s32 	%p257, %r415, 0;
	@%p257 bra 	$L__BB0_259;
	shf.l.wrap.b32 	%r1364, %r1365, %r1364, %r415;
	ld.local.u32 	%r1160, [%rd237+16];
	shf.l.wrap.b32 	%r1365, %r1160, %r1365, %r415;
$L__BB0_259:
	shr.u32 	%r1161, %r1364, 30;
	shf.l.wrap.b32 	%r1162, %r1365, %r1364, 2;
	shl.b32 	%r1163, %r1365, 2;
	shr.u32 	%r1164, %r1162, 31;
	add.s32 	%r1165, %r1164, %r1161;
	neg.s32 	%r1166, %r1165;
	setp.lt.s32 	%p258, %r411, 0;
	selp.b32 	%r1366, %r1166, %r1165, %p258;
	xor.b32  	%r1167, %r1162, %r411;
	shr.s32 	%r1168, %r1162, 31;
	xor.b32  	%r1169, %r1168, %r1162;
	xor.b32  	%r1170, %r1168, %r1163;
	cvt.u64.u32 	%rd524, %r1169;
	shl.b64 	%rd525, %rd524, 32;
	cvt.u64.u32 	%rd526, %r1170;
	or.b64  	%rd527, %rd525, %rd526;
	cvt.rn.f64.s64 	%fd63, %rd527;
	mul.f64 	%fd64, %fd63, 0d3BF921FB54442D19;
	cvt.rn.f32.f64 	%f801, %fd64;
	neg.f32 	%f802, %f801;
	setp.lt.s32 	%p259, %r1167, 0;
	selp.f32 	%f914, %f802, %f801, %p259;
	bra.uni 	$L__BB0_261;
$L__BB0_260:
	mov.f32 	%f803, 0f00000000;
	mul.rn.f32 	%f914, %f158, %f803;
	mov.b32 	%r1366, 0;
$L__BB0_261:
	setp.ltu.f32 	%p260, %f160, 0f47CE4780;
	mul.rn.f32 	%f804, %f914, %f914;
	and.b32  	%r1172, %r1366, 1;
	setp.eq.b32 	%p261, %r1172, 1;
	selp.f32 	%f805, 0f3F800000, %f914, %p261;
	fma.rn.f32 	%f806, %f804, %f805, 0f00000000;
	fma.rn.f32 	%f807, %f804, 0f37CBAC00, 0fBAB607ED;
	selp.f32 	%f808, %f807, 0fB94D4153, %p261;
	selp.f32 	%f809, 0f3D2AAABB, 0f3C0885E4, %p261;
	fma.rn.f32 	%f810, %f808, %f804, %f809;
	selp.f32 	%f811, 0fBEFFFFFF, 0fBE2AAAA8, %p261;
	fma.rn.f32 	%f812, %f810, %f804, %f811;
	fma.rn.f32 	%f813, %f812, %f806, %f805;
	and.b32  	%r1173, %r1366, 2;
	setp.eq.s32 	%p262, %r1173, 0;
	mov.f32 	%f814, 0f00000000;
	sub.f32 	%f815, %f814, %f813;
	selp.f32 	%f816, %f813, %f815, %p262;
	mul.f32 	%f164, %f1, %f816;
	st.global.f32 	[%rd1+172], %f164;
	mov.u32 	%r1370, %r1374;
	mov.f32 	%f915, %f916;
	@%p260 bra 	$L__BB0_269;
	setp.eq.f32 	%p263, %f160, 0f7F800000;
	@%p263 bra 	$L__BB0_268;
	mov.b32 	%r424, %f158;
	shl.b32 	%r1175, %r424, 8;
	or.b32  	%r425, %r1175, -2147483648;
	mov.b64 	%rd650, 0;
	mov.b32 	%r1367, 0;
	mov.u64 	%rd648, __cudart_i2opi_f;
	mov.u64 	%rd649, %rd4;
$L__BB0_264:
	.pragma "nounroll";
	ld.global.nc.u32 	%r1176, [%rd648];
	mad.wide.u32 	%rd530, %r1176, %r425, %rd650;
	shr.u64 	%rd650, %rd530, 32;
	st.local.u32 	[%rd649], %rd530;
	add.s32 	%r1367, %r1367, 1;
	add.s64 	%rd649, %rd649, 4;
	add.s64 	%rd648, %rd648, 4;
	setp.ne.s32 	%p264, %r1367, 6;
	@%p264 bra 	$L__BB0_264;
	shr.u32 	%r1177, %r424, 23;
	st.local.u32 	[%rd4+24], %rd650;
	and.b32  	%r428, %r1177, 31;
	and.b32  	%r1178, %r1177, 224;
	add.s32 	%r1179, %r1178, -128;
	shr.u32 	%r1180, %r1179, 5;
	mul.wide.u32 	%rd531, %r1180, 4;
	sub.s64 	%rd244, %rd4, %rd531;
	ld.local.u32 	%r1368, [%rd244+24];
	ld.local.u32 	%r1369, [%rd244+20];
	setp.eq.s32 	%p265, %r428, 0;
	@%p265 bra 	$L__BB0_267;
	shf.l.wrap.b32 	%r1368, %r1369, %r1368, %r428;
	ld.local.u32 	%r1181, [%rd244+16];
	shf.l.wrap.b32 	%r1369, %r1181, %r1369, %r428;
$L__BB0_267:
	shr.u32 	%r1182, %r1368, 30;
	shf.l.wrap.b32 	%r1183, %r1369, %r1368, 2;
	shl.b32 	%r1184, %r1369, 2;
	shr.u32 	%r1185, %r1183, 31;
	add.s32 	%r1186, %r1185, %r1182;
	neg.s32 	%r1187, %r1186;
	setp.lt.s32 	%p266, %r424, 0;
	selp.b32 	%r1370, %r1187, %r1186, %p266;
	xor.b32  	%r1188, %r1183, %r424;
	shr.s32 	%r1189, %r1183, 31;
	xor.b32  	%r1190, %r1189, %r1183;
	xor.b32  	%r1191, %r1189, %r1184;
	cvt.u64.u32 	%rd532, %r1190;
	shl.b64 	%rd533, %rd532, 32;
	cvt.u64.u32 	%rd534, %r1191;
	or.b64  	%rd535, %rd533, %rd534;
	cvt.rn.f64.s64 	%fd65, %rd535;
	mul.f64 	%fd66, %fd65, 0d3BF921FB54442D19;
	cvt.rn.f32.f64 	%f817, %fd66;
	neg.f32 	%f818, %f817;
	setp.lt.s32 	%p267, %r1188, 0;
	selp.f32 	%f915, %f818, %f817, %p267;
	bra.uni 	$L__BB0_269;
$L__BB0_268:
	mov.f32 	%f819, 0f00000000;
	mul.rn.f32 	%f915, %f158, %f819;
	mov.b32 	%r1370, 0;
$L__BB0_269:
	setp.ltu.f32 	%p268, %f160, 0f47CE4780;
	mul.rn.f32 	%f820, %f915, %f915;
	and.b32  	%r1193, %r1370, 1;
	setp.eq.b32 	%p269, %r1193, 1;
	selp.f32 	%f821, 0f3F800000, %f915, %p269;
	fma.rn.f32 	%f822, %f820, %f821, 0f00000000;
	fma.rn.f32 	%f823, %f820, 0f37CBAC00, 0fBAB607ED;
	selp.f32 	%f824, %f823, 0fB94D4153, %p269;
	selp.f32 	%f825, 0f3D2AAABB, 0f3C0885E4, %p269;
	fma.rn.f32 	%f826, %f824, %f820, %f825;
	selp.f32 	%f827, 0fBEFFFFFF, 0fBE2AAAA8, %p269;
	fma.rn.f32 	%f828, %f826, %f820, %f827;
	fma.rn.f32 	%f829, %f828, %f822, %f821;
	and.b32  	%r1194, %r1370, 2;
	setp.eq.s32 	%p270, %r1194, 0;
	mov.f32 	%f830, 0f00000000;
	sub.f32 	%f831, %f830, %f829;
	selp.f32 	%f832, %f829, %f831, %p270;
	mul.f32 	%f168, %f2, %f832;
	st.global.f32 	[%rd1+176], %f168;
	@%p268 bra 	$L__BB0_277;
	setp.eq.f32 	%p271, %f160, 0f7F800000;
	@%p271 bra 	$L__BB0_276;
	mov.b32 	%r437, %f158;
	shl.b32 	%r1196, %r437, 8;
	or.b32  	%r438, %r1196, -2147483648;
	mov.b64 	%rd653, 0;
	mov.b32 	%r1371, 0;
	mov.u64 	%rd651, __cudart_i2opi_f;
	mov.u64 	%rd652, %rd3;
$L__BB0_272:
	.pragma "nounroll";
	ld.global.nc.u32 	%r1197, [%rd651];
	mad.wide.u32 	%rd538, %r1197, %r438, %rd653;
	shr.u64 	%rd653, %rd538, 32;
	st.local.u32 	[%rd652], %rd538;
	add.s32 	%r1371, %r1371, 1;
	add.s64 	%rd652, %rd652, 4;
	add.s64 	%rd651, %rd651, 4;
	setp.ne.s32 	%p272, %r1371, 6;
	@%p272 bra 	$L__BB0_272;
	shr.u32 	%r1198, %r437, 23;
	st.local.u32 	[%rd3+24], %rd653;
	and.b32  	%r441, %r1198, 31;
	and.b32  	%r1199, %r1198, 224;
	add.s32 	%r1200, %r1199, -128;
	shr.u32 	%r1201, %r1200, 5;
	mul.wide.u32 	%rd539, %r1201, 4;
	sub.s64 	%rd251, %rd3, %rd539;
	ld.local.u32 	%r1372, [%rd251+24];
	ld.local.u32 	%r1373, [%rd251+20];
	setp.eq.s32 	%p273, %r441, 0;
	@%p273 bra 	$L__BB0_275;
	shf.l.wrap.b32 	%r1372, %r1373, %r1372, %r441;
	ld.local.u32 	%r1202, [%rd251+16];
	shf.l.wrap.b32 	%r1373, %r1202, %r1373, %r441;
$L__BB0_275:
	shr.u32 	%r1203, %r1372, 30;
	shf.l.wrap.b32 	%r1204, %r1373, %r1372, 2;
	shl.b32 	%r1205, %r1373, 2;
	shr.u32 	%r1206, %r1204, 31;
	add.s32 	%r1207, %r1206, %r1203;
	neg.s32 	%r1208, %r1207;
	setp.lt.s32 	%p274, %r437, 0;
	selp.b32 	%r1374, %r1208, %r1207, %p274;
	xor.b32  	%r1209, %r1204, %r437;
	shr.s32 	%r1210, %r1204, 31;
	xor.b32  	%r1211, %r1210, %r1204;
	xor.b32  	%r1212, %r1210, %r1205;
	cvt.u64.u32 	%rd540, %r1211;
	shl.b64 	%rd541, %rd540, 32;
	cvt.u64.u32 	%rd542, %r1212;
	or.b64  	%rd543, %rd541, %rd542;
	cvt.rn.f64.s64 	%fd67, %rd543;
	mul.f64 	%fd68, %fd67, 0d3BF921FB54442D19;
	cvt.rn.f32.f64 	%f833, %fd68;
	neg.f32 	%f834, %f833;
	setp.lt.s32 	%p275, %r1209, 0;
	selp.f32 	%f916, %f834, %f833, %p275;
	bra.uni 	$L__BB0_277;
$L__BB0_276:
	mov.f32 	%f835, 0f00000000;
	mul.rn.f32 	%f916, %f158, %f835;
	mov.b32 	%r1374, 0;
$L__BB0_277:
	add.s32 	%r1214, %r1374, 1;
	mul.rn.f32 	%f836, %f916, %f916;
	and.b32  	%r1215, %r1374, 1;
	setp.eq.b32 	%p276, %r1215, 1;
	selp.f32 	%f837, %f916, 0f3F800000, %p276;
	fma.rn.f32 	%f838, %f836, %f837, 0f00000000;
	fma.rn.f32 	%f839, %f836, 0f37CBAC00, 0fBAB607ED;
	selp.f32 	%f840, 0fB94D4153, %f839, %p276;
	selp.f32 	%f841, 0f3C0885E4, 0f3D2AAABB, %p276;
	fma.rn.f32 	%f842, %f840, %f836, %f841;
	selp.f32 	%f843, 0fBE2AAAA8, 0fBEFFFFFF, %p276;
	fma.rn.f32 	%f844, %f842, %f836, %f843;
	fma.rn.f32 	%f845, %f844, %f838, %f837;
	and.b32  	%r1216, %r1214, 2;
	setp.eq.s32 	%p277, %r1216, 0;
	mov.f32 	%f846, 0f00000000;
	sub.f32 	%f847, %f846, %f845;
	selp.f32 	%f848, %f845, %f847, %p277;
	st.global.f32 	[%rd1+180], %f848;
	mul.f32 	%f849, %f168, %f157;
	mul.f32 	%f850, %f153, %f848;
	sub.f32 	%f851, %f849, %f850;
	st.global.f32 	[%rd1+184], %f851;
	mul.f32 	%f852, %f848, %f149;
	mul.f32 	%f853, %f164, %f157;
	sub.f32 	%f854, %f852, %f853;
	st.global.f32 	[%rd1+188], %f854;
	mul.f32 	%f855, %f164, %f153;
	mul.f32 	%f856, %f168, %f149;
	sub.f32 	%f857, %f855, %f856;
	st.global.f32 	[%rd1+192], %f857;
	ld.global.f32 	%f858, [%rd202+16];
	mov.f32 	%f859, 0f42B40000;
	sub.f32 	%f860, %f859, %f181;
	mul.f32 	%f861, %f860, 0f3C8EFA35;
	sub.f32 	%f172, %f861, %f858;
	mul.f32 	%f862, %f172, 0f3F22F983;
	cvt.rni.s32.f32 	%r1378, %f862;
	cvt.rn.f32.s32 	%f863, %r1378;
	fma.rn.f32 	%f864, %f863, 0fBFC90FDA, %f172;
	fma.rn.f32 	%f865, %f863, 0fB3A22168, %f864;
	fma.rn.f32 	%f917, %f863, 0fA7C234C5, %f865;
	abs.f32 	%f174, %f172;
	setp.ltu.f32 	%p278, %f174, 0f47CE4780;
	@%p278 bra 	$L__BB0_285;
	setp.eq.f32 	%p279, %f174, 0f7F800000;
	@%p279 bra 	$L__BB0_284;
	mov.b32 	%r451, %f172;
	shl.b32 	%r1218, %r451, 8;
	or.b32  	%r452, %r1218, -2147483648;
	mov.b64 	%rd656, 0;
	mov.b32 	%r1375, 0;
	mov.u64 	%rd654, __cudart_i2opi_f;
	mov.u64 	%rd655, %rd2;
$L__BB0_280:
	.pragma "nounroll";
	ld.global.nc.u32 	%r1219, [%rd654];
	mad.wide.u32 	%rd546, %r1219, %r452, %rd656;
	shr.u64 	%rd656, %rd546, 32;
	st.local.u32 	[%rd655], %rd546;
	add.s32 	%r1375, %r1375, 1;
	add.s64 	%rd655, %rd655, 4;
	add.s64 	%rd654, %rd654, 4;
	setp.ne.s32 	%p280, %r1375, 6;
	@%p280 bra 	$L__BB0_280;
	shr.u32 	%r1220, %r451, 23;
	st.local.u32 	[%rd2+24], %rd656;
	and.b32  	%r455, %r1220, 31;
	and.b32  	%r1221, %r1220, 224;
	add.s32 	%r1222, %r1221, -128;
	shr.u32 	%r1223, %r1222, 5;
	mul.wide.u32 	%rd547, %r1223, 4;
	sub.s64 	%rd258, %rd2, %rd547;
	ld.local.u32 	%r1376, [%rd258+24];
	ld.local.u32 	%r1377, [%rd258+20];
	setp.eq.s32 	%p281, %r455, 0;
	@%p281 bra 	$L__BB0_283;
	shf.l.wrap.b32 	%r1376, %r1377, %r1376, %r455;
	ld.local.u32 	%r1224, [%rd258+16];
	shf.l.wrap.b32 	%r1377, %r1224, %r1377, %r455;
$L__BB0_283:
	shr.u32 	%r1225, %r1376, 30;
	shf.l.wrap.b32 	%r1226, %r1377, %r1376, 2;
	shl.b32 	%r1227, %r1377, 2;
	shr.u32 	%r1228, %r1226, 31;
	add.s32 	%r1229, %r1228, %r1225;
	neg.s32 	%r1230, %r1229;
	setp.lt.s32 	%p282, %r451, 0;
	selp.b32 	%r1378, %r1230, %r1229, %p282;
	xor.b32  	%r1231, %r1226, %r451;
	shr.s32 	%r1232, %r1226, 31;
	xor.b32  	%r1233, %r1232, %r1226;
	xor.b32  	%r1234, %r1232, %r1227;
	cvt.u64.u32 	%rd548, %r1233;
	shl.b64 	%rd549, %rd548, 32;
	cvt.u64.u32 	%rd550, %r1234;
	or.b64  	%rd551, %rd549, %rd550;
	cvt.rn.f64.s64 	%fd69, %rd551;
	mul.f64 	%fd70, %fd69, 0d3BF921FB54442D19;
	cvt.rn.f32.f64 	%f866, %fd70;
	neg.f32 	%f867, %f866;
	setp.lt.s32 	%p283, %r1231, 0;
	selp.f32 	%f917, %f867, %f866, %p283;
	bra.uni 	$L__BB0_285;
$L__BB0_284:
	mov.f32 	%f868, 0f00000000;
	mul.rn.f32 	%f917, %f172, %f868;
	mov.b32 	%r1378, 0;
$L__BB0_285:
	add.s32 	%r1236, %r1378, 1;
	mul.rn.f32 	%f869, %f917, %f917;
	and.b32  	%r1237, %r1378, 1;
	setp.eq.b32 	%p284, %r1237, 1;
	selp.f32 	%f870, %f917, 0f3F800000, %p284;
	fma.rn.f32 	%f871, %f869, %f870, 0f00000000;
	fma.rn.f32 	%f872, %f869, 0f37CBAC00, 0fBAB607ED;
	selp.f32 	%f873, 0fB94D4153, %f872, %p284;
	selp.f32 	%f874, 0f3C0885E4, 0f3D2AAABB, %p284;
	fma.rn.f32 	%f875, %f873, %f869, %f874;
	selp.f32 	%f876, 0fBE2AAAA8, 0fBEFFFFFF, %p284;
	fma.rn.f32 	%f877, %f875, %f869, %f876;
	fma.rn.f32 	%f878, %f877, %f871, %f870;
	and.b32  	%r1238, %r1236, 2;
	setp.eq.s32 	%p285, %r1238, 0;
	mov.f32 	%f879, 0f00000000;
	sub.f32 	%f880, %f879, %f878;
	selp.f32 	%f881, %f878, %f880, %p285;
	mul.f32 	%f882, %f179, %f881;
	st.global.f32 	[%rd1+196], %f882;
$L__BB0_286:
	ret;

}
	// .globl	_Z15dirtymap_kernel10floatArrayS_S_S_f11chordParamsPfPKf
.visible .entry _Z15dirtymap_kernel10floatArrayS_S_S_f11chordParamsPfPKf(
	.param .align 8 .b8 _Z15dirtymap_kernel10floatArrayS_S_S_f11chordParamsPfPKf_param_0[16],
	.param .align 8 .b8 _Z15dirtymap_kernel10floatArrayS_S_S_f11chordParamsPfPKf_param_1[16],
	.param .align 8 .b8 _Z15dirtymap_kernel10floatArrayS_S_S_f11chordParamsPfPKf_param_2[16],
	.param .align 8 .b8 _Z15dirtymap_kernel10floatArrayS_S_S_f11chordParamsPfPKf_param_3[16],
	.param .f32 _Z15dirtymap_kernel10floatArrayS_S_S_f11chordParamsPfPKf_param_4,
	.param .align 8 .b8 _Z15dirtymap_kernel10floatArrayS_S_S_f11chordParamsPfPKf_param_5[56],
	.param .u64 .ptr .align 1 _Z15dirtymap_kernel10floatArrayS_S_S_f11chordParamsPfPKf_param_6,
	.param .u64 .ptr .align 1 _Z15dirtymap_kernel10floatArrayS_S_S_f11chordParamsPfPKf_param_7
)
{
	.local .align 4 .b8 	__local_depot1[28];
	.reg .b64 	%SP;
	.reg .b64 	%SPL;
	.reg .pred 	%p<1896>;
	.reg .b16 	%rs<25>;
	.reg .b32 	%r<6078>;
	.reg .b32 	%f<11915>;
	.reg .b64 	%rd<2306>;
	.reg .b64 	%fd<261>;

	mov.u64 	%SPL, __local_depot1;
	ld.param.u32 	%r1770, [_Z15dirtymap_kernel10floatArrayS_S_S_f11chordParamsPfPKf_param_5+48];
	ld.param.u32 	%r1769, [_Z15dirtymap_kernel10floatArrayS_S_S_f11chordParamsPfPKf_param_5+24];
	ld.param.u32 	%r1768, [_Z15dirtymap_kernel10floatArrayS_S_S_f11chordParamsPfPKf_param_5+20];
	ld.param.f32 	%f1562, [_Z15dirtymap_kernel10floatArrayS_S_S_f11chordParamsPfPKf_param_5+16];
	ld.param.u32 	%r1767, [_Z15dirtymap_kernel10floatArrayS_S_S_f11chordParamsPfPKf_param_5+8];
	ld.param.u32 	%r1766, [_Z15dirtymap_kernel10floatArrayS_S_S_f11chordParamsPfPKf_param_3+8];
	ld.param.u64 	%rd366, [_Z15dirtymap_kernel10floatArrayS_S_S_f11chordParamsPfPKf_param_2];
	ld.param.u32 	%r1764, [_Z15dirtymap_kernel10floatArrayS_S_S_f11chordParamsPfPKf_param_1+8];
	ld.param.u64 	%rd365, [_Z15dirtymap_kernel10floatArrayS_S_S_f11chordParamsPfPKf_param_1];
	ld.param.u64 	%rd364, [_Z15dirtymap_kernel10floatArrayS_S_S_f11chordParamsPfPKf_param_0];
	ld.param.u32 	%r1763, [_Z15dirtymap_kernel10floatArrayS_S_S_f11chordParamsPfPKf_param_0+8];
	ld.param.u64 	%rd367, [_Z15dirtymap_kernel10floatArrayS_S_S_f11chordParamsPfPKf_param_3];
	ld.param.v2.f32 	{%f1566, %f1567}, [_Z15dirtymap_kernel10floatArrayS_S_S_f11chordParamsPfPKf_param_5+40];
	ld.param.v2.f32 	{%f1564, %f1565}, [_Z15dirtymap_kernel10floatArrayS_S_S_f11chordParamsPfPKf_param_5+32];
	ld.param.u64 	%rd369, [_Z15dirtymap_kernel10floatArrayS_S_S_f11chordParamsPfPKf_param_6];
	cvta.to.global.u64 	%rd1, %rd369;
	add.u64 	%rd2, %SPL, 0;
	add.u64 	%rd3, %SPL, 0;
	add.u64 	%rd4, %SPL, 0;
	add.u64 	%rd5, %SPL, 0;
	add.u64 	%rd6, %SPL, 0;
	add.u64 	%rd7, %SPL, 0;
	add.u64 	%rd8, %SPL, 0;
	add.u64 	%rd9, %SPL, 0;
	add.u64 	%rd10, %SPL, 0;
	add.u64 	%rd11, %SPL, 0;
	add.u64 	%rd12, %SPL, 0;
	add.u64 	%rd13, %SPL, 0;
	add.u64 	%rd14, %SPL, 0;
	add.u64 	%rd15, %SPL, 0;
	add.u64 	%rd16, %SPL, 0;
	add.u64 	%rd17, %SPL, 0;
	add.u64 	%rd18, %SPL, 0;
	add.u64 	%rd19, %SPL, 0;
	add.u64 	%rd20, %SPL, 0;
	add.u64 	%rd21, %SPL, 0;
	add.u64 	%rd22, %SPL, 0;
	add.u64 	%rd23, %SPL, 0;
	cvta.to.global.u64 	%rd24, %rd367;
	mov.u32 	%r1801, %ctaid.x;
	shl.b32 	%r1802, %r1801, 7;
	mov.u32 	%r1803, %tid.x;
	add.s32 	%r5, %r1802, %r1803;
	mul.lo.s32 	%r1804, %r5, 3;
	setp.ge.u32 	%p1, %r1804, %r1763;
	@%p1 bra 	$L__BB1_1650;
	mov.u32 	%r1805, %ctaid.y;
	shl.b32 	%r6, %r1805, 5;
	add.s32 	%r7, %r6, 32;
	setp.ne.s32 	%p2, %r1766, 0;
	mul.lo.s32 	%r8, %r1764, %r5;
	@%p2 bra 	$L__BB1_3;
	add.s32 	%r5492, %r6, %r8;
	mul.wide.u32 	%rd2099, %r5492, 4;
	add.s64 	%rd2100, %rd1, %rd2099;
	ld.global.f32 	%f11521, [%rd2100];
	add.f32 	%f11522, %f11521, 0f00000000;
	st.global.f32 	[%rd2100], %f11522;
	add.s32 	%r5493, %r5492, 1;
	mul.wide.u32 	%rd2101, %r5493, 4;
	add.s64 	%rd2102, %rd1, %rd2101;
	ld.global.f32 	%f11523, [%rd2102];
	add.f32 	%f11524, %f11523, 0f00000000;
	st.global.f32 	[%rd2102], %f11524;
	add.s32 	%r5494, %r5492, 2;
	mul.wide.u32 	%rd2103, %r5494, 4;
	add.s64 	%rd2104, %rd1, %rd2103;
	ld.global.f32 	%f11525, [%rd2104];
	add.f32 	%f11526, %f11525, 0f00000000;
	st.global.f32 	[%rd2104], %f11526;
	add.s32 	%r5495, %r5492, 3;
	mul.wide.u32 	%rd2105, %r5495, 4;
	add.s64 	%rd2106, %rd1, %rd2105;
	ld.global.f32 	%f11527, [%rd2106];
	add.f32 	%f11528, %f11527, 0f00000000;
	st.global.f32 	[%rd2106], %f11528;
	add.s32 	%r5496, %r5492, 4;
	mul.wide.u32 	%rd2107, %r5496, 4;
	add.s64 	%rd2108, %rd1, %rd2107;
	ld.global.f32 	%f11529, [%rd2108];
	add.f32 	%f11530, %f11529, 0f00000000;
	st.global.f32 	[%rd2108], %f11530;
	add.s32 	%r5497, %r5492, 5;
	mul.wide.u32 	%rd2109, %r5497, 4;
	add.s64 	%rd2110, %rd1, %rd2109;
	ld.global.f32 	%f11531, [%rd2110];
	add.f32 	%f11532, %f11531, 0f00000000;
	st.global.f32 	[%rd2110], %f11532;
	add.s32 	%r5498, %r5492, 6;
	mul.wide.u32 	%rd2111, %r5498, 4;
	add.s64 	%rd2112, %rd1, %rd2111;
	ld.global.f32 	%f11533, [%rd2112];
	add.f32 	%f11534, %f11533, 0f00000000;
	st.global.f32 	[%rd2112], %f11534;
	add.s32 	%r5499, %r5492, 7;
	mul.wide.u32 	%rd2113, %r5499, 4;
	add.s64 	%rd2114, %rd1, %rd2113;
	ld.global.f32 	%f11535, [%rd2114];
	add.f32 	%f11536, %f11535, 0f00000000;
	st.global.f32 	[%rd2114], %f11536;
	add.s32 	%r5500, %r5492, 8;
	mul.wide.u32 	%rd2115, %r5500, 4;
	add.s64 	%rd2116, %rd1, %rd2115;
	ld.global.f32 	%f11537, [%rd2116];
	add.f32 	%f11538, %f11537, 0f00000000;
	st.global.f32 	[%rd2116], %f11538;
	add.s32 	%r5501, %r5492, 9;
	mul.wide.u32 	%rd2117, %r5501, 4;
	add.s64 	%rd2118, %rd1, %rd2117;
	ld.global.f32 	%f11539, [%rd2118];
	add.f32 	%f11540, %f11539, 0f00000000;
	st.global.f32 	[%rd2118], %f11540;
	add.s32 	%r5502, %r5492, 10;
	mul.wide.u32 	%rd2119, %r5502, 4;
	add.s64 	%rd2120, %rd1, %rd2119;
	ld.global.f32 	%f11541, [%rd2120];
	add.f32 	%f11542, %f11541, 0f00000000;
	st.global.f32 	[%rd2120], %f11542;
	add.s32 	%r5503, %r5492, 11;
	mul.wide.u32 	%rd2121, %r5503, 4;
	add.s64 	%rd2122, %rd1, %rd2121;
	ld.global.f32 	%f11543, [%rd2122];
	add.f32 	%f11544, %f11543, 0f00000000;
	st.global.f32 	[%rd2122], %f11544;
	add.s32 	%r5504, %r5492, 12;
	mul.wide.u32 	%rd2123, %r5504, 4;
	add.s64 	%rd2124, %rd1, %rd2123;
	ld.global.f32 	%f11545, [%rd2124];
	add.f32 	%f11546, %f11545, 0f00000000;
	st.global.f32 	[%rd2124], %f11546;
	add.s32 	%r5505, %r5492, 13;
	mul.wide.u32 	%rd2125, %r5505, 4;
	add.s64 	%rd2126, %rd1, %rd2125;
	ld.global.f32 	%f11547, [%rd2126];
	add.f32 	%f11548, %f11547, 0f00000000;
	st.global.f32 	[%rd2126], %f11548;
	add.s32 	%r5506, %r5492, 14;
	mul.wide.u32 	%rd2127, %r5506, 4;
	add.s64 	%rd2128, %rd1, %rd2127;
	ld.global.f32 	%f11549, [%rd2128];
	add.f32 	%f11550, %f11549, 0f00000000;
	st.global.f32 	[%rd2128], %f11550;
	add.s32 	%r5507, %r5492, 15;
	mul.wide.u32 	%rd2129, %r5507, 4;
	add.s64 	%rd2130, %rd1, %rd2129;
	ld.global.f32 	%f11551, [%rd2130];
	add.f32 	%f11552, %f11551, 0f00000000;
	st.global.f32 	[%rd2130], %f11552;
	add.s32 	%r5508, %r5492, 16;
	mul.wide.u32 	%rd2131, %r5508, 4;
	add.s64 	%rd2132, %rd1, %rd2131;
	ld.global.f32 	%f11553, [%rd2132];
	add.f32 	%f11554, %f11553, 0f00000000;
	st.global.f32 	[%rd2132], %f11554;
	add.s32 	%r5509, %r5492, 17;
	mul.wide.u32 	%rd2133, %r5509, 4;
	add.s64 	%rd2134, %rd1, %rd2133;
	ld.global.f32 	%f11555, [%rd2134];
	add.f32 	%f11556, %f11555, 0f00000000;
	st.global.f32 	[%rd2134], %f11556;
	add.s32 	%r5510, %r5492, 18;
	mul.wide.u32 	%rd2135, %r5510, 4;
	add.s64 	%rd2136, %rd1, %rd2135;
	ld.global.f32 	%f11557, [%rd2136];
	add.f32 	%f11558, %f11557, 0f00000000;
	st.global.f32 	[%rd2136], %f11558;
	add.s32 	%r5511, %r5492, 19;
	mul.wide.u32 	%rd2137, %r5511, 4;
	add.s64 	%rd2138, %rd1, %rd2137;
	ld.global.f32 	%f11559, [%rd2138];
	add.f32 	%f11560, %f11559, 0f00000000;
	st.global.f32 	[%rd2138], %f11560;
	add.s32 	%r5512, %r5492, 20;
	mul.wide.u32 	%rd2139, %r5512, 4;
	add.s64 	%rd2140, %rd1, %rd2139;
	ld.global.f32 	%f11561, [%rd2140];
	add.f32 	%f11562, %f11561, 0f00000000;
	st.global.f32 	[%rd2140], %f11562;
	add.s32 	%r5513, %r5492, 21;
	mul.wide.u32 	%rd2141, %r5513, 4;
	add.s64 	%rd2142, %rd1, %rd2141;
	ld.global.f32 	%f11563, [%rd2142];
	add.f32 	%f11564, %f11563, 0f00000000;
	st.global.f32 	[%rd2142], %f11564;
	add.s32 	%r5514, %r5492, 22;
	mul.wide.u32 	%rd2143, %r5514, 4;
	add.s64 	%rd2144, %rd1, %rd2143;
	ld.global.f32 	%f11565, [%rd2144];
	add.f32 	%f11566, %f11565, 0f00000000;
	st.global.f32 	[%rd2144], %f11566;
	add.s32 	%r5515, %r5492, 23;
	mul.wide.u32 	%rd2145, %r5515, 4;
	add.s64 	%rd2146, %rd1, %rd2145;
	ld.global.f32 	%f11567, [%rd2146];
	add.f32 	%f11568, %f11567, 0f00000000;
	st.global.f32 	[%rd2146], %f11568;
	add.s32 	%r5516, %r5492, 24;
	mul.wide.u32 	%rd2147, %r5516, 4;
	add.s64 	%rd2148, %rd1, %rd2147;
	ld.global.f32 	%f11569, [%rd2148];
	add.f32 	%f11570, %f11569, 0f00000000;
	st.global.f32 	[%rd2148], %f11570;
	add.s32 	%r5517, %r5492, 25;
	mul.wide.u32 	%rd2149, %r5517, 4;
	add.s64 	%rd2150, %rd1, %rd2149;
	ld.global.f32 	%f11571, [%rd2150];
	add.f32 	%f11572, %f11571, 0f00000000;
	st.global.f32 	[%rd2150], %f11572;
	add.s32 	%r5518, %r5492, 26;
	mul.wide.u32 	%rd2151, %r5518, 4;
	add.s64 	%rd2152, %rd1, %rd2151;
	ld.global.f32 	%f11573, [%rd2152];
	add.f32 	%f11574, %f11573, 0f00000000;
	st.global.f32 	[%rd2152], %f11574;
	add.s32 	%r5519, %r5492, 27;
	mul.wide.u32 	%rd2153, %r5519, 4;
	add.s64 	%rd2154, %rd1, %rd2153;
	ld.global.f32 	%f11575, [%rd2154];
	add.f32 	%f11576, %f11575, 0f00000000;
	st.global.f32 	[%rd2154], %f11576;
	add.s32 	%r5520, %r5492, 28;
	mul.wide.u32 	%rd2155, %r5520, 4;
	add.s64 	%rd2156, %rd1, %rd2155;
	ld.global.f32 	%f11577, [%rd2156];
	add.f32 	%f11578, %f11577, 0f00000000;
	st.global.f32 	[%rd2156], %f11578;
	add.s32 	%r5521, %r5492, 29;
	mul.wide.u32 	%rd2157, %r5521, 4;
	add.s64 	%rd2158, %rd1, %rd2157;
	ld.global.f32 	%f11579, [%rd2158];
	add.f32 	%f11580, %f11579, 0f00000000;
	st.global.f32 	[%rd2158], %f11580;
	add.s32 	%r5522, %r5492, 30;
	mul.wide.u32 	%rd2159, %r5522, 4;
	add.s64 	%rd2160, %rd1, %rd2159;
	ld.global.f32 	%f11581, [%rd2160];
	add.f32 	%f11582, %f11581, 0f00000000;
	st.global.f32 	[%rd2160], %f11582;
	add.s32 	%r5523, %r5492, 31;
	mul.wide.u32 	%rd2161, %r5523, 4;
	add.s64 	%rd2162, %rd1, %rd2161;
	ld.global.f32 	%f11583, [%rd2162];
	add.f32 	%f11584, %f11583, 0f00000000;
	st.global.f32 	[%rd2162], %f11584;
	bra.uni 	$L__BB1_1650;
$L__BB1_3:
	setp.ne.s32 	%p3, %r1767, 0;
	@%p3 bra 	$L__BB1_7;
$L__BB1_4:
	mov.f32 	%f11586, 0f00000000;
	mov.b32 	%r5525, 0;
	mov.u32 	%r5526, %r5525;
$L__BB1_5:
	add.s32 	%r5490, %r5525, %r6;
	mul.wide.u32 	%rd2095, %r5490, 4;
	add.s64 	%rd2096, %rd24, %rd2095;
	ld.global.f32 	%f11518, [%rd2096];
	fma.rn.f32 	%f11586, %f11518, 0f00000000, %f11586;
	add.s32 	%r12, %r5526, 1;
	mad.lo.s32 	%r5525, %r1764, %r5526, %r1764;
	setp.lt.u32 	%p1894, %r5525, %r1766;
	mov.u32 	%r5526, %r12;
	@%p1894 bra 	$L__BB1_5;
	add.s32 	%r5491, %r6, %r8;
	mul.wide.u32 	%rd2097, %r5491, 4;
	add.s64 	%rd2098, %rd1, %rd2097;
	ld.global.f32 	%f11519, [%rd2098];
	add.f32 	%f11520, %f11586, %f11519;
	st.global.f32 	[%rd2098], %f11520;
	add.s32 	%r6, %r6, 1;
	setp.eq.s32 	%p1895, %r6, %r7;
	@%p1895 bra 	$L__BB1_1650;
	bra.uni 	$L__BB1_4;
$L__BB1_7:
	setp.ne.s32 	%p4, %r1770, 0;
	@%p4 bra 	$L__BB1_11;
$L__BB1_8:
	mov.f32 	%f11587, 0f00000000;
	mov.b32 	%r5528, 0;
	mov.u32 	%r5529, %r5528;
$L__BB1_9:
	add.s32 	%r5487, %r5528, %r6;
	mul.wide.u32 	%rd2091, %r5487, 4;
	add.s64 	%rd2092, %rd24, %rd2091;
	ld.global.f32 	%f11514, [%rd2092];
	fma.rn.f32 	%f11587, %f11514, 0f00000000, %f11587;
	add.s32 	%r18, %r5529, 1;
	mad.lo.s32 	%r5528, %r1764, %r5529, %r1764;
	setp.lt.u32 	%p1892, %r5528, %r1766;
	mov.u32 	%r5529, %r18;
	@%p1892 bra 	$L__BB1_9;
	add.s32 	%r5488, %r6, %r8;
	mul.wide.u32 	%rd2093, %r5488, 4;
	add.s64 	%rd2094, %rd1, %rd2093;
	ld.global.f32 	%f11515, [%rd2094];
	add.f32 	%f11516, %f11587, %f11515;
	st.global.f32 	[%rd2094], %f11516;
	add.s32 	%r6, %r6, 1;
	setp.eq.s32 	%p1893, %r6, %r7;
	@%p1893 bra 	$L__BB1_1650;
	bra.uni 	$L__BB1_8;
$L__BB1_11:
	add.s32 	%r1806, %r1767, -1;
	min.u32 	%r1807, %r1806, 4;
	add.s32 	%r21, %r1807, 1;
	mov.u64 	%rd599, __cudart_i2opi_f;
$L__BB1_12:
	mov.f32 	%f11588, 0f00000000;
	mov.b32 	%r5531, 0;
	mul.wide.u32 	%rd496, %r6, 4;
	mov.u32 	%r5532, %r5531;
$L__BB1_13:
	mov.u32 	%r24, %r5532;
	ld.param.f32 	%f11585, [_Z15dirtymap_kernel10floatArrayS_S_S_f11chordParamsPfPKf_param_4];
	add.s32 	%r1809, %r5531, %r6;
	cvta.to.global.u64 	%rd393, %rd367;
	mul.wide.u32 	%rd394, %r1809, 4;
	add.s64 	%rd395, %rd393, %rd394;
	ld.global.f32 	%f1570, [%rd395];
	setp.leu.f32 	%p5, %f1570, %f11585;
	mov.f32 	%f11914, 0f00000000;
	@%p5 bra 	$L__BB1_1648;
	ld.param.u64 	%rd2164, [_Z15dirtymap_kernel10floatArrayS_S_S_f11chordParamsPfPKf_param_7];
	mul.lo.s32 	%r1811, %r24, 3;
	add.s32 	%r1812, %r1811, 1;
	cvta.to.global.u64 	%rd396, %rd366;
	mul.wide.u32 	%rd397, %r1812, 4;
	add.s64 	%rd398, %rd396, %rd397;
	ld.global.f32 	%f1572, [%rd398];
	mul.wide.u32 	%rd399, %r1811, 4;
	add.s64 	%rd400, %rd396, %rd399;
	ld.global.f32 	%f6, [%rd400];
	abs.f32 	%f1573, %f6;
	abs.f32 	%f1574, %f1572;
	setp.gt.f32 	%p6, %f1574, %f1573;
	selp.f32 	%f1575, %f1574, %f1573, %p6;
	selp.f32 	%f1576, %f1573, %f1574, %p6;
	div.rn.f32 	%f1577, %f1576, %f1575;
	mul.f32 	%f1578, %f1577, %f1577;
	fma.rn.f32 	%f1579, %f1578, 0f3B33710B, 0fBC807748;
	fma.rn.f32 	%f1580, %f1579, %f1578, 0f3D2CDAB2;
	fma.rn.f32 	%f1581, %f1580, %f1578, 0fBD992D10;
	fma.rn.f32 	%f1582, %f1581, %f1578, 0f3DD9EA6C;
	fma.rn.f32 	%f1583, %f1582, %f1578, 0fBE117CB1;
	fma.rn.f32 	%f1584, %f1583, %f1578, 0f3E4CBCE0;
	fma.rn.f32 	%f1585, %f1584, %f1578, 0fBEAAAA7D;
	mul.f32 	%f1586, %f1578, %f1585;
	fma.rn.f32 	%f1587, %f1586, %f1577, %f1577;
	neg.f32 	%f1588, %f1587;
	fma.rn.f32 	%f1589, 0f3F6EE581, 0f3FD774EB, %f1588;
	selp.f32 	%f1590, %f1589, %f1587, %p6;
	selp.f32 	%f1591, 0f3F6EE581, 0f3FEEE581, %p6;
	selp.f32 	%f1592, %f1587, %f1588, %p6;
	mov.b32 	%r1813, %f6;
	fma.rn.f32 	%f1593, %f1591, 0f3FD774EB, %f1592;
	setp.lt.s32 	%p7, %r1813, 0;
	selp.f32 	%f1594, %f1593, %f1590, %p7;
	add.f32 	%f1595, %f1574, %f1573;
	setp.eq.f32 	%p8, %f1575, 0f00000000;
	selp.f32 	%f1596, 0f40490FDB, 0f00000000, %p7;
	setp.eq.f32 	%p9, %f1573, %f1574;
	selp.f32 	%f1597, 0f4016CBE4, 0f3F490FDB, %p7;
	selp.f32 	%f1598, %f1597, %f1594, %p9;
	selp.f32 	%f1599, %f1596, %f1598, %p8;
	abs.f32 	%f1600, %f1595;
	setp.nan.f32 	%p10, %f1600, %f1600;
	copysign.f32 	%f1601, %f1572, %f1599;
	selp.f32 	%f1602, %f1595, %f1601, %p10;
	neg.f32 	%f1603, %f1602;
	sub.f32 	%f7, %f1603, %f1562;
	cvta.to.global.u64 	%rd401, %rd2164;
	ld.global.f32 	%f8, [%rd401+36];
	mov.f32 	%f11914, 0f00000000;
	mov.b32 	%r5533, 0;
$L__BB1_15:
	cvt.rn.f32.u32 	%f1604, %r5533;
	mul.f32 	%f1605, %f1567, %f1604;
	fma.rn.f32 	%f10, %f1605, 0f3898825B, %f7;
	mul.f32 	%f1606, %f10, 0f3F22F983;
	cvt.rni.s32.f32 	%r5565, %f1606;
	cvt.rn.f32.s32 	%f1607, %r5565;
	fma.rn.f32 	%f1608, %f1607, 0fBFC90FDA, %f10;
	fma.rn.f32 	%f1609, %f1607, 0fB3A22168, %f1608;
	fma.rn.f32 	%f11597, %f1607, 0fA7C234C5, %f1609;
	abs.f32 	%f12, %f10;
	setp.ltu.f32 	%p11, %f12, 0f47CE4780;
	mov.u32 	%r5537, %r5565;
	mov.f32 	%f11590, %f11597;
	@%p11 bra 	$L__BB1_23;
	setp.neu.f32 	%p12, %f12, 0f7F800000;
	@%p12 bra 	$L__BB1_18;
	mov.f32 	%f1612, 0f00000000;
	mul.rn.f32 	%f11590, %f10, %f1612;
	mov.b32 	%r5537, 0;
	bra.uni 	$L__BB1_23;
$L__BB1_18:
	mov.b32 	%r27, %f10;
	shl.b32 	%r1815, %r27, 8;
	or.b32  	%r28, %r1815, -2147483648;
	mov.b64 	%rd2176, 0;
	mov.b32 	%r5534, 0;
	mov.u64 	%rd2174, __cudart_i2opi_f;
	mov.u64 	%rd2175, %rd23;
$L__BB1_19:
	.pragma "nounroll";
	ld.global.nc.u32 	%r1816, [%rd2174];
	mad.wide.u32 	%rd404, %r1816, %r28, %rd2176;
	shr.u64 	%rd2176, %rd404, 32;
	st.local.u32 	[%rd2175], %rd404;
	add.s32 	%r5534, %r5534, 1;
	add.s64 	%rd2175, %rd2175, 4;
	add.s64 	%rd2174, %rd2174, 4;
	setp.ne.s32 	%p13, %r5534, 6;
	@%p13 bra 	$L__BB1_19;
	shr.u32 	%r1817, %r27, 23;
	st.local.u32 	[%rd23+24], %rd2176;
	and.b32  	%r31, %r1817, 31;
	and.b32  	%r1818, %r1817, 224;
	add.s32 	%r1819, %r1818, -128;
	shr.u32 	%r1820, %r1819, 5;
	mul.wide.u32 	%rd405, %r1820, 4;
	sub.s64 	%rd31, %rd23, %rd405;
	ld.local.u32 	%r5535, [%rd31+24];
	ld.local.u32 	%r5536, [%rd31+20];
	setp.eq.s32 	%p14, %r31, 0;
	@%p14 bra 	$L__BB1_22;
	shf.l.wrap.b32 	%r5535, %r5536, %r5535, %r31;
	ld.local.u32 	%r1821, [%rd31+16];
	shf.l.wrap.b32 	%r5536, %r1821, %r5536, %r31;
$L__BB1_22:
	shr.u32 	%r1822, %r5535, 30;
	shf.l.wrap.b32 	%r1823, %r5536, %r5535, 2;
	shl.b32 	%r1824, %r5536, 2;
	shr.u32 	%r1825, %r1823, 31;
	add.s32 	%r1826, %r1825, %r1822;
	neg.s32 	%r1827, %r1826;
	setp.lt.s32 	%p15, %r27, 0;
	selp.b32 	%r5537, %r1827, %r1826, %p15;
	xor.b32  	%r1828, %r1823, %r27;
	shr.s32 	%r1829, %r1823, 31;
	xor.b32  	%r1830, %r1829, %r1823;
	xor.b32  	%r1831, %r1829, %r1824;
	cvt.u64.u32 	%rd406, %r1830;
	shl.b64 	%rd407, %rd406, 32;
	cvt.u64.u32 	%rd408, %r1831;
	or.b64  	%rd409, %rd407, %rd408;
	cvt.rn.f64.s64 	%fd1, %rd409;
	mul.f64 	%fd2, %fd1, 0d3BF921FB54442D19;
	cvt.rn.f32.f64 	%f1610, %fd2;
	neg.f32 	%f1611, %f1610;
	setp.lt.s32 	%p16, %r1828, 0;
	selp.f32 	%f11590, %f1611, %f1610, %p16;
$L__BB1_23:
	add.s32 	%r1833, %r5537, 1;
	mul.rn.f32 	%f1613, %f11590, %f11590;
	and.b32  	%r1834, %r5537, 1;
	setp.eq.b32 	%p18, %r1834, 1;
	selp.f32 	%f1614, %f11590, 0f3F800000, %p18;
	fma.rn.f32 	%f1615, %f1613, %f1614, 0f00000000;
	fma.rn.f32 	%f1616, %f1613, 0f37CBAC00, 0fBAB607ED;
	selp.f32 	%f1617, 0fB94D4153, %f1616, %p18;
	selp.f32 	%f1618, 0f3C0885E4, 0f3D2AAABB, %p18;
	fma.rn.f32 	%f1619, %f1617, %f1613, %f1618;
	selp.f32 	%f1620, 0fBE2AAAA8, 0fBEFFFFFF, %p18;
	fma.rn.f32 	%f1621, %f1619, %f1613, %f1620;
	fma.rn.f32 	%f1622, %f1621, %f1615, %f1614;
	and.b32  	%r1835, %r1833, 2;
	setp.eq.s32 	%p19, %r1835, 0;
	mov.f32 	%f1623, 0f00000000;
	sub.f32 	%f1624, %f1623, %f1622;
	selp.f32 	%f16, %f1622, %f1624, %p19;
	cvta.to.global.u64 	%rd410, %rd364;
	mov.u32 	%r1836, %ctaid.x;
	shl.b32 	%r1837, %r1836, 7;
	mov.u32 	%r1838, %tid.x;
	add.s32 	%r1839, %r1837, %r1838;
	mul.lo.s32 	%r1840, %r1839, 3;
	mul.wide.u32 	%rd411, %r1840, 4;
	add.s64 	%rd32, %rd410, %rd411;
	ld.global.f32 	%f17, [%rd32];
	mov.u32 	%r5541, %r5565;
	mov.f32 	%f11591, %f11597;
	@%p11 bra 	$L__BB1_31;
	setp.neu.f32 	%p20, %f12, 0f7F800000;
	@%p20 bra 	$L__BB1_26;
	mov.f32 	%f1627, 0f00000000;
	mul.rn.f32 	%f11591, %f10, %f1627;
	mov.b32 	%r5541, 0;
	bra.uni 	$L__BB1_31;
$L__BB1_26:
	mov.b32 	%r40, %f10;
	shl.b32 	%r1842, %r40, 8;
	or.b32  	%r41, %r1842, -2147483648;
	mov.b64 	%rd2177, 0;
	mov.b32 	%r5538, 0;
$L__BB1_27:
	.pragma "nounroll";
	mul.wide.u32 	%rd413, %r5538, 4;
	mov.u64 	%rd414, __cudart_i2opi_f;
	add.s64 	%rd415, %rd414, %rd413;
	ld.global.nc.u32 	%r1843, [%rd415];
	mad.wide.u32 	%rd416, %r1843, %r41, %rd2177;
	shr.u64 	%rd2177, %rd416, 32;
	add.s64 	%rd417, %rd22, %rd413;
	st.local.u32 	[%rd417], %rd416;
	add.s32 	%r5538, %r5538, 1;
	setp.ne.s32 	%p21, %r5538, 6;
	@%p21 bra 	$L__BB1_27;
	shr.u32 	%r1844, %r40, 23;
	st.local.u32 	[%rd22+24], %rd2177;
	and.b32  	%r44, %r1844, 31;
	and.b32  	%r1845, %r1844, 224;
	add.s32 	%r1846, %r1845, -128;
	shr.u32 	%r1847, %r1846, 5;
	mul.wide.u32 	%rd418, %r1847, 4;
	sub.s64 	%rd35, %rd22, %rd418;
	ld.local.u32 	%r5539, [%rd35+24];
	ld.local.u32 	%r5540, [%rd35+20];
	setp.eq.s32 	%p22, %r44, 0;
	@%p22 bra 	$L__BB1_30;
	shf.l.wrap.b32 	%r5539, %r5540, %r5539, %r44;
	ld.local.u32 	%r1848, [%rd35+16];
	shf.l.wrap.b32 	%r5540, %r1848, %r5540, %r44;
$L__BB1_30:
	shr.u32 	%r1849, %r5539, 30;
	shf.l.wrap.b32 	%r1850, %r5540, %r5539, 2;
	shl.b32 	%r1851, %r5540, 2;
	shr.u32 	%r1852, %r1850, 31;
	add.s32 	%r1853, %r1852, %r1849;
	neg.s32 	%r1854, %r1853;
	setp.lt.s32 	%p23, %r40, 0;
	selp.b32 	%r5541, %r1854, %r1853, %p23;
	xor.b32  	%r1855, %r1850, %r40;
	shr.s32 	%r1856, %r1850, 31;
	xor.b32  	%r1857, %r1856, %r1850;
	xor.b32  	%r1858, %r1856, %r1851;
	cvt.u64.u32 	%rd419, %r1857;
	shl.b64 	%rd420, %rd419, 32;
	cvt.u64.u32 	%rd421, %r1858;
	or.b64  	%rd422, %rd420, %rd421;
	cvt.rn.f64.s64 	%fd3, %rd422;
	mul.f64 	%fd4, %fd3, 0d3BF921FB54442D19;
	cvt.rn.f32.f64 	%f1625, %fd4;
	neg.f32 	%f1626, %f1625;
	setp.lt.s32 	%p24, %r1855, 0;
	selp.f32 	%f11591, %f1626, %f1625, %p24;
$L__BB1_31:
	mul.rn.f32 	%f1628, %f11591, %f11591;
	and.b32  	%r1860, %r5541, 1;
	setp.eq.b32 	%p26, %r1860, 1;
	selp.f32 	%f1629, 0f3F800000, %f11591, %p26;
	fma.rn.f32 	%f1630, %f1628, %f1629, 0f00000000;
	fma.rn.f32 	%f1631, %f1628, 0f37CBAC00, 0fBAB607ED;
	selp.f32 	%f1632, %f1631, 0fB94D4153, %p26;
	selp.f32 	%f1633, 0f3D2AAABB, 0f3C0885E4, %p26;
	fma.rn.f32 	%f1634, %f1632, %f1628, %f1633;
	selp.f32 	%f1635, 0fBEFFFFFF, 0fBE2AAAA8, %p26;
	fma.rn.f32 	%f1636, %f1634, %f1628, %f1635;
	fma.rn.f32 	%f1637, %f1636, %f1630, %f1629;
	and.b32  	%r1861, %r5541, 2;
	setp.eq.s32 	%p27, %r1861, 0;
	mov.f32 	%f1638, 0f00000000;
	sub.f32 	%f1639, %f1638, %f1637;
	selp.f32 	%f1640, %f1637, %f1639, %p27;
	ld.global.f32 	%f21, [%rd32+4];
	mul.f32 	%f1641, %f21, %f1640;
	mul.f32 	%f1642, %f17, %f16;
	sub.f32 	%f22, %f1642, %f1641;
	mov.u32 	%r5545, %r5565;
	mov.f32 	%f11592, %f11597;
	@%p11 bra 	$L__BB1_39;
	setp.neu.f32 	%p28, %f12, 0f7F800000;
	@%p28 bra 	$L__BB1_34;
	mov.f32 	%f1645, 0f00000000;
	mul.rn.f32 	%f11592, %f10, %f1645;
	mov.b32 	%r5545, 0;
	bra.uni 	$L__BB1_39;
$L__BB1_34:
	mov.b32 	%r1863, %f10;
	shl.b32 	%r1864, %r1863, 8;
	or.b32  	%r53, %r1864, -2147483648;
	mov.b64 	%rd2178, 0;
	mov.b32 	%r5542, 0;
$L__BB1_35:
	.pragma "nounroll";
	mul.wide.u32 	%rd424, %r5542, 4;
	mov.u64 	%rd425, __cudart_i2opi_f;
	add.s64 	%rd426, %rd425, %rd424;
	ld.global.nc.u32 	%r1865, [%rd426];
	mad.wide.u32 	%rd427, %r1865, %r53, %rd2178;
	shr.u64 	%rd2178, %rd427, 32;
	add.s64 	%rd428, %rd21, %rd424;
	st.local.u32 	[%rd428], %rd427;
	add.s32 	%r5542, %r5542, 1;
	setp.ne.s32 	%p29, %r5542, 6;
	@%p29 bra 	$L__BB1_35;
	mov.b32 	%r56, %f10;
	shr.u32 	%r1866, %r56, 23;
	st.local.u32 	[%rd21+24], %rd2178;
	and.b32  	%r57, %r1866, 31;
	and.b32  	%r1867, %r1866, 224;
	add.s32 	%r1868, %r1867, -128;
	shr.u32 	%r1869, %r1868, 5;
	mul.wide.u32 	%rd429, %r1869, 4;
	sub.s64 	%rd38, %rd21, %rd429;
	ld.local.u32 	%r5543, [%rd38+24];
	ld.local.u32 	%r5544, [%rd38+20];
	setp.eq.s32 	%p30, %r57, 0;
	@%p30 bra 	$L__BB1_38;
	shf.l.wrap.b32 	%r5543, %r5544, %r5543, %r57;
	ld.local.u32 	%r1870, [%rd38+16];
	shf.l.wrap.b32 	%r5544, %r1870, %r5544, %r57;
$L__BB1_38:
	shr.u32 	%r1871, %r5543, 30;
	shf.l.wrap.b32 	%r1872, %r5544, %r5543, 2;
	shl.b32 	%r1873, %r5544, 2;
	shr.u32 	%r1874, %r1872, 31;
	add.s32 	%r1875, %r1874, %r1871;
	neg.s32 	%r1876, %r1875;
	setp.lt.s32 	%p31, %r56, 0;
	selp.b32 	%r5545, %r1876, %r1875, %p31;
	xor.b32  	%r1877, %r1872, %r56;
	shr.s32 	%r1878, %r1872, 31;
	xor.b32  	%r1879, %r1878, %r1872;
	xor.b32  	%r1880, %r1878, %r1873;
	cvt.u64.u32 	%rd430, %r1879;
	shl.b64 	%rd431, %rd430, 32;
	cvt.u64.u32 	%rd432, %r1880;
	or.b64  	%rd433, %rd431, %rd432;
	cvt.rn.f64.s64 	%fd5, %rd433;
	mul.f64 	%fd6, %fd5, 0d3BF921FB54442D19;
	cvt.rn.f32.f64 	%f1643, %fd6;
	neg.f32 	%f1644, %f1643;
	setp.lt.s32 	%p32, %r1877, 0;
	selp.f32 	%f11592, %f1644, %f1643, %p32;
$L__BB1_39:
	mul.rn.f32 	%f1646, %f11592, %f11592;
	and.b32  	%r1882, %r5545, 1;
	setp.eq.b32 	%p34, %r1882, 1;
	selp.f32 	%f1647, 0f3F800000, %f11592, %p34;
	fma.rn.f32 	%f1648, %f1646, %f1647, 0f00000000;
	fma.rn.f32 	%f1649, %f1646, 0f37CBAC00, 0fBAB607ED;
	selp.f32 	%f1650, %f1649, 0fB94D4153, %p34;
	selp.f32 	%f1651, 0f3D2AAABB, 0f3C0885E4, %p34;
	fma.rn.f32 	%f1652, %f1650, %f1646, %f1651;
	selp.f32 	%f1653, 0fBEFFFFFF, 0fBE2AAAA8, %p34;
	fma.rn.f32 	%f1654, %f1652, %f1646, %f1653;
	fma.rn.f32 	%f1655, %f1654, %f1648, %f1647;
	and.b32  	%r1883, %r5545, 2;
	setp.eq.s32 	%p35, %r1883, 0;
	mov.f32 	%f1656, 0f00000000;
	sub.f32 	%f1657, %f1656, %f1655;
	selp.f32 	%f1658, %f1655, %f1657, %p35;
	mul.f32 	%f26, %f17, %f1658;
	mov.u32 	%r5549, %r5565;
	mov.f32 	%f11593, %f11597;
	@%p11 bra 	$L__BB1_47;
	setp.neu.f32 	%p36, %f12, 0f7F800000;
	@%p36 bra 	$L__BB1_42;
	mov.f32 	%f1661, 0f00000000;
	mul.rn.f32 	%f11593, %f10, %f1661;
	mov.b32 	%r5549, 0;
	bra.uni 	$L__BB1_47;
$L__BB1_42:
	mov.b32 	%r1885, %f10;
	shl.b32 	%r1886, %r1885, 8;
	or.b32  	%r66, %r1886, -2147483648;
	mov.b64 	%rd2179, 0;
	mov.b32 	%r5546, 0;
$L__BB1_43:
	.pragma "nounroll";
	mul.wide.u32 	%rd435, %r5546, 4;
	mov.u64 	%rd436, __cudart_i2opi_f;
	add.s64 	%rd437, %rd436, %rd435;
	ld.global.nc.u32 	%r1887, [%rd437];
	mad.wide.u32 	%rd438, %r1887, %r66, %rd2179;
	shr.u64 	%rd2179, %rd438, 32;
	add.s64 	%rd439, %rd20, %rd435;
	st.local.u32 	[%rd439], %rd438;
	add.s32 	%r5546, %r5546, 1;
	setp.ne.s32 	%p37, %r5546, 6;
	@%p37 bra 	$L__BB1_43;
	mov.b32 	%r69, %f10;
	shr.u32 	%r1888, %r69, 23;
	st.local.u32 	[%rd20+24], %rd2179;
	and.b32  	%r70, %r1888, 31;
	and.b32  	%r1889, %r1888, 224;
	add.s32 	%r1890, %r1889, -128;
	shr.u32 	%r1891, %r1890, 5;
	mul.wide.u32 	%rd440, %r1891, 4;
	sub.s64 	%rd41, %rd20, %rd440;
	ld.local.u32 	%r5547, [%rd41+24];
	ld.local.u32 	%r5548, [%rd41+20];
	setp.eq.s32 	%p38, %r70, 0;
	@%p38 bra 	$L__BB1_46;
	shf.l.wrap.b32 	%r5547, %r5548, %r5547, %r70;
	ld.local.u32 	%r1892, [%rd41+16];
	shf.l.wrap.b32 	%r5548, %r1892, %r5548, %r70;
$L__BB1_46:
	shr.u32 	%r1893, %r5547, 30;
	shf.l.wrap.b32 	%r1894, %r5548, %r5547, 2;
	shl.b32 	%r1895, %r5548, 2;
	shr.u32 	%r1896, %r1894, 31;
	add.s32 	%r1897, %r1896, %r1893;
	neg.s32 	%r1898, %r1897;
	setp.lt.s32 	%p39, %r69, 0;
	selp.b32 	%r5549, %r1898, %r1897, %p39;
	xor.b32  	%r1899, %r1894, %r69;
	shr.s32 	%r1900, %r1894, 31;
	xor.b32  	%r1901, %r1900, %r1894;
	xor.b32  	%r1902, %r1900, %r1895;
	cvt.u64.u32 	%rd441, %r1901;
	shl.b64 	%rd442, %rd441, 32;
	cvt.u64.u32 	%rd443, %r1902;
	or.b64  	%rd444, %rd442, %rd443;
	cvt.rn.f64.s64 	%fd7, %rd444;
	mul.f64 	%fd8, %fd7, 0d3BF921FB54442D19;
	cvt.rn.f32.f64 	%f1659, %fd8;
	neg.f32 	%f1660, %f1659;
	setp.lt.s32 	%p40, %r1899, 0;
	selp.f32 	%f11593, %f1660, %f1659, %p40;
$L__BB1_47:
	add.s32 	%r1904, %r5549, 1;
	mul.rn.f32 	%f1662, %f11593, %f11593;
	and.b32  	%r1905, %r5549, 1;
	setp.eq.b32 	%p42, %r1905, 1;
	selp.f32 	%f1663, %f11593, 0f3F800000, %p42;
	fma.rn.f32 	%f1664, %f1662, %f1663, 0f00000000;
	fma.rn.f32 	%f1665, %f1662, 0f37CBAC00, 0fBAB607ED;
	selp.f32 	%f1666, 0fB94D4153, %f1665, %p42;
	selp.f32 	%f1667, 0f3C0885E4, 0f3D2AAABB, %p42;
	fma.rn.f32 	%f1668, %f1666, %f1662, %f1667;
	selp.f32 	%f1669, 0fBE2AAAA8, 0fBEFFFFFF, %p42;
	fma.rn.f32 	%f1670, %f1668, %f1662, %f1669;
	fma.rn.f32 	%f1671, %f1670, %f1664, %f1663;
	and.b32  	%r1906, %r1904, 2;
	setp.eq.s32 	%p43, %r1906, 0;
	mov.f32 	%f1672, 0f00000000;
	sub.f32 	%f1673, %f1672, %f1671;
	selp.f32 	%f1674, %f1671, %f1673, %p43;
	fma.rn.f32 	%f30, %f21, %f1674, %f26;
	ld.global.f32 	%f31, [%rd32+8];
	mov.u32 	%r5553, %r5565;
	mov.f32 	%f11594, %f11597;
	@%p11 bra 	$L__BB1_55;
	setp.neu.f32 	%p44, %f12, 0f7F800000;
	@%p44 bra 	$L__BB1_50;
	mov.f32 	%f1677, 0f00000000;
	mul.rn.f32 	%f11594, %f10, %f1677;
	mov.b32 	%r5553, 0;
	bra.uni 	$L__BB1_55;
$L__BB1_50:
	mov.b32 	%r1908, %f10;
	shl.b32 	%r1909, %r1908, 8;
	or.b32  	%r79, %r1909, -2147483648;
	mov.b64 	%rd2180, 0;
	mov.b32 	%r5550, 0;
$L__BB1_51:
	.pragma "nounroll";
	mul.wide.u32 	%rd446, %r5550, 4;
	mov.u64 	%rd447, __cudart_i2opi_f;
	add.s64 	%rd448, %rd447, %rd446;
	ld.global.nc.u32 	%r1910, [%rd448];
	mad.wide.u32 	%rd449, %r1910, %r79, %rd2180;
	shr.u64 	%rd2180, %rd449, 32;
	add.s64 	%rd450, %rd19, %rd446;
	st.local.u32 	[%rd450], %rd449;
	add.s32 	%r5550, %r5550, 1;
	setp.ne.s32 	%p45, %r5550, 6;
	@%p45 bra 	$L__BB1_51;
	mov.b32 	%r82, %f10;
	shr.u32 	%r1911, %r82, 23;
	st.local.u32 	[%rd19+24], %rd2180;
	and.b32  	%r83, %r1911, 31;
	and.b32  	%r1912, %r1911, 224;
	add.s32 	%r1913, %r1912, -128;
	shr.u32 	%r1914, %r1913, 5;
	mul.wide.u32 	%rd451, %r1914, 4;
	sub.s64 	%rd44, %rd19, %rd451;
	ld.local.u32 	%r5551, [%rd44+24];
	ld.local.u32 	%r5552, [%rd44+20];
	setp.eq.s32 	%p46, %r83, 0;
	@%p46 bra 	$L__BB1_54;
	shf.l.wrap.b32 	%r5551, %r5552, %r5551, %r83;
	ld.local.u32 	%r1915, [%rd44+16];
	shf.l.wrap.b32 	%r5552, %r1915, %r5552, %r83;
$L__BB1_54:
	shr.u32 	%r1916, %r5551, 30;
	shf.l.wrap.b32 	%r1917, %r5552, %r5551, 2;
	shl.b32 	%r1918, %r5552, 2;
	shr.u32 	%r1919, %r1917, 31;
	add.s32 	%r1920, %r1919, %r1916;
	neg.s32 	%r1921, %r1920;
	setp.lt.s32 	%p47, %r82, 0;
	selp.b32 	%r5553, %r1921, %r1920, %p47;
	xor.b32  	%r1922, %r1917, %r82;
	shr.s32 	%r1923, %r1917, 31;
	xor.b32  	%r1924, %r1923, %r1917;
	xor.b32  	%r1925, %r1923, %r1918;
	cvt.u64.u32 	%rd452, %r1924;
	shl.b64 	%rd453, %rd452, 32;
	cvt.u64.u32 	%rd454, %r1925;
	or.b64  	%rd455, %rd453, %rd454;
	cvt.rn.f64.s64 	%fd9, %rd455;
	mul.f64 	%fd10, %fd9, 0d3BF921FB54442D19;
	cvt.rn.f32.f64 	%f1675, %fd10;
	neg.f32 	%f1676, %f1675;
	setp.lt.s32 	%p48, %r1922, 0;
	selp.f32 	%f11594, %f1676, %f1675, %p48;
$L__BB1_55:
	add.s32 	%r1927, %r5553, 1;
	mul.rn.f32 	%f1678, %f11594, %f11594;
	and.b32  	%r1928, %r5553, 1;
	setp.eq.b32 	%p50, %r1928, 1;
	selp.f32 	%f1679, %f11594, 0f3F800000, %p50;
	fma.rn.f32 	%f1680, %f1678, %f1679, 0f00000000;
	fma.rn.f32 	%f1681, %f1678, 0f37CBAC00, 0fBAB607ED;
	selp.f32 	%f1682, 0fB94D4153, %f1681, %p50;
	selp.f32 	%f1683, 0f3C0885E4, 0f3D2AAABB, %p50;
	fma.rn.f32 	%f1684, %f1682, %f1678, %f1683;
	selp.f32 	%f1685, 0fBE2AAAA8, 0fBEFFFFFF, %p50;
	fma.rn.f32 	%f1686, %f1684, %f1678, %f1685;
	fma.rn.f32 	%f1687, %f1686, %f1680, %f1679;
	and.b32  	%r1929, %r1927, 2;
	setp.eq.s32 	%p51, %r1929, 0;
	mov.f32 	%f1688, 0f00000000;
	sub.f32 	%f1689, %f1688, %f1687;
	selp.f32 	%f35, %f1687, %f1689, %p51;
	mov.u32 	%r5557, %r5565;
	mov.f32 	%f11595, %f11597;
	@%p11 bra 	$L__BB1_63;
	setp.neu.f32 	%p52, %f12, 0f7F800000;
	@%p52 bra 	$L__BB1_58;
	mov.f32 	%f1692, 0f00000000;
	mul.rn.f32 	%f11595, %f10, %f1692;
	mov.b32 	%r5557, 0;
	bra.uni 	$L__BB1_63;
$L__BB1_58:
	mov.b32 	%r1931, %f10;
	shl.b32 	%r1932, %r1931, 8;
	or.b32  	%r92, %r1932, -2147483648;
	mov.b64 	%rd2181, 0;
	mov.b32 	%r5554, 0;
$L__BB1_59:
	.pragma "nounroll";
	mul.wide.u32 	%rd457, %r5554, 4;
	mov.u64 	%rd458, __cudart_i2opi_f;
	add.s64 	%rd459, %rd458, %rd457;
	ld.global.nc.u32 	%r1933, [%rd459];
	mad.wide.u32 	%rd460, %r1933, %r92, %rd2181;
	shr.u64 	%rd2181, %rd460, 32;
	add.s64 	%rd461, %rd18, %rd457;
	st.local.u32 	[%rd461], %rd460;
	add.s32 	%r5554, %r5554, 1;
	setp.ne.s32 	%p53, %r5554, 6;
	@%p53 bra 	$L__BB1_59;
	mov.b32 	%r1934, %f10;
	shr.u32 	%r1935, %r1934, 23;
	st.local.u32 	[%rd18+24], %rd2181;
	and.b32  	%r95, %r1935, 31;
	and.b32  	%r1936, %r1935, 224;
	add.s32 	%r1937, %r1936, -128;
	shr.u32 	%r1938, %r1937, 5;
	mul.wide.u32 	%rd462, %r1938, 4;
	sub.s64 	%rd47, %rd18, %rd462;
	ld.local.u32 	%r5555, [%rd47+24];
	ld.local.u32 	%r5556, [%rd47+20];
	setp.eq.s32 	%p54, %r95, 0;
	@%p54 bra 	$L__BB1_62;
	shf.l.wrap.b32 	%r5555, %r5556, %r5555, %r95;
	ld.local.u32 	%r1939, [%rd47+16];
	shf.l.wrap.b32 	%r5556, %r1939, %r5556, %r95;
$L__BB1_62:
	shr.u32 	%r1940, %r5555, 30;
	shf.l.wrap.b32 	%r1941, %r5556, %r5555, 2;
	shl.b32 	%r1942, %r5556, 2;
	shr.u32 	%r1943, %r1941, 31;
	add.s32 	%r1944, %r1943, %r1940;
	neg.s32 	%r1945, %r1944;
	mov.b32 	%r1946, %f10;
	setp.lt.s32 	%p55, %r1946, 0;
	selp.b32 	%r5557, %r1945, %r1944, %p55;
	xor.b32  	%r1947, %r1941, %r1946;
	shr.s32 	%r1948, %r1941, 31;
	xor.b32  	%r1949, %r1948, %r1941;
	xor.b32  	%r1950, %r1948, %r1942;
	cvt.u64.u32 	%rd463, %r1949;
	shl.b64 	%rd464, %rd463, 32;
	cvt.u64.u32 	%rd465, %r1950;
	or.b64  	%rd466, %rd464, %rd465;
	cvt.rn.f64.s64 	%fd11, %rd466;
	mul.f64 	%fd12, %fd11, 0d3BF921FB54442D19;
	cvt.rn.f32.f64 	%f1690, %fd12;
	neg.f32 	%f1691, %f1690;
	setp.lt.s32 	%p56, %r1947, 0;
	selp.f32 	%f11595, %f1691, %f1690, %p56;
$L__BB1_63:
	mul.rn.f32 	%f1693, %f11595, %f11595;
	and.b32  	%r1952, %r5557, 1;
	setp.eq.b32 	%p58, %r1952, 1;
	selp.f32 	%f1694, 0f3F800000, %f11595, %p58;
	fma.rn.f32 	%f1695, %f1693, %f1694, 0f00000000;
	fma.rn.f32 	%f1696, %f1693, 0f37CBAC00, 0fBAB607ED;
	selp.f32 	%f1697, %f1696, 0fB94D4153, %p58;
	selp.f32 	%f1698, 0f3D2AAABB, 0f3C0885E4, %p58;
	fma.rn.f32 	%f1699, %f1697, %f1693, %f1698;
	selp.f32 	%f1700, 0fBEFFFFFF, 0fBE2AAAA8, %p58;
	fma.rn.f32 	%f1701, %f1699, %f1693, %f1700;
	fma.rn.f32 	%f1702, %f1701, %f1695, %f1694;
	and.b32  	%r1953, %r5557, 2;
	setp.eq.s32 	%p59, %r1953, 0;
	mov.f32 	%f1703, 0f00000000;
	sub.f32 	%f1704, %f1703, %f1702;
	selp.f32 	%f1705, %f1702, %f1704, %p59;
	cvta.to.global.u64 	%rd467, %rd366;
	mul.lo.s32 	%r1954, %r24, 3;
	mul.wide.u32 	%rd468, %r1954, 4;
	add.s64 	%rd469, %rd467, %rd468;
	ld.global.f32 	%f39, [%rd469+4];
	mul.f32 	%f1706, %f39, %f1705;
	mul.f32 	%f1707, %f6, %f35;
	sub.f32 	%f40, %f1707, %f1706;
	mov.u32 	%r5561, %r5565;
	mov.f32 	%f11596, %f11597;
	@%p11 bra 	$L__BB1_71;
	setp.neu.f32 	%p60, %f12, 0f7F800000;
	@%p60 bra 	$L__BB1_66;
	mov.f32 	%f1710, 0f00000000;
	mul.rn.f32 	%f11596, %f10, %f1710;
	mov.b32 	%r5561, 0;
	bra.uni 	$L__BB1_71;
$L__BB1_66:
	mov.b32 	%r1956, %f10;
	shl.b32 	%r1957, %r1956, 8;
	or.b32  	%r104, %r1957, -2147483648;
	mov.b64 	%rd2182, 0;
	mov.b32 	%r5558, 0;
$L__BB1_67:
	.pragma "nounroll";
	mul.wide.u32 	%rd471, %r5558, 4;
	mov.u64 	%rd472, __cudart_i2opi_f;
	add.s64 	%rd473, %rd472, %rd471;
	ld.global.nc.u32 	%r1958, [%rd473];
	mad.wide.u32 	%rd474, %r1958, %r104, %rd2182;
	shr.u64 	%rd2182, %rd474, 32;
	add.s64 	%rd475, %rd17, %rd471;
	st.local.u32 	[%rd475], %rd474;
	add.s32 	%r5558, %r5558, 1;
	setp.ne.s32 	%p61, %r5558, 6;
	@%p61 bra 	$L__BB1_67;
	mov.b32 	%r1959, %f10;
	shr.u32 	%r1960, %r1959, 23;
	st.local.u32 	[%rd17+24], %rd2182;
	and.b32  	%r1961, %r1960, 31;
	and.b32  	%r1962, %r1960, 224;
	add.s32 	%r1963, %r1962, -128;
	shr.u32 	%r1964, %r1963, 5;
	mul.wide.u32 	%rd476, %r1964, 4;
	sub.s64 	%rd50, %rd17, %rd476;
	ld.local.u32 	%r5559, [%rd50+24];
	ld.local.u32 	%r5560, [%rd50+20];
	setp.eq.s32 	%p62, %r1961, 0;
	@%p62 bra 	$L__BB1_70;
	mov.b32 	%r1965, %f10;
	shr.u32 	%r1966, %r1965, 23;
	and.b32  	%r1967, %r1966, 31;
	shf.l.wrap.b32 	%r5559, %r5560, %r5559, %r1967;
	ld.local.u32 	%r1968, [%rd50+16];
	shf.l.wrap.b32 	%r5560, %r1968, %r5560, %r1967;
$L__BB1_70:
	shr.u32 	%r1969, %r5559, 30;
	shf.l.wrap.b32 	%r1970, %r5560, %r5559, 2;
	shl.b32 	%r1971, %r5560, 2;
	shr.u32 	%r1972, %r1970, 31;
	add.s32 	%r1973, %r1972, %r1969;
	neg.s32 	%r1974, %r1973;
	mov.b32 	%r1975, %f10;
	setp.lt.s32 	%p63, %r1975, 0;
	selp.b32 	%r5561, %r1974, %r1973, %p63;
	xor.b32  	%r1976, %r1970, %r1975;
	shr.s32 	%r1977, %r1970, 31;
	xor.b32  	%r1978, %r1977, %r1970;
	xor.b32  	%r1979, %r1977, %r1971;
	cvt.u64.u32 	%rd477, %r1978;
	shl.b64 	%rd478, %rd477, 32;
	cvt.u64.u32 	%rd479, %r1979;
	or.b64  	%rd480, %rd478, %rd479;
	cvt.rn.f64.s64 	%fd13, %rd480;
	mul.f64 	%fd14, %fd13, 0d3BF921FB54442D19;
	cvt.rn.f32.f64 	%f1708, %fd14;
	neg.f32 	%f1709, %f1708;
	setp.lt.s32 	%p64, %r1976, 0;
	selp.f32 	%f11596, %f1709, %f1708, %p64;
$L__BB1_71:
	mul.rn.f32 	%f1711, %f11596, %f11596;
	and.b32  	%r1981, %r5561, 1;
	setp.eq.b32 	%p66, %r1981, 1;
	selp.f32 	%f1712, 0f3F800000, %f11596, %p66;
	fma.rn.f32 	%f1713, %f1711, %f1712, 0f00000000;
	fma.rn.f32 	%f1714, %f1711, 0f37CBAC00, 0fBAB607ED;
	selp.f32 	%f1715, %f1714, 0fB94D4153, %p66;
	selp.f32 	%f1716, 0f3D2AAABB, 0f3C0885E4, %p66;
	fma.rn.f32 	%f1717, %f1715, %f1711, %f1716;
	selp.f32 	%f1718, 0fBEFFFFFF, 0fBE2AAAA8, %p66;
	fma.rn.f32 	%f1719, %f1717, %f1711, %f1718;
	fma.rn.f32 	%f1720, %f1719, %f1713, %f1712;
	and.b32  	%r1982, %r5561, 2;
	setp.eq.s32 	%p67, %r1982, 0;
	mov.f32 	%f1721, 0f00000000;
	sub.f32 	%f1722, %f1721, %f1720;
	selp.f32 	%f44, %f1720, %f1722, %p67;
	@%p11 bra 	$L__BB1_79;
	setp.neu.f32 	%p68, %f12, 0f7F800000;
	@%p68 bra 	$L__BB1_74;
	mov.f32 	%f1725, 0f00000000;
	mul.rn.f32 	%f11597, %f10, %f1725;
	mov.b32 	%r5565, 0;
	bra.uni 	$L__BB1_79;
$L__BB1_74:
	mov.b32 	%r115, %f10;
	shl.b32 	%r1984, %r115, 8;
	or.b32  	%r116, %r1984, -2147483648;
	mov.b64 	%rd2183, 0;
	mov.b32 	%r5562, 0;
$L__BB1_75:
	.pragma "nounroll";
	mul.wide.u32 	%rd482, %r5562, 4;
	mov.u64 	%rd483, __cudart_i2opi_f;
	add.s64 	%rd484, %rd483, %rd482;
	ld.global.nc.u32 	%r1985, [%rd484];
	mad.wide.u32 	%rd485, %r1985, %r116, %rd2183;
	shr.u64 	%rd2183, %rd485, 32;
	add.s64 	%rd486, %rd16, %rd482;
	st.local.u32 	[%rd486], %rd485;
	add.s32 	%r5562, %r5562, 1;
	setp.ne.s32 	%p69, %r5562, 6;
	@%p69 bra 	$L__BB1_75;
	shr.u32 	%r1986, %r115, 23;
	st.local.u32 	[%rd16+24], %rd2183;
	and.b32  	%r119, %r1986, 31;
	and.b32  	%r1987, %r1986, 224;
	add.s32 	%r1988, %r1987, -128;
	shr.u32 	%r1989, %r1988, 5;
	mul.wide.u32 	%rd487, %r1989, 4;
	sub.s64 	%rd53, %rd16, %rd487;
	ld.local.u32 	%r5563, [%rd53+24];
	ld.local.u32 	%r5564, [%rd53+20];
	setp.eq.s32 	%p70, %r119, 0;
	@%p70 bra 	$L__BB1_78;
	shf.l.wrap.b32 	%r5563, %r5564, %r5563, %r119;
	ld.local.u32 	%r1990, [%rd53+16];
	shf.l.wrap.b32 	%r5564, %r1990, %r5564, %r119;
$L__BB1_78:
	shr.u32 	%r1991, %r5563, 30;
	shf.l.wrap.b32 	%r1992, %r5564, %r5563, 2;
	shl.b32 	%r1993, %r5564, 2;
	shr.u32 	%r1994, %r1992, 31;
	add.s32 	%r1995, %r1994, %r1991;
	neg.s32 	%r1996, %r1995;
	setp.lt.s32 	%p71, %r115, 0;
	selp.b32 	%r5565, %r1996, %r1995, %p71;
	xor.b32  	%r1997, %r1992, %r115;
	shr.s32 	%r1998, %r1992, 31;
	xor.b32  	%r1999, %r1998, %r1992;
	xor.b32  	%r2000, %r1998, %r1993;
	cvt.u64.u32 	%rd488, %r1999;
	shl.b64 	%rd489, %rd488, 32;
	cvt.u64.u32 	%rd490, %r2000;
	or.b64  	%rd491, %rd489, %rd490;
	cvt.rn.f64.s64 	%fd15, %rd491;
	mul.f64 	%fd16, %fd15, 0d3BF921FB54442D19;
	cvt.rn.f32.f64 	%f1723, %fd16;
	neg.f32 	%f1724, %f1723;
	setp.lt.s32 	%p72, %r1997, 0;
	selp.f32 	%f11597, %f1724, %f1723, %p72;
$L__BB1_79:
	ld.param.u64 	%rd2165, [_Z15dirtymap_kernel10floatArrayS_S_S_f11chordParamsPfPKf_param_7];
	add.s32 	%r2002, %r5565, 1;
	mul.rn.f32 	%f1727, %f11597, %f11597;
	and.b32  	%r2003, %r5565, 1;
	setp.eq.b32 	%p73, %r2003, 1;
	selp.f32 	%f1728, %f11597, 0f3F800000, %p73;
	fma.rn.f32 	%f1729, %f1727, %f1728, 0f00000000;
	fma.rn.f32 	%f1730, %f1727, 0f37CBAC00, 0fBAB607ED;
	selp.f32 	%f1731, 0fB94D4153, %f1730, %p73;
	selp.f32 	%f1732, 0f3C0885E4, 0f3D2AAABB, %p73;
	fma.rn.f32 	%f1733, %f1731, %f1727, %f1732;
	selp.f32 	%f1734, 0fBE2AAAA8, 0fBEFFFFFF, %p73;
	fma.rn.f32 	%f1735, %f1733, %f1727, %f1734;
	fma.rn.f32 	%f1736, %f1735, %f1729, %f1728;
	and.b32  	%r2004, %r2002, 2;
	setp.eq.s32 	%p74, %r2004, 0;
	mov.f32 	%f11621, 0f00000000;
	sub.f32 	%f1737, %f11621, %f1736;
	selp.f32 	%f1738, %f1736, %f1737, %p74;
	mul.f32 	%f1739, %f39, %f1738;
	fma.rn.f32 	%f48, %f6, %f44, %f1739;
	cvta.to.global.u64 	%rd492, %rd366;
	mul.lo.s32 	%r2005, %r24, 3;
	mul.wide.u32 	%rd493, %r2005, 4;
	add.s64 	%rd494, %rd492, %rd493;
	ld.global.f32 	%f49, [%rd494+8];
	cvta.to.global.u64 	%rd495, %rd365;
	add.s64 	%rd497, %rd495, %rd496;
	ld.global.f32 	%f50, [%rd497];
	div.rn.f32 	%f1740, %f8, %f50;
	sub.f32 	%f1741, %f40, %f22;
	cvta.to.global.u64 	%rd498, %rd2165;
	ld.global.f32 	%f1742, [%rd498+12];
	sub.f32 	%f1743, %f48, %f30;
	ld.global.f32 	%f1744, [%rd498+16];
	mul.f32 	%f1745, %f1744, %f1743;
	fma.rn.f32 	%f1746, %f1741, %f1742, %f1745;
	sub.f32 	%f1747, %f49, %f31;
	ld.global.f32 	%f1748, [%rd498+20];
	fma.rn.f32 	%f1749, %f1747, %f1748, %f1746;
	mul.f32 	%f51, %f1740, %f1749;
	div.rn.f32 	%f1750, %f1564, %f50;
	ld.global.f32 	%f1751, [%rd498+24];
	ld.global.f32 	%f1752, [%rd498+28];
	mul.f32 	%f1753, %f1752, %f1743;
	fma.rn.f32 	%f1754, %f1741, %f1751, %f1753;
	ld.global.f32 	%f1755, [%rd498+32];
	fma.rn.f32 	%f1756, %f1747, %f1755, %f1754;
	mul.f32 	%f52, %f1750, %f1756;
	ld.global.f32 	%f53, [%rd498];
	ld.global.f32 	%f54, [%rd498+4];
	mul.f32 	%f1757, %f48, %f54;
	fma.rn.f32 	%f1758, %f40, %f53, %f1757;
	ld.global.f32 	%f55, [%rd498+8];
	fma.rn.f32 	%f56, %f49, %f55, %f1758;
	setp.le.f32 	%p75, %f56, 0f00000000;
	@%p75 bra 	$L__BB1_195;
	setp.geu.f32 	%p76, %f56, 0f3F7D70A4;
	@%p76 bra 	$L__BB1_82;
	abs.f32 	%f1792, %f56;
	fma.rn.f32 	%f1793, %f1792, 0fBF000000, 0f3F000000;
	rsqrt.approx.ftz.f32 	%f1794, %f1793;
	mul.f32 	%f1795, %f1793, %f1794;
	mul.f32 	%f1796, %f1794, 0fBF000000;
	fma.rn.f32 	%f1797, %f1795, %f1796, 0f3F000000;
	fma.rn.f32 	%f1798, %f1795, %f1797, %f1795;
	setp.eq.f32 	%p80, %f1792, 0f3F800000;
	selp.f32 	%f1799, 0f00000000, %f1798, %p80;
	setp.gt.f32 	%p81, %f1792, 0f3F0F5C29;
	selp.f32 	%f1800, %f1799, %f1792, %p81;
	abs.f32 	%f1801, %f1800;
	mul.f32 	%f1802, %f1800, %f1800;
	fma.rn.f32 	%f1803, %f1802, 0f3D10ECEF, 0f3C8B1ABB;
	fma.rn.f32 	%f1804, %f1803, %f1802, 0f3CFC028C;
	fma.rn.f32 	%f1805, %f1804, %f1802, 0f3D372139;
	fma.rn.f32 	%f1806, %f1805, %f1802, 0f3D9993DB;
	fma.rn.f32 	%f1807, %f1806, %f1802, 0f3E2AAAC6;
	mul.f32 	%f1808, %f1802, %f1807;
	fma.rn.f32 	%f1809, %f1808, %f1801, %f1801;
	neg.f32 	%f1810, %f1809;
	selp.f32 	%f1811, %f1809, %f1810, %p81;
	fma.rn.f32 	%f1812, 0f3F6EE581, 0f3FD774EB, %f1811;
	setp.gt.f32 	%p82, %f56, 0f3F0F5C29;
	selp.f32 	%f1813, %f1809, %f1812, %p82;
	add.f32 	%f1814, %f1813, %f1813;
	selp.f32 	%f11598, %f1814, %f1813, %p81;
	bra.uni 	$L__BB1_83;
$L__BB1_82:
	mul.f32 	%f1759, %f48, %f55;
	mul.f32 	%f1760, %f49, %f54;
	sub.f32 	%f1761, %f1759, %f1760;
	mul.f32 	%f1762, %f49, %f53;
	mul.f32 	%f1763, %f40, %f55;
	sub.f32 	%f1764, %f1762, %f1763;
	mul.f32 	%f1765, %f40, %f54;
	mul.f32 	%f1766, %f48, %f53;
	sub.f32 	%f1767, %f1765, %f1766;
	mul.f32 	%f1768, %f1764, %f1764;
	fma.rn.f32 	%f1769, %f1761, %f1761, %f1768;
	fma.rn.f32 	%f1770, %f1767, %f1767, %f1769;
	sqrt.rn.f32 	%f1771, %f1770;
	abs.f32 	%f1772, %f1771;
	fma.rn.f32 	%f1773, %f1772, 0fBF000000, 0f3F000000;
	rsqrt.approx.ftz.f32 	%f1774, %f1773;
	mul.f32 	%f1775, %f1774, %f1773;
	mul.f32 	%f1776, %f1774, 0fBF000000;
	fma.rn.f32 	%f1777, %f1775, %f1776, 0f3F000000;
	fma.rn.f32 	%f1778, %f1775, %f1777, %f1775;
	setp.eq.f32 	%p77, %f1772, 0f3F800000;
	selp.f32 	%f1779, 0f00000000, %f1778, %p77;
	setp.gt.f32 	%p78, %f1772, 0f3F0F5C29;
	selp.f32 	%f1780, %f1779, %f1772, %p78;
	mul.f32 	%f1781, %f1780, %f1780;
	fma.rn.f32 	%f1782, %f1781, 0f3D4DD2F7, 0f3C99CA97;
	fma.rn.f32 	%f1783, %f1782, %f1781, 0f3D3F90E8;
	fma.rn.f32 	%f1784, %f1783, %f1781, 0f3D993CCF;
	fma.rn.f32 	%f1785, %f1784, %f1781, 0f3E2AAC04;
	mul.f32 	%f1786, %f1781, %f1785;
	fma.rn.f32 	%f1787, %f1786, %f1780, %f1780;
	mul.f32 	%f1788, %f1787, 0fC0000000;
	fma.rn.f32 	%f1789, 0f3F6EE581, 0f3FD774EB, %f1788;
	selp.f32 	%f1790, %f1789, %f1787, %p78;
	setp.num.f32 	%p79, %f1790, %f1790;
	copysign.f32 	%f1791, %f1771, %f1790;
	selp.f32 	%f11598, %f1791, %f1790, %p79;
$L__BB1_83:
	mul.f32 	%f1815, %f11598, 0f3F22F983;
	cvt.rni.s32.f32 	%r5569, %f1815;
	cvt.rn.f32.s32 	%f1816, %r5569;
	fma.rn.f32 	%f1817, %f1816, 0fBFC90FDA, %f11598;
	fma.rn.f32 	%f1818, %f1816, 0fB3A22168, %f1817;
	fma.rn.f32 	%f11599, %f1816, 0fA7C234C5, %f1818;
	abs.f32 	%f61, %f11598;
	setp.ltu.f32 	%p83, %f61, 0f47CE4780;
	@%p83 bra 	$L__BB1_91;
	setp.neu.f32 	%p84, %f61, 0f7F800000;
	@%p84 bra 	$L__BB1_86;
	mov.f32 	%f1821, 0f00000000;
	mul.rn.f32 	%f11599, %f11598, %f1821;
	mov.b32 	%r5569, 0;
	bra.uni 	$L__BB1_91;
$L__BB1_86:
	mov.b32 	%r129, %f11598;
	mov.b64 	%rd2184, 0;
	mov.b32 	%r5566, 0;
$L__BB1_87:
	.pragma "nounroll";
	mul.wide.u32 	%rd500, %r5566, 4;
	mov.u64 	%rd501, __cudart_i2opi_f;
	add.s64 	%rd502, %rd501, %rd500;
	ld.global.nc.u32 	%r2007, [%rd502];
	shl.b32 	%r2008, %r129, 8;
	or.b32  	%r2009, %r2008, -2147483648;
	mad.wide.u32 	%rd503, %r2007, %r2009, %rd2184;
	shr.u64 	%rd2184, %rd503, 32;
	add.s64 	%rd504, %rd15, %rd500;
	st.local.u32 	[%rd504], %rd503;
	add.s32 	%r5566, %r5566, 1;
	setp.ne.s32 	%p85, %r5566, 6;
	@%p85 bra 	$L__BB1_87;
	shr.u32 	%r2010, %r129, 23;
	st.local.u32 	[%rd15+24], %rd2184;
	and.b32  	%r132, %r2010, 31;
	and.b32  	%r2011, %r2010, 224;
	add.s32 	%r2012, %r2011, -128;
	shr.u32 	%r2013, %r2012, 5;
	mul.wide.u32 	%rd505, %r2013, 4;
	sub.s64 	%rd506, %rd15, %rd505;
	ld.local.u32 	%r5567, [%rd506+24];
	ld.local.u32 	%r5568, [%rd506+20];
	setp.eq.s32 	%p86, %r132, 0;
	@%p86 bra 	$L__BB1_90;
	shf.l.wrap.b32 	%r5567, %r5568, %r5567, %r132;
	shr.u32 	%r2014, %r129, 23;
	and.b32  	%r2015, %r2014, 224;
	add.s32 	%r2016, %r2015, -128;
	shr.u32 	%r2017, %r2016, 5;
	mul.wide.u32 	%rd507, %r2017, 4;
	sub.s64 	%rd508, %rd15, %rd507;
	ld.local.u32 	%r2018, [%rd508+16];
	shf.l.wrap.b32 	%r5568, %r2018, %r5568, %r132;
$L__BB1_90:
	shr.u32 	%r2019, %r5567, 30;
	shf.l.wrap.b32 	%r2020, %r5568, %r5567, 2;
	shl.b32 	%r2021, %r5568, 2;
	shr.u32 	%r2022, %r2020, 31;
	add.s32 	%r2023, %r2022, %r2019;
	neg.s32 	%r2024, %r2023;
	setp.lt.s32 	%p87, %r129, 0;
	selp.b32 	%r5569, %r2024, %r2023, %p87;
	xor.b32  	%r2025, %r2020, %r129;
	shr.s32 	%r2026, %r2020, 31;
	xor.b32  	%r2027, %r2026, %r2020;
	xor.b32  	%r2028, %r2026, %r2021;
	cvt.u64.u32 	%rd509, %r2027;
	shl.b64 	%rd510, %rd509, 32;
	cvt.u64.u32 	%rd511, %r2028;
	or.b64  	%rd512, %rd510, %rd511;
	cvt.rn.f64.s64 	%fd17, %rd512;
	mul.f64 	%fd18, %fd17, 0d3BF921FB54442D19;
	cvt.rn.f32.f64 	%f1819, %fd18;
	neg.f32 	%f1820, %f1819;
	setp.lt.s32 	%p88, %r2025, 0;
	selp.f32 	%f11599, %f1820, %f1819, %p88;
$L__BB1_91:
	mul.rn.f32 	%f1822, %f11599, %f11599;
	and.b32  	%r2030, %r5569, 1;
	setp.eq.b32 	%p89, %r2030, 1;
	selp.f32 	%f1823, 0f3F800000, %f11599, %p89;
	fma.rn.f32 	%f1824, %f1822, %f1823, 0f00000000;
	fma.rn.f32 	%f1825, %f1822, 0f37CBAC00, 0fBAB607ED;
	selp.f32 	%f1826, %f1825, 0fB94D4153, %p89;
	selp.f32 	%f1827, 0f3D2AAABB, 0f3C0885E4, %p89;
	fma.rn.f32 	%f1828, %f1826, %f1822, %f1827;
	selp.f32 	%f1829, 0fBEFFFFFF, 0fBE2AAAA8, %p89;
	fma.rn.f32 	%f1830, %f1828, %f1822, %f1829;
	fma.rn.f32 	%f1831, %f1830, %f1824, %f1823;
	and.b32  	%r2031, %r5569, 2;
	setp.eq.s32 	%p90, %r2031, 0;
	mov.f32 	%f1832, 0f00000000;
	sub.f32 	%f1833, %f1832, %f1831;
	selp.f32 	%f1834, %f1831, %f1833, %p90;
	mul.f32 	%f1835, %f1566, 0f40490FDB;
	mul.f32 	%f1836, %f1835, %f1834;
	div.rn.f32 	%f65, %f1836, %f50;
	abs.f32 	%f1837, %f65;
	setp.gtu.f32 	%p91, %f1837, 0f322BCC77;
	@%p91 bra 	$L__BB1_170;
	abs.f32 	%f66, %f65;
	setp.gtu.f32 	%p92, %f66, 0f41000000;
	@%p92 bra 	$L__BB1_94;
	add.f32 	%f1838, %f66, 0fC019E8A9;
	add.f32 	%f1839, %f1838, 0fB3E971B3;
	fma.rn.f32 	%f1840, %f1839, 0fA6B3B8E7, 0fA9ACA9B3;
	fma.rn.f32 	%f1841, %f1840, %f1839, 0f2C3F0E18;
	fma.rn.f32 	%f1842, %f1841, %f1839, 0fACD41781;
	fma.rn.f32 	%f1843, %f1842, %f1839, 0fAFE90F38;
	fma.rn.f32 	%f1844, %f1843, %f1839, 0f3020305B;
	fma.rn.f32 	%f1845, %f1844, %f1839, 0f33797143;
	fma.rn.f32 	%f1846, %f1845, %f1839, 0f30F76F85;
	fma.rn.f32 	%f1847, %f1846, %f1839, 0fB6B6DFC6;
	fma.rn.f32 	%f1848, %f1847, %f1839, 0fB6F665C9;
	fma.rn.f32 	%f1849, %f1848, %f1839, 0f399E2DEB;
	fma.rn.f32 	%f1850, %f1849, %f1839, 0f3A4AE334;
	fma.rn.f32 	%f1851, %f1850, %f1839, 0fBBEEAA1B;
	fma.rn.f32 	%f1852, %f1851, %f1839, 0fBCDA7747;
	mul.f32 	%f1853, %f1839, %f1852;
	add.f32 	%f1854, %f66, 0fC0B0A47B;
	add.f32 	%f1855, %f1854, 0f339A7A37;
	mul.f32 	%f1856, %f1855, %f1853;
	add.f32 	%f1857, %f66, 0fC10A75AB;
	add.f32 	%f1858, %f1857, 0fB4CCCDED;
	mul.f32 	%f11601, %f1858, %f1856;
	bra.uni 	$L__BB1_104;
$L__BB1_94:
	abs.f32 	%f1860, %f66;
	setp.eq.f32 	%p93, %f1860, 0f7F800000;
	mov.f32 	%f11601, 0f00000000;
	@%p93 bra 	$L__BB1_104;
	rcp.approx.ftz.f32 	%f1861, %f66;
	mul.f32 	%f1862, %f1861, %f1861;
	fma.rn.f32 	%f1863, %f1862, 0f4056FE93, 0fBF03B7C2;
	fma.rn.f32 	%f1864, %f1863, %f1862, 0f3DD3B3F3;
	fma.rn.f32 	%f1865, %f1864, %f1862, 0fBD7FFFB6;
	fma.rn.f32 	%f68, %f1865, %f1862, 0f3F800000;
	fma.rn.f32 	%f1866, %f1862, 0f3F91E009, 0fBE52412D;
	fma.rn.f32 	%f1867, %f1866, %f1862, 0f3D854ED1;
	fma.rn.f32 	%f1868, %f1867, %f1862, 0fBDFFFFFF;
	fma.rn.f32 	%f69, %f1868, %f1861, %f66;
	mul.f32 	%f1869, %f69, 0f3F22F983;
	cvt.rni.s32.f32 	%r5573, %f1869;
	cvt.rn.f32.s32 	%f1870, %r5573;
	fma.rn.f32 	%f1871, %f1870, 0fBFC90FDA, %f69;
	fma.rn.f32 	%f1872, %f1870, 0fB3A22168, %f1871;
	fma.rn.f32 	%f11600, %f1870, 0fA7C234C5, %f1872;
	abs.f32 	%f71, %f69;
	setp.ltu.f32 	%p94, %f71, 0f47CE4780;
	@%p94 bra 	$L__BB1_103;
	setp.neu.f32 	%p95, %f71, 0f7F800000;
	@%p95 bra 	$L__BB1_98;
	mov.f32 	%f1875, 0f00000000;
	mul.rn.f32 	%f11600, %f69, %f1875;
	mov.b32 	%r5573, 0;
	bra.uni 	$L__BB1_103;
$L__BB1_98:
	mov.b32 	%r142, %f69;
	mov.b64 	%rd2185, 0;
	mov.b32 	%r5570, 0;
$L__BB1_99:
	.pragma "nounroll";
	mul.wide.u32 	%rd514, %r5570, 4;
	mov.u64 	%rd515, __cudart_i2opi_f;
	add.s64 	%rd516, %rd515, %rd514;
	ld.global.nc.u32 	%r2033, [%rd516];
	shl.b32 	%r2034, %r142, 8;
	or.b32  	%r2035, %r2034, -2147483648;
	mad.wide.u32 	%rd517, %r2033, %r2035, %rd2185;
	shr.u64 	%rd2185, %rd517, 32;
	add.s64 	%rd518, %rd14, %rd514;
	st.local.u32 	[%rd518], %rd517;
	add.s32 	%r5570, %r5570, 1;
	setp.ne.s32 	%p96, %r5570, 6;
	@%p96 bra 	$L__BB1_99;
	shr.u32 	%r2036, %r142, 23;
	st.local.u32 	[%rd14+24], %rd2185;
	and.b32  	%r2037, %r2036, 31;
	and.b32  	%r2038, %r2036, 224;
	add.s32 	%r2039, %r2038, -128;
	shr.u32 	%r2040, %r2039, 5;
	mul.wide.u32 	%rd519, %r2040, 4;
	sub.s64 	%rd520, %rd14, %rd519;
	ld.local.u32 	%r5571, [%rd520+24];
	ld.local.u32 	%r5572, [%rd520+20];
	setp.eq.s32 	%p97, %r2037, 0;
	@%p97 bra 	$L__BB1_102;
	shr.u32 	%r2041, %r142, 23;
	and.b32  	%r2042, %r2041, 31;
	shf.l.wrap.b32 	%r5571, %r5572, %r5571, %r2042;
	and.b32  	%r2043, %r2041, 224;
	add.s32 	%r2044, %r2043, -128;
	shr.u32 	%r2045, %r2044, 5;
	mul.wide.u32 	%rd521, %r2045, 4;
	sub.s64 	%rd522, %rd14, %rd521;
	ld.local.u32 	%r2046, [%rd522+16];
	shf.l.wrap.b32 	%r5572, %r2046, %r5572, %r2042;
$L__BB1_102:
	shr.u32 	%r2047, %r5571, 30;
	shf.l.wrap.b32 	%r2048, %r5572, %r5571, 2;
	shl.b32 	%r2049, %r5572, 2;
	shr.u32 	%r2050, %r2048, 31;
	add.s32 	%r2051, %r2050, %r2047;
	neg.s32 	%r2052, %r2051;
	setp.lt.s32 	%p98, %r142, 0;
	selp.b32 	%r5573, %r2052, %r2051, %p98;
	xor.b32  	%r2053, %r2048, %r142;
	shr.s32 	%r2054, %r2048, 31;
	xor.b32  	%r2055, %r2054, %r2048;
	xor.b32  	%r2056, %r2054, %r2049;
	cvt.u64.u32 	%rd523, %r2055;
	shl.b64 	%rd524, %rd523, 32;
	cvt.u64.u32 	%rd525, %r2056;
	or.b64  	%rd526, %rd524, %rd525;
	cvt.rn.f64.s64 	%fd19, %rd526;
	mul.f64 	%fd20, %fd19, 0d3BF921FB54442D19;
	cvt.rn.f32.f64 	%f1873, %fd20;
	neg.f32 	%f1874, %f1873;
	setp.lt.s32 	%p99, %r2053, 0;
	selp.f32 	%f11600, %f1874, %f1873, %p99;
$L__BB1_103:
	and.b32  	%r2058, %r5573, 3;
	cvt.rn.f32.u32 	%f1876, %r2058;
	fma.rn.f32 	%f1877, %f1876, 0f3FC90FDB, 0fBF490FDB;
	add.f32 	%f1878, %f11600, %f1877;
	mul.f32 	%f1879, %f1878, 0f3F22F983;
	cvt.rni.s32.f32 	%r2059, %f1879;
	cvt.rn.f32.s32 	%f1880, %r2059;
	fma.rn.f32 	%f1881, %f1880, 0fBFC90FDA, %f1878;
	fma.rn.f32 	%f1882, %f1880, 0fB3A22168, %f1881;
	add.s32 	%r2060, %r2059, 1;
	mul.rn.f32 	%f1883, %f1882, %f1882;
	and.b32  	%r2061, %r2059, 1;
	setp.eq.b32 	%p100, %r2061, 1;
	selp.f32 	%f1884, %f1882, 0f3F800000, %p100;
	fma.rn.f32 	%f1885, %f1883, %f1884, 0f00000000;
	fma.rn.f32 	%f1886, %f1883, 0f37CBAC00, 0fBAB607ED;
	selp.f32 	%f1887, 0fB94D4153, %f1886, %p100;
	selp.f32 	%f1888, 0f3C0885E4, 0f3D2AAABB, %p100;
	fma.rn.f32 	%f1889, %f1887, %f1883, %f1888;
	selp.f32 	%f1890, 0fBE2AAAA8, 0fBEFFFFFF, %p100;
	fma.rn.f32 	%f1891, %f1889, %f1883, %f1890;
	fma.rn.f32 	%f1892, %f1891, %f1885, %f1884;
	and.b32  	%r2062, %r2060, 2;
	setp.eq.s32 	%p101, %r2062, 0;
	mov.f32 	%f1893, 0f00000000;
	sub.f32 	%f1894, %f1893, %f1892;
	selp.f32 	%f1895, %f1892, %f1894, %p101;
	abs.f32 	%f1896, %f65;
	rsqrt.approx.f32 	%f1897, %f1896;
	mul.f32 	%f1898, %f1897, 0f3F4C422A;
	mul.f32 	%f1899, %f68, %f1898;
	mul.f32 	%f11601, %f1899, %f1895;
$L__BB1_104:
	abs.f32 	%f77, %f65;
	setp.leu.f32 	%p102, %f77, 0f40000000;
	@%p102 bra 	$L__BB1_130;
	setp.gtu.f32 	%p113, %f77, 0f41000000;
	@%p113 bra 	$L__BB1_107;
	add.f32 	%f2009, %f77, 0fC0753AAC;
	add.f32 	%f2010, %f2009, 0f33A5090F;
	fma.rn.f32 	%f2011, %f2010, 0f29AF3463, 0f2B81BF42;
	fma.rn.f32 	%f2012, %f2011, %f2010, 0fADE21EC1;
	fma.rn.f32 	%f2013, %f2012, %f2010, 0fAF5DDEFF;
	fma.rn.f32 	%f2014, %f2013, %f2010, 0f319B0C9D;
	fma.rn.f32 	%f2015, %f2014, %f2010, 0f32E81173;
	fma.rn.f32 	%f2016, %f2015, %f2010, 0fB50F8DC8;
	fma.rn.f32 	%f2017, %f2016, %f2010, 0fB61E653D;
	fma.rn.f32 	%f2018, %f2017, %f2010, 0f382CD9C5;
	fma.rn.f32 	%f2019, %f2018, %f2010, 0f38F9EB10;
	fma.rn.f32 	%f2020, %f2019, %f2010, 0fBAECEB9C;
	fma.rn.f32 	%f2021, %f2020, %f2010, 0fBB276FFD;
	fma.rn.f32 	%f2022, %f2021, %f2010, 0f3D073993;
	add.f32 	%f2023, %f77, 0fC0E07FB0;
	add.f32 	%f2024, %f2023, 0f3444B8DB;
	mul.f32 	%f2025, %f2024, %f2022;
	mul.f32 	%f2026, %f2010, %f2025;
	mul.f32 	%f11603, %f77, %f2026;
	bra.uni 	$L__BB1_117;
$L__BB1_107:
	abs.f32 	%f2028, %f77;
	setp.eq.f32 	%p114, %f2028, 0f7F800000;
	mov.f32 	%f11603, 0f00000000;
	@%p114 bra 	$L__BB1_117;
	rcp.approx.ftz.f32 	%f2029, %f77;
	mul.f32 	%f2030, %f2029, %f2029;
	fma.rn.f32 	%f2031, %f2030, 0fC082CB37, 0f3F3FF7E9;
	fma.rn.f32 	%f2032, %f2031, %f2030, 0fBE458BAE;
	fma.rn.f32 	%f2033, %f2032, %f2030, 0f3E3FFF8B;
	fma.rn.f32 	%f79, %f2033, %f2030, 0f3F800000;
	fma.rn.f32 	%f2034, %f2030, 0fBFCA3BA2, 0f3EB914AD;
	fma.rn.f32 	%f2035, %f2034, %f2030, 0fBE27F2EC;
	fma.rn.f32 	%f2036, %f2035, %f2030, 0f3EBFFFFD;
	fma.rn.f32 	%f80, %f2036, %f2029, %f77;
	mul.f32 	%f2037, %f80, 0f3F22F983;
	cvt.rni.s32.f32 	%r5577, %f2037;
	cvt.rn.f32.s32 	%f2038, %r5577;
	fma.rn.f32 	%f2039, %f2038, 0fBFC90FDA, %f80;
	fma.rn.f32 	%f2040, %f2038, 0fB3A22168, %f2039;
	fma.rn.f32 	%f11602, %f2038, 0fA7C234C5, %f2040;
	abs.f32 	%f82, %f80;
	setp.ltu.f32 	%p115, %f82, 0f47CE4780;
	@%p115 bra 	$L__BB1_116;
	setp.neu.f32 	%p116, %f82, 0f7F800000;
	@%p116 bra 	$L__BB1_111;
	mov.f32 	%f2043, 0f00000000;
	mul.rn.f32 	%f11602, %f80, %f2043;
	mov.b32 	%r5577, 0;
	bra.uni 	$L__BB1_116;
$L__BB1_111:
	mov.b32 	%r154, %f80;
	mov.b64 	%rd2186, 0;
	mov.b32 	%r5574, 0;
$L__BB1_112:
	.pragma "nounroll";
	mul.wide.u32 	%rd528, %r5574, 4;
	mov.u64 	%rd529, __cudart_i2opi_f;
	add.s64 	%rd530, %rd529, %rd528;
	ld.global.nc.u32 	%r2064, [%rd530];
	shl.b32 	%r2065, %r154, 8;
	or.b32  	%r2066, %r2065, -2147483648;
	mad.wide.u32 	%rd531, %r2064, %r2066, %rd2186;
	shr.u64 	%rd2186, %rd531, 32;
	add.s64 	%rd532, %rd13, %rd528;
	st.local.u32 	[%rd532], %rd531;
	add.s32 	%r5574, %r5574, 1;
	setp.ne.s32 	%p117, %r5574, 6;
	@%p117 bra 	$L__BB1_112;
	shr.u32 	%r2067, %r154, 23;
	st.local.u32 	[%rd13+24], %rd2186;
	and.b32  	%r2068, %r2067, 31;
	and.b32  	%r2069, %r2067, 224;
	add.s32 	%r2070, %r2069, -128;
	shr.u32 	%r2071, %r2070, 5;
	mul.wide.u32 	%rd533, %r2071, 4;
	sub.s64 	%rd534, %rd13, %rd533;
	ld.local.u32 	%r5575, [%rd534+24];
	ld.local.u32 	%r5576, [%rd534+20];
	setp.eq.s32 	%p118, %r2068, 0;
	@%p118 bra 	$L__BB1_115;
	shr.u32 	%r2072, %r154, 23;
	and.b32  	%r2073, %r2072, 31;
	shf.l.wrap.b32 	%r5575, %r5576, %r5575, %r2073;
	and.b32  	%r2074, %r2072, 224;
	add.s32 	%r2075, %r2074, -128;
	shr.u32 	%r2076, %r2075, 5;
	mul.wide.u32 	%rd535, %r2076, 4;
	sub.s64 	%rd536, %rd13, %rd535;
	ld.local.u32 	%r2077, [%rd536+16];
	shf.l.wrap.b32 	%r5576, %r2077, %r5576, %r2073;
$L__BB1_115:
	shr.u32 	%r2078, %r5575, 30;
	shf.l.wrap.b32 	%r2079, %r5576, %r5575, 2;
	shl.b32 	%r2080, %r5576, 2;
	shr.u32 	%r2081, %r2079, 31;
	add.s32 	%r2082, %r2081, %r2078;
	neg.s32 	%r2083, %r2082;
	setp.lt.s32 	%p119, %r154, 0;
	selp.b32 	%r5577, %r2083, %r2082, %p119;
	xor.b32  	%r2084, %r2079, %r154;
	shr.s32 	%r2085, %r2079, 31;
	xor.b32  	%r2086, %r2085, %r2079;
	xor.b32  	%r2087, %r2085, %r2080;
	cvt.u64.u32 	%rd537, %r2086;
	shl.b64 	%rd538, %rd537, 32;
	cvt.u64.u32 	%rd539, %r2087;
	or.b64  	%rd540, %rd538, %rd539;
	cvt.rn.f64.s64 	%fd21, %rd540;
	mul.f64 	%fd22, %fd21, 0d3BF921FB54442D19;
	cvt.rn.f32.f64 	%f2041, %fd22;
	neg.f32 	%f2042, %f2041;
	setp.lt.s32 	%p120, %r2084, 0;
	selp.f32 	%f11602, %f2042, %f2041, %p120;
$L__BB1_116:
	and.b32  	%r2089, %r5577, 3;
	cvt.rn.f32.u32 	%f2044, %r2089;
	fma.rn.f32 	%f2045, %f2044, 0f3FC90FDB, 0fC016CBE4;
	add.f32 	%f2046, %f11602, %f2045;
	mul.f32 	%f2047, %f2046, 0f3F22F983;
	cvt.rni.s32.f32 	%r2090, %f2047;
	cvt.rn.f32.s32 	%f2048, %r2090;
	fma.rn.f32 	%f2049, %f2048, 0fBFC90FDA, %f2046;
	fma.rn.f32 	%f2050, %f2048, 0fB3A22168, %f2049;
	add.s32 	%r2091, %r2090, 1;
	mul.rn.f32 	%f2051, %f2050, %f2050;
	and.b32  	%r2092, %r2090, 1;
	setp.eq.b32 	%p121, %r2092, 1;
	selp.f32 	%f2052, %f2050, 0f3F800000, %p121;
	fma.rn.f32 	%f2053, %f2051, %f2052, 0f00000000;
	fma.rn.f32 	%f2054, %f2051, 0f37CBAC00, 0fBAB607ED;
	selp.f32 	%f2055, 0fB94D4153, %f2054, %p121;
	selp.f32 	%f2056, 0f3C0885E4, 0f3D2AAABB, %p121;
	fma.rn.f32 	%f2057, %f2055, %f2051, %f2056;
	selp.f32 	%f2058, 0fBE2AAAA8, 0fBEFFFFFF, %p121;
	fma.rn.f32 	%f2059, %f2057, %f2051, %f2058;
	fma.rn.f32 	%f2060, %f2059, %f2053, %f2052;
	and.b32  	%r2093, %r2091, 2;
	setp.eq.s32 	%p122, %r2093, 0;
	mov.f32 	%f2061, 0f00000000;
	sub.f32 	%f2062, %f2061, %f2060;
	selp.f32 	%f2063, %f2060, %f2062, %p122;
	abs.f32 	%f2064, %f65;
	rsqrt.approx.f32 	%f2065, %f2064;
	mul.f32 	%f2066, %f2065, 0f3F4C422A;
	mul.f32 	%f2067, %f79, %f2066;
	mul.f32 	%f11603, %f2067, %f2063;
$L__BB1_117:
	abs.f32 	%f88, %f65;
	setp.gtu.f32 	%p123, %f88, 0f41000000;
	setp.lt.f32 	%p124, %f65, 0f00000000;
	neg.f32 	%f2068, %f11603;
	selp.f32 	%f89, %f2068, %f11603, %p124;
	@%p123 bra 	$L__BB1_119;
	add.f32 	%f2069, %f88, 0fC019E8A9;
	add.f32 	%f2070, %f2069, 0fB3E971B3;
	fma.rn.f32 	%f2071, %f2070, 0fA6B3B8E7, 0fA9ACA9B3;
	fma.rn.f32 	%f2072, %f2071, %f2070, 0f2C3F0E18;
	fma.rn.f32 	%f2073, %f2072, %f2070, 0fACD41781;
	fma.rn.f32 	%f2074, %f2073, %f2070, 0fAFE90F38;
	fma.rn.f32 	%f2075, %f2074, %f2070, 0f3020305B;
	fma.rn.f32 	%f2076, %f2075, %f2070, 0f33797143;
	fma.rn.f32 	%f2077, %f2076, %f2070, 0f30F76F85;
	fma.rn.f32 	%f2078, %f2077, %f2070, 0fB6B6DFC6;
	fma.rn.f32 	%f2079, %f2078, %f2070, 0fB6F665C9;
	fma.rn.f32 	%f2080, %f2079, %f2070, 0f399E2DEB;
	fma.rn.f32 	%f2081, %f2080, %f2070, 0f3A4AE334;
	fma.rn.f32 	%f2082, %f2081, %f2070, 0fBBEEAA1B;
	fma.rn.f32 	%f2083, %f2082, %f2070, 0fBCDA7747;
	mul.f32 	%f2084, %f2070, %f2083;
	add.f32 	%f2085, %f88, 0fC0B0A47B;
	add.f32 	%f2086, %f2085, 0f339A7A37;
	mul.f32 	%f2087, %f2086, %f2084;
	add.f32 	%f2088, %f88, 0fC10A75AB;
	add.f32 	%f2089, %f2088, 0fB4CCCDED;
	mul.f32 	%f11605, %f2089, %f2087;
	bra.uni 	$L__BB1_129;
$L__BB1_119:
	abs.f32 	%f2091, %f88;
	setp.eq.f32 	%p125, %f2091, 0f7F800000;
	mov.f32 	%f11605, 0f00000000;
	@%p125 bra 	$L__BB1_129;
	abs.f32 	%f2092, %f65;
	rcp.approx.ftz.f32 	%f2093, %f2092;
	mul.f32 	%f2094, %f2093, %f2093;
	fma.rn.f32 	%f2095, %f2094, 0f4056FE93, 0fBF03B7C2;
	fma.rn.f32 	%f2096, %f2095, %f2094, 0f3DD3B3F3;
	fma.rn.f32 	%f2097, %f2096, %f2094, 0fBD7FFFB6;
	fma.rn.f32 	%f91, %f2097, %f2094, 0f3F800000;
	fma.rn.f32 	%f2098, %f2094, 0f3F91E009, 0fBE52412D;
	fma.rn.f32 	%f2099, %f2098, %f2094, 0f3D854ED1;
	fma.rn.f32 	%f2100, %f2099, %f2094, 0fBDFFFFFF;
	fma.rn.f32 	%f92, %f2100, %f2093, %f2092;
	mul.f32 	%f2101, %f92, 0f3F22F983;
	cvt.rni.s32.f32 	%r5581, %f2101;
	cvt.rn.f32.s32 	%f2102, %r5581;
	fma.rn.f32 	%f2103, %f2102, 0fBFC90FDA, %f92;
	fma.rn.f32 	%f2104, %f2102, 0fB3A22168, %f2103;
	fma.rn.f32 	%f11604, %f2102, 0fA7C234C5, %f2104;
	abs.f32 	%f94, %f92;
	setp.ltu.f32 	%p126, %f94, 0f47CE4780;
	@%p126 bra 	$L__BB1_128;
	setp.neu.f32 	%p127, %f94, 0f7F800000;
	@%p127 bra 	$L__BB1_123;
	mov.f32 	%f2107, 0f00000000;
	mul.rn.f32 	%f11604, %f92, %f2107;
	mov.b32 	%r5581, 0;
	bra.uni 	$L__BB1_128;
$L__BB1_123:
	mov.b32 	%r166, %f92;
	mov.b32 	%r5578, 0;
	mov.b64 	%rd2187, 0;
$L__BB1_124:
	.pragma "nounroll";
	mul.wide.u32 	%rd542, %r5578, 4;
	mov.u64 	%rd543, __cudart_i2opi_f;
	add.s64 	%rd544, %rd543, %rd542;
	ld.global.nc.u32 	%r2095, [%rd544];
	shl.b32 	%r2096, %r166, 8;
	or.b32  	%r2097, %r2096, -2147483648;
	mad.wide.u32 	%rd545, %r2095, %r2097, %rd2187;
	shr.u64 	%rd2187, %rd545, 32;
	add.s64 	%rd546, %rd13, %rd542;
	st.local.u32 	[%rd546], %rd545;
	add.s32 	%r5578, %r5578, 1;
	setp.ne.s32 	%p128, %r5578, 6;
	@%p128 bra 	$L__BB1_124;
	shr.u32 	%r2098, %r166, 23;
	st.local.u32 	[%rd13+24], %rd2187;
	and.b32  	%r2099, %r2098, 31;
	and.b32  	%r2100, %r2098, 224;
	add.s32 	%r2101, %r2100, -128;
	shr.u32 	%r2102, %r2101, 5;
	mul.wide.u32 	%rd547, %r2102, 4;
	sub.s64 	%rd548, %rd13, %rd547;
	ld.local.u32 	%r5580, [%rd548+24];
	ld.local.u32 	%r5579, [%rd548+20];
	setp.eq.s32 	%p129, %r2099, 0;
	@%p129 bra 	$L__BB1_127;
	shr.u32 	%r2103, %r166, 23;
	and.b32  	%r2104, %r2103, 31;
	shf.l.wrap.b32 	%r5580, %r5579, %r5580, %r2104;
	and.b32  	%r2105, %r2103, 224;
	add.s32 	%r2106, %r2105, -128;
	shr.u32 	%r2107, %r2106, 5;
	mul.wide.u32 	%rd549, %r2107, 4;
	sub.s64 	%rd550, %rd13, %rd549;
	ld.local.u32 	%r2108, [%rd550+16];
	shf.l.wrap.b32 	%r5579, %r2108, %r5579, %r2104;
$L__BB1_127:
	shr.u32 	%r2109, %r5580, 30;
	shf.l.wrap.b32 	%r2110, %r5579, %r5580, 2;
	shl.b32 	%r2111, %r5579, 2;
	shr.u32 	%r2112, %r2110, 31;
	add.s32 	%r2113, %r2112, %r2109;
	neg.s32 	%r2114, %r2113;
	setp.lt.s32 	%p130, %r166, 0;
	selp.b32 	%r5581, %r2114, %r2113, %p130;
	shr.s32 	%r2115, %r2110, 31;
	xor.b32  	%r2116, %r2115, %r2111;
	xor.b32  	%r2117, %r2115, %r2110;
	xor.b32  	%r2118, %r2110, %r166;
	cvt.u64.u32 	%rd551, %r2117;
	shl.b64 	%rd552, %rd551, 32;
	cvt.u64.u32 	%rd553, %r2116;
	or.b64  	%rd554, %rd552, %rd553;
	cvt.rn.f64.s64 	%fd23, %rd554;
	mul.f64 	%fd24, %fd23, 0d3BF921FB54442D19;
	cvt.rn.f32.f64 	%f2105, %fd24;
	neg.f32 	%f2106, %f2105;
	setp.lt.s32 	%p131, %r2118, 0;
	selp.f32 	%f11604, %f2106, %f2105, %p131;
$L__BB1_128:
	and.b32  	%r2120, %r5581, 3;
	cvt.rn.f32.u32 	%f2108, %r2120;
	fma.rn.f32 	%f2109, %f2108, 0f3FC90FDB, 0fBF490FDB;
	add.f32 	%f2110, %f11604, %f2109;
	mul.f32 	%f2111, %f2110, 0f3F22F983;
	cvt.rni.s32.f32 	%r2121, %f2111;
	cvt.rn.f32.s32 	%f2112, %r2121;
	fma.rn.f32 	%f2113, %f2112, 0fBFC90FDA, %f2110;
	fma.rn.f32 	%f2114, %f2112, 0fB3A22168, %f2113;
	add.s32 	%r2122, %r2121, 1;
	mul.rn.f32 	%f2115, %f2114, %f2114;
	and.b32  	%r2123, %r2121, 1;
	setp.eq.b32 	%p132, %r2123, 1;
	selp.f32 	%f2116, %f2114, 0f3F800000, %p132;
	fma.rn.f32 	%f2117, %f2115, %f2116, 0f00000000;
	fma.rn.f32 	%f2118, %f2115, 0f37CBAC00, 0fBAB607ED;
	selp.f32 	%f2119, 0fB94D4153, %f2118, %p132;
	selp.f32 	%f2120, 0f3C0885E4, 0f3D2AAABB, %p132;
	fma.rn.f32 	%f2121, %f2119, %f2115, %f2120;
	selp.f32 	%f2122, 0fBE2AAAA8, 0fBEFFFFFF, %p132;
	fma.rn.f32 	%f2123, %f2121, %f2115, %f2122;
	fma.rn.f32 	%f2124, %f2123, %f2117, %f2116;
	and.b32  	%r2124, %r2122, 2;
	setp.eq.s32 	%p133, %r2124, 0;
	mov.f32 	%f2125, 0f00000000;
	sub.f32 	%f2126, %f2125, %f2124;
	selp.f32 	%f2127, %f2124, %f2126, %p133;
	abs.f32 	%f2128, %f65;
	rsqrt.approx.f32 	%f2129, %f2128;
	mul.f32 	%f2130, %f2129, 0f3F4C422A;
	mul.f32 	%f2131, %f91, %f2130;
	mul.f32 	%f11605, %f2131, %f2127;
$L__BB1_129:
	neg.f32 	%f2132, %f11605;
	mov.f32 	%f2133, 0f40000000;
	div.rn.f32 	%f2134, %f2133, %f65;
	copysign.f32 	%f2135, %f65, %f89;
	abs.f32 	%f2136, %f65;
	setp.lt.f32 	%p134, %f2136, 0f0DA24260;
	selp.f32 	%f2137, %f2135, %f89, %p134;
	fma.rn.f32 	%f11606, %f2137, %f2134, %f2132;
	bra.uni 	$L__BB1_131;
$L__BB1_130:
	mov.f32 	%f1900, 0f41A00000;
	div.rn.f32 	%f1901, %f1900, %f65;
	abs.f32 	%f1902, %f1901;
	setp.gt.f32 	%p103, %f1902, 0f58635FA9;
	mul.f32 	%f1903, %f1901, 0f26901D7D;
	selp.f32 	%f1904, 0f26901D7D, 0f3F800000, %p103;
	selp.f32 	%f1905, %f1903, %f1901, %p103;
	mov.f32 	%f1906, 0f41900000;
	div.rn.f32 	%f1907, %f1906, %f65;
	mul.f32 	%f1908, %f1905, %f1907;
	sub.f32 	%f1909, %f1908, %f1904;
	abs.f32 	%f1910, %f1909;
	setp.gt.f32 	%p104, %f1910, 0f58635FA9;
	mul.f32 	%f1911, %f1909, 0f26901D7D;
	mul.f32 	%f1912, %f1905, 0f26901D7D;
	selp.f32 	%f1913, %f1912, %f1905, %p104;
	selp.f32 	%f1914, %f1911, %f1909, %p104;
	fma.rn.f32 	%f1915, %f1914, 0f40000000, 0f00000000;
	mov.f32 	%f1916, 0f41800000;
	div.rn.f32 	%f1917, %f1916, %f65;
	mul.f32 	%f1918, %f1914, %f1917;
	sub.f32 	%f1919, %f1918, %f1913;
	abs.f32 	%f1920, %f1919;
	setp.gt.f32 	%p105, %f1920, 0f58635FA9;
	mul.f32 	%f1921, %f1919, 0f26901D7D;
	mul.f32 	%f1922, %f1914, 0f26901D7D;
	mul.f32 	%f1923, %f1915, 0f26901D7D;
	selp.f32 	%f1924, %f1922, %f1914, %p105;
	selp.f32 	%f1925, %f1923, %f1915, %p105;
	selp.f32 	%f1926, %f1921, %f1919, %p105;
	mov.f32 	%f1927, 0f41600000;
	div.rn.f32 	%f1928, %f1927, %f65;
	mul.f32 	%f1929, %f1926, %f1928;
	sub.f32 	%f1930, %f1929, %f1924;
	abs.f32 	%f1931, %f1930;
	setp.gt.f32 	%p106, %f1931, 0f58635FA9;
	mul.f32 	%f1932, %f1930, 0f26901D7D;
	mul.f32 	%f1933, %f1926, 0f26901D7D;
	mul.f32 	%f1934, %f1925, 0f26901D7D;
	selp.f32 	%f1935, %f1933, %f1926, %p106;
	selp.f32 	%f1936, %f1934, %f1925, %p106;
	selp.f32 	%f1937, %f1932, %f1930, %p106;
	fma.rn.f32 	%f1938, %f1937, 0f40000000, %f1936;
	mov.f32 	%f1939, 0f41400000;
	div.rn.f32 	%f1940, %f1939, %f65;
	mul.f32 	%f1941, %f1937, %f1940;
	sub.f32 	%f1942, %f1941, %f1935;
	abs.f32 	%f1943, %f1942;
	setp.gt.f32 	%p107, %f1943, 0f58635FA9;
	mul.f32 	%f1944, %f1942, 0f26901D7D;
	mul.f32 	%f1945, %f1937, 0f26901D7D;
	mul.f32 	%f1946, %f1938, 0f26901D7D;
	selp.f32 	%f1947, %f1945, %f1937, %p107;
	selp.f32 	%f1948, %f1946, %f1938, %p107;
	selp.f32 	%f1949, %f1944, %f1942, %p107;
	mov.f32 	%f1950, 0f41200000;
	div.rn.f32 	%f1951, %f1950, %f65;
	mul.f32 	%f1952, %f1949, %f1951;
	sub.f32 	%f1953, %f1952, %f1947;
	abs.f32 	%f1954, %f1953;
	setp.gt.f32 	%p108, %f1954, 0f58635FA9;
	mul.f32 	%f1955, %f1953, 0f26901D7D;
	mul.f32 	%f1956, %f1949, 0f26901D7D;
	mul.f32 	%f1957, %f1948, 0f26901D7D;
	selp.f32 	%f1958, %f1956, %f1949, %p108;
	selp.f32 	%f1959, %f1957, %f1948, %p108;
	selp.f32 	%f1960, %f1955, %f1953, %p108;
	fma.rn.f32 	%f1961, %f1960, 0f40000000, %f1959;
	mov.f32 	%f1962, 0f41000000;
	div.rn.f32 	%f1963, %f1962, %f65;
	mul.f32 	%f1964, %f1960, %f1963;
	sub.f32 	%f1965, %f1964, %f1958;
	abs.f32 	%f1966, %f1965;
	setp.gt.f32 	%p109, %f1966, 0f58635FA9;
	mul.f32 	%f1967, %f1965, 0f26901D7D;
	mul.f32 	%f1968, %f1960, 0f26901D7D;
	mul.f32 	%f1969, %f1961, 0f26901D7D;
	selp.f32 	%f1970, %f1968, %f1960, %p109;
	selp.f32 	%f1971, %f1969, %f1961, %p109;
	selp.f32 	%f1972, %f1967, %f1965, %p109;
	mov.f32 	%f1973, 0f40C00000;
	div.rn.f32 	%f1974, %f1973, %f65;
	mul.f32 	%f1975, %f1972, %f1974;
	sub.f32 	%f1976, %f1975, %f1970;
	abs.f32 	%f1977, %f1976;
	setp.gt.f32 	%p110, %f1977, 0f58635FA9;
	mul.f32 	%f1978, %f1976, 0f26901D7D;
	mul.f32 	%f1979, %f1972, 0f26901D7D;
	mul.f32 	%f1980, %f1971, 0f26901D7D;
	selp.f32 	%f1981, %f1979, %f1972, %p110;
	selp.f32 	%f1982, %f1980, %f1971, %p110;
	selp.f32 	%f1983, %f1978, %f1976, %p110;
	fma.rn.f32 	%f1984, %f1983, 0f40000000, %f1982;
	mov.f32 	%f1985, 0f40800000;
	div.rn.f32 	%f1986, %f1985, %f65;
	mul.f32 	%f1987, %f1983, %f1986;
	sub.f32 	%f1988, %f1987, %f1981;
	abs.f32 	%f1989, %f1988;
	setp.gt.f32 	%p111, %f1989, 0f58635FA9;
	mul.f32 	%f1990, %f1988, 0f26901D7D;
	mul.f32 	%f1991, %f1983, 0f26901D7D;
	mul.f32 	%f1992, %f1984, 0f26901D7D;
	selp.f32 	%f1993, %f1991, %f1983, %p111;
	selp.f32 	%f1994, %f1992, %f1984, %p111;
	selp.f32 	%f1995, %f1990, %f1988, %p111;
	mov.f32 	%f1996, 0f40000000;
	div.rn.f32 	%f1997, %f1996, %f65;
	mul.f32 	%f1998, %f1995, %f1997;
	sub.f32 	%f1999, %f1998, %f1993;
	abs.f32 	%f2000, %f1999;
	setp.gt.f32 	%p112, %f2000, 0f58635FA9;
	mul.f32 	%f2001, %f1999, 0f26901D7D;
	mul.f32 	%f2002, %f1993, 0f26901D7D;
	mul.f32 	%f2003, %f1994, 0f26901D7D;
	selp.f32 	%f2004, %f2002, %f1993, %p112;
	selp.f32 	%f2005, %f2003, %f1994, %p112;
	selp.f32 	%f2006, %f2001, %f1999, %p112;
	fma.rn.f32 	%f2007, %f2006, 0f40000000, %f2005;
	sub.f32 	%f2008, %f2007, %f2006;
	div.rn.f32 	%f11606, %f2004, %f2008;
$L__BB1_131:
	abs.f32 	%f103, %f65;
	setp.le.f32 	%p135, %f103, 0f41000000;
	sub.f32 	%f104, %f11601, %f11606;
	@%p135 bra 	$L__BB1_146;
	abs.f32 	%f2177, %f103;
	setp.eq.f32 	%p137, %f2177, 0f7F800000;
	@%p137 bra 	$L__BB1_167;
	rcp.approx.ftz.f32 	%f2178, %f103;
	mul.f32 	%f2179, %f2178, %f2178;
	fma.rn.f32 	%f2180, %f2179, 0f4056FE93, 0fBF03B7C2;
	fma.rn.f32 	%f2181, %f2180, %f2179, 0f3DD3B3F3;
	fma.rn.f32 	%f2182, %f2181, %f2179, 0fBD7FFFB6;
	fma.rn.f32 	%f105, %f2182, %f2179, 0f3F800000;
	fma.rn.f32 	%f2183, %f2179, 0f3F91E009, 0fBE52412D;
	fma.rn.f32 	%f2184, %f2183, %f2179, 0f3D854ED1;
	fma.rn.f32 	%f2185, %f2184, %f2179, 0fBDFFFFFF;
	fma.rn.f32 	%f106, %f2185, %f2178, %f103;
	mul.f32 	%f2186, %f106, 0f3F22F983;
	cvt.rni.s32.f32 	%r5585, %f2186;
	cvt.rn.f32.s32 	%f2187, %r5585;
	fma.rn.f32 	%f2188, %f2187, 0fBFC90FDA, %f106;
	fma.rn.f32 	%f2189, %f2187, 0fB3A22168, %f2188;
	fma.rn.f32 	%f11607, %f2187, 0fA7C234C5, %f2189;
	abs.f32 	%f108, %f106;
	setp.ltu.f32 	%p138, %f108, 0f47CE4780;
	@%p138 bra 	$L__BB1_141;
	setp.neu.f32 	%p139, %f108, 0f7F800000;
	@%p139 bra 	$L__BB1_136;
	mov.f32 	%f2192, 0f00000000;
	mul.rn.f32 	%f11607, %f106, %f2192;
	mov.b32 	%r5585, 0;
	bra.uni 	$L__BB1_141;
$L__BB1_136:
	mov.b32 	%r178, %f106;
	mov.b64 	%rd2188, 0;
	mov.b32 	%r5582, 0;
$L__BB1_137:
	.pragma "nounroll";
	mul.wide.u32 	%rd556, %r5582, 4;
	mov.u64 	%rd557, __cudart_i2opi_f;
	add.s64 	%rd558, %rd557, %rd556;
	ld.global.nc.u32 	%r2126, [%rd558];
	shl.b32 	%r2127, %r178, 8;
	or.b32  	%r2128, %r2127, -2147483648;
	mad.wide.u32 	%rd559, %r2126, %r2128, %rd2188;
	shr.u64 	%rd2188, %rd559, 32;
	add.s64 	%rd560, %rd12, %rd556;
	st.local.u32 	[%rd560], %rd559;
	add.s32 	%r5582, %r5582, 1;
	setp.ne.s32 	%p140, %r5582, 6;
	@%p140 bra 	$L__BB1_137;
	shr.u32 	%r2129, %r178, 23;
	st.local.u32 	[%rd12+24], %rd2188;
	and.b32  	%r2130, %r2129, 31;
	and.b32  	%r2131, %r2129, 224;
	add.s32 	%r2132, %r2131, -128;
	shr.u32 	%r2133, %r2132, 5;
	mul.wide.u32 	%rd561, %r2133, 4;
	sub.s64 	%rd562, %rd12, %rd561;
	ld.local.u32 	%r5583, [%rd562+24];
	ld.local.u32 	%r5584, [%rd562+20];
	setp.eq.s32 	%p141, %r2130, 0;
	@%p141 bra 	$L__BB1_140;
	shr.u32 	%r2134, %r178, 23;
	and.b32  	%r2135, %r2134, 31;
	shf.l.wrap.b32 	%r5583, %r5584, %r5583, %r2135;
	and.b32  	%r2136, %r2134, 224;
	add.s32 	%r2137, %r2136, -128;
	shr.u32 	%r2138, %r2137, 5;
	mul.wide.u32 	%rd563, %r2138, 4;
	sub.s64 	%rd564, %rd12, %rd563;
	ld.local.u32 	%r2139, [%rd564+16];
	shf.l.wrap.b32 	%r5584, %r2139, %r5584, %r2135;
$L__BB1_140:
	shr.u32 	%r2140, %r5583, 30;
	shf.l.wrap.b32 	%r2141, %r5584, %r5583, 2;
	shl.b32 	%r2142, %r5584, 2;
	shr.u32 	%r2143, %r2141, 31;
	add.s32 	%r2144, %r2143, %r2140;
	neg.s32 	%r2145, %r2144;
	setp.lt.s32 	%p142, %r178, 0;
	selp.b32 	%r5585, %r2145, %r2144, %p142;
	xor.b32  	%r2146, %r2141, %r178;
	shr.s32 	%r2147, %r2141, 31;
	xor.b32  	%r2148, %r2147, %r2141;
	xor.b32  	%r2149, %r2147, %r2142;
	cvt.u64.u32 	%rd565, %r2148;
	shl.b64 	%rd566, %rd565, 32;
	cvt.u64.u32 	%rd567, %r2149;
	or.b64  	%rd568, %rd566, %rd567;
	cvt.rn.f64.s64 	%fd25, %rd568;
	mul.f64 	%fd26, %fd25, 0d3BF921FB54442D19;
	cvt.rn.f32.f64 	%f2190, %fd26;
	neg.f32 	%f2191, %f2190;
	setp.lt.s32 	%p143, %r2146, 0;
	selp.f32 	%f11607, %f2191, %f2190, %p143;
$L__BB1_141:
	abs.f32 	%f2193, %f65;
	setp.gt.f32 	%p144, %f2193, 0f40000000;
	and.b32  	%r2151, %r5585, 3;
	cvt.rn.f32.u32 	%f2194, %r2151;
	fma.rn.f32 	%f2195, %f2194, 0f3FC90FDB, 0fBF490FDB;
	add.f32 	%f2196, %f11607, %f2195;
	mul.f32 	%f2197, %f2196, 0f3F22F983;
	cvt.rni.s32.f32 	%r2152, %f2197;
	cvt.rn.f32.s32 	%f2198, %r2152;
	fma.rn.f32 	%f2199, %f2198, 0fBFC90FDA, %f2196;
	fma.rn.f32 	%f2200, %f2198, 0fB3A22168, %f2199;
	add.s32 	%r2153, %r2152, 1;
	mul.rn.f32 	%f2201, %f2200, %f2200;
	and.b32  	%r2154, %r2152, 1;
	setp.eq.b32 	%p145, %r2154, 1;
	selp.f32 	%f2202, %f2200, 0f3F800000, %p145;
	fma.rn.f32 	%f2203, %f2201, %f2202, 0f00000000;
	fma.rn.f32 	%f2204, %f2201, 0f37CBAC00, 0fBAB607ED;
	selp.f32 	%f2205, 0fB94D4153, %f2204, %p145;
	selp.f32 	%f2206, 0f3C0885E4, 0f3D2AAABB, %p145;
	fma.rn.f32 	%f2207, %f2205, %f2201, %f2206;
	selp.f32 	%f2208, 0fBE2AAAA8, 0fBEFFFFFF, %p145;
	fma.rn.f32 	%f2209, %f2207, %f2201, %f2208;
	fma.rn.f32 	%f2210, %f2209, %f2203, %f2202;
	and.b32  	%r2155, %r2153, 2;
	setp.eq.s32 	%p146, %r2155, 0;
	mov.f32 	%f2211, 0f00000000;
	sub.f32 	%f2212, %f2211, %f2210;
	selp.f32 	%f2213, %f2210, %f2212, %p146;
	rsqrt.approx.f32 	%f2214, %f2193;
	mul.f32 	%f2215, %f2214, 0f3F4C422A;
	mul.f32 	%f2216, %f105, %f2215;
	mul.f32 	%f11614, %f2216, %f2213;
	@%p144 bra 	$L__BB1_142;
	bra.uni 	$L__BB1_168;
$L__BB1_142:
	abs.f32 	%f2328, %f65;
	abs.f32 	%f2329, %f2328;
	setp.eq.f32 	%p158, %f2329, 0f7F800000;
	mov.f32 	%f11611, 0f00000000;
	@%p158 bra 	$L__BB1_154;
	abs.f32 	%f2330, %f65;
	rcp.approx.ftz.f32 	%f2331, %f2330;
	mul.f32 	%f2332, %f2331, %f2331;
	fma.rn.f32 	%f2333, %f2332, 0fC082CB37, 0f3F3FF7E9;
	fma.rn.f32 	%f2334, %f2333, %f2332, 0fBE458BAE;
	fma.rn.f32 	%f2335, %f2334, %f2332, 0f3E3FFF8B;
	fma.rn.f32 	%f116, %f2335, %f2332, 0f3F800000;
	fma.rn.f32 	%f2336, %f2332, 0fBFCA3BA2, 0f3EB914AD;
	fma.rn.f32 	%f2337, %f2336, %f2332, 0fBE27F2EC;
	fma.rn.f32 	%f2338, %f2337, %f2332, 0f3EBFFFFD;
	fma.rn.f32 	%f117, %f2338, %f2331, %f2330;
	mul.f32 	%f2339, %f117, 0f3F22F983;
	cvt.rni.s32.f32 	%r5589, %f2339;
	cvt.rn.f32.s32 	%f2340, %r5589;
	fma.rn.f32 	%f2341, %f2340, 0fBFC90FDA, %f117;
	fma.rn.f32 	%f2342, %f2340, 0fB3A22168, %f2341;
	fma.rn.f32 	%f11609, %f2340, 0fA7C234C5, %f2342;
	abs.f32 	%f119, %f117;
	setp.ltu.f32 	%p159, %f119, 0f47CE4780;
	@%p159 bra 	$L__BB1_153;
	setp.neu.f32 	%p160, %f119, 0f7F800000;
	@%p160 bra 	$L__BB1_148;
	mov.f32 	%f2345, 0f00000000;
	mul.rn.f32 	%f11609, %f117, %f2345;
	mov.b32 	%r5589, 0;
	bra.uni 	$L__BB1_153;
$L__BB1_146:
	setp.leu.f32 	%p136, %f103, 0f40000000;
	add.f32 	%f2138, %f103, 0fC019E8A9;
	add.f32 	%f2139, %f2138, 0fB3E971B3;
	fma.rn.f32 	%f2140, %f2139, 0fA6B3B8E7, 0fA9ACA9B3;
	fma.rn.f32 	%f2141, %f2140, %f2139, 0f2C3F0E18;
	fma.rn.f32 	%f2142, %f2141, %f2139, 0fACD41781;
	fma.rn.f32 	%f2143, %f2142, %f2139, 0fAFE90F38;
	fma.rn.f32 	%f2144, %f2143, %f2139, 0f3020305B;
	fma.rn.f32 	%f2145, %f2144, %f2139, 0f33797143;
	fma.rn.f32 	%f2146, %f2145, %f2139, 0f30F76F85;
	fma.rn.f32 	%f2147, %f2146, %f2139, 0fB6B6DFC6;
	fma.rn.f32 	%f2148, %f2147, %f2139, 0fB6F665C9;
	fma.rn.f32 	%f2149, %f2148, %f2139, 0f399E2DEB;
	fma.rn.f32 	%f2150, %f2149, %f2139, 0f3A4AE334;
	fma.rn.f32 	%f2151, %f2150, %f2139, 0fBBEEAA1B;
	fma.rn.f32 	%f2152, %f2151, %f2139, 0fBCDA7747;
	mul.f32 	%f2153, %f2139, %f2152;
	add.f32 	%f2154, %f103, 0fC0B0A47B;
	add.f32 	%f2155, %f2154, 0f339A7A37;
	mul.f32 	%f2156, %f2155, %f2153;
	add.f32 	%f2157, %f103, 0fC10A75AB;
	add.f32 	%f2158, %f2157, 0fB4CCCDED;
	mul.f32 	%f11614, %f2158, %f2156;
	@%p136 bra 	$L__BB1_168;
	add.f32 	%f2159, %f103, 0fC0753AAC;
	add.f32 	%f2160, %f2159, 0f33A5090F;
	fma.rn.f32 	%f2161, %f2160, 0f29AF3463, 0f2B81BF42;
	fma.rn.f32 	%f2162, %f2161, %f2160, 0fADE21EC1;
	fma.rn.f32 	%f2163, %f2162, %f2160, 0fAF5DDEFF;
	fma.rn.f32 	%f2164, %f2163, %f2160, 0f319B0C9D;
	fma.rn.f32 	%f2165, %f2164, %f2160, 0f32E81173;
	fma.rn.f32 	%f2166, %f2165, %f2160, 0fB50F8DC8;
	fma.rn.f32 	%f2167, %f2166, %f2160, 0fB61E653D;
	fma.rn.f32 	%f2168, %f2167, %f2160, 0f382CD9C5;
	fma.rn.f32 	%f2169, %f2168, %f2160, 0f38F9EB10;
	fma.rn.f32 	%f2170, %f2169, %f2160, 0fBAECEB9C;
	fma.rn.f32 	%f2171, %f2170, %f2160, 0fBB276FFD;
	fma.rn.f32 	%f2172, %f2171, %f2160, 0f3D073993;
	add.f32 	%f2173, %f103, 0fC0E07FB0;
	add.f32 	%f2174, %f2173, 0f3444B8DB;
	mul.f32 	%f2175, %f2174, %f2172;
	mul.f32 	%f2176, %f2160, %f2175;
	mul.f32 	%f11611, %f103, %f2176;
	bra.uni 	$L__BB1_154;
$L__BB1_148:
	mov.b32 	%r190, %f117;
	mov.b64 	%rd2189, 0;
	mov.b32 	%r5586, 0;
$L__BB1_149:
	.pragma "nounroll";
	mul.wide.u32 	%rd570, %r5586, 4;
	mov.u64 	%rd571, __cudart_i2opi_f;
	add.s64 	%rd572, %rd571, %rd570;
	ld.global.nc.u32 	%r2157, [%rd572];
	shl.b32 	%r2158, %r190, 8;
	or.b32  	%r2159, %r2158, -2147483648;
	mad.wide.u32 	%rd573, %r2157, %r2159, %rd2189;
	shr.u64 	%rd2189, %rd573, 32;
	add.s64 	%rd574, %rd11, %rd570;
	st.local.u32 	[%rd574], %rd573;
	add.s32 	%r5586, %r5586, 1;
	setp.ne.s32 	%p161, %r5586, 6;
	@%p161 bra 	$L__BB1_149;
	shr.u32 	%r2160, %r190, 23;
	st.local.u32 	[%rd11+24], %rd2189;
	and.b32  	%r2161, %r2160, 31;
	and.b32  	%r2162, %r2160, 224;
	add.s32 	%r2163, %r2162, -128;
	shr.u32 	%r2164, %r2163, 5;
	mul.wide.u32 	%rd575, %r2164, 4;
	sub.s64 	%rd576, %rd11, %rd575;
	ld.local.u32 	%r5587, [%rd576+24];
	ld.local.u32 	%r5588, [%rd576+20];
	setp.eq.s32 	%p162, %r2161, 0;
	@%p162 bra 	$L__BB1_152;
	shr.u32 	%r2165, %r190, 23;
	and.b32  	%r2166, %r2165, 31;
	shf.l.wrap.b32 	%r5587, %r5588, %r5587, %r2166;
	and.b32  	%r2167, %r2165, 224;
	add.s32 	%r2168, %r2167, -128;
	shr.u32 	%r2169, %r2168, 5;
	mul.wide.u32 	%rd577, %r2169, 4;
	sub.s64 	%rd578, %rd11, %rd577;
	ld.local.u32 	%r2170, [%rd578+16];
	shf.l.wrap.b32 	%r5588, %r2170, %r5588, %r2166;
$L__BB1_152:
	shr.u32 	%r2171, %r5587, 30;
	shf.l.wrap.b32 	%r2172, %r5588, %r5587, 2;
	shl.b32 	%r2173, %r5588, 2;
	shr.u32 	%r2174, %r2172, 31;
	add.s32 	%r2175, %r2174, %r2171;
	neg.s32 	%r2176, %r2175;
	setp.lt.s32 	%p163, %r190, 0;
	selp.b32 	%r5589, %r2176, %r2175, %p163;
	xor.b32  	%r2177, %r2172, %r190;
	shr.s32 	%r2178, %r2172, 31;
	xor.b32  	%r2179, %r2178, %r2172;
	xor.b32  	%r2180, %r2178, %r2173;
	cvt.u64.u32 	%rd579, %r2179;
	shl.b64 	%rd580, %rd579, 32;
	cvt.u64.u32 	%rd581, %r2180;
	or.b64  	%rd582, %rd580, %rd581;
	cvt.rn.f64.s64 	%fd27, %rd582;
	mul.f64 	%fd28, %fd27, 0d3BF921FB54442D19;
	cvt.rn.f32.f64 	%f2343, %fd28;
	neg.f32 	%f2344, %f2343;
	setp.lt.s32 	%p164, %r2177, 0;
	selp.f32 	%f11609, %f2344, %f2343, %p164;
$L__BB1_153:
	and.b32  	%r2182, %r5589, 3;
	cvt.rn.f32.u32 	%f2346, %r2182;
	fma.rn.f32 	%f2347, %f2346, 0f3FC90FDB, 0fC016CBE4;
	add.f32 	%f2348, %f11609, %f2347;
	mul.f32 	%f2349, %f2348, 0f3F22F983;
	cvt.rni.s32.f32 	%r2183, %f2349;
	cvt.rn.f32.s32 	%f2350, %r2183;
	fma.rn.f32 	%f2351, %f2350, 0fBFC90FDA, %f2348;
	fma.rn.f32 	%f2352, %f2350, 0fB3A22168, %f2351;
	add.s32 	%r2184, %r2183, 1;
	mul.rn.f32 	%f2353, %f2352, %f2352;
	and.b32  	%r2185, %r2183, 1;
	setp.eq.b32 	%p165, %r2185, 1;
	selp.f32 	%f2354, %f2352, 0f3F800000, %p165;
	fma.rn.f32 	%f2355, %f2353, %f2354, 0f00000000;
	fma.rn.f32 	%f2356, %f2353, 0f37CBAC00, 0fBAB607ED;
	selp.f32 	%f2357, 0fB94D4153, %f2356, %p165;
	selp.f32 	%f2358, 0f3C0885E4, 0f3D2AAABB, %p165;
	fma.rn.f32 	%f2359, %f2357, %f2353, %f2358;
	selp.f32 	%f2360, 0fBE2AAAA8, 0fBEFFFFFF, %p165;
	fma.rn.f32 	%f2361, %f2359, %f2353, %f2360;
	fma.rn.f32 	%f2362, %f2361, %f2355, %f2354;
	and.b32  	%r2186, %r2184, 2;
	setp.eq.s32 	%p166, %r2186, 0;
	mov.f32 	%f2363, 0f00000000;
	sub.f32 	%f2364, %f2363, %f2362;
	selp.f32 	%f2365, %f2362, %f2364, %p166;
	abs.f32 	%f2366, %f65;
	rsqrt.approx.f32 	%f2367, %f2366;
	mul.f32 	%f2368, %f2367, 0f3F4C422A;
	mul.f32 	%f2369, %f116, %f2368;
	mul.f32 	%f11611, %f2369, %f2365;
$L__BB1_154:
	abs.f32 	%f126, %f65;
	setp.gtu.f32 	%p167, %f126, 0f41000000;
	@%p167 bra 	$L__BB1_156;
	add.f32 	%f2370, %f126, 0fC019E8A9;
	add.f32 	%f2371, %f2370, 0fB3E971B3;
	fma.rn.f32 	%f2372, %f2371, 0fA6B3B8E7, 0fA9ACA9B3;
	fma.rn.f32 	%f2373, %f2372, %f2371, 0f2C3F0E18;
	fma.rn.f32 	%f2374, %f2373, %f2371, 0fACD41781;
	fma.rn.f32 	%f2375, %f2374, %f2371, 0fAFE90F38;
	fma.rn.f32 	%f2376, %f2375, %f2371, 0f3020305B;
	fma.rn.f32 	%f2377, %f2376, %f2371, 0f33797143;
	fma.rn.f32 	%f2378, %f2377, %f2371, 0f30F76F85;
	fma.rn.f32 	%f2379, %f2378, %f2371, 0fB6B6DFC6;
	fma.rn.f32 	%f2380, %f2379, %f2371, 0fB6F665C9;
	fma.rn.f32 	%f2381, %f2380, %f2371, 0f399E2DEB;
	fma.rn.f32 	%f2382, %f2381, %f2371, 0f3A4AE334;
	fma.rn.f32 	%f2383, %f2382, %f2371, 0fBBEEAA1B;
	fma.rn.f32 	%f2384, %f2383, %f2371, 0fBCDA7747;
	mul.f32 	%f2385, %f2371, %f2384;
	add.f32 	%f2386, %f126, 0fC0B0A47B;
	add.f32 	%f2387, %f2386, 0f339A7A37;
	mul.f32 	%f2388, %f2387, %f2385;
	add.f32 	%f2389, %f126, 0fC10A75AB;
	add.f32 	%f2390, %f2389, 0fB4CCCDED;
	mul.f32 	%f11613, %f2390, %f2388;
	bra.uni 	$L__BB1_166;
$L__BB1_156:
	abs.f32 	%f2392, %f126;
	setp.eq.f32 	%p168, %f2392, 0f7F800000;
	mov.f32 	%f11613, 0f00000000;
	@%p168 bra 	$L__BB1_166;
	abs.f32 	%f2393, %f65;
	rcp.approx.ftz.f32 	%f2394, %f2393;
	mul.f32 	%f2395, %f2394, %f2394;
	fma.rn.f32 	%f2396, %f2395, 0f4056FE93, 0fBF03B7C2;
	fma.rn.f32 	%f2397, %f2396, %f2395, 0f3DD3B3F3;
	fma.rn.f32 	%f2398, %f2397, %f2395, 0fBD7FFFB6;
	fma.rn.f32 	%f2399, %f2398, %f2395, 0f3F800000;
	fma.rn.f32 	%f2400, %f2395, 0f3F91E009, 0fBE52412D;
	fma.rn.f32 	%f2401, %f2400, %f2395, 0f3D854ED1;
	fma.rn.f32 	%f2402, %f2401, %f2395, 0fBDFFFFFF;
	fma.rn.f32 	%f128, %f2402, %f2394, %f2393;
	rsqrt.approx.f32 	%f2403, %f2393;
	mul.f32 	%f2404, %f2403, 0f3F4C422A;
	mul.f32 	%f129, %f2399, %f2404;
	mul.f32 	%f2405, %f128, 0f3F22F983;
	cvt.rni.s32.f32 	%r5593, %f2405;
	cvt.rn.f32.s32 	%f2406, %r5593;
	fma.rn.f32 	%f2407, %f2406, 0fBFC90FDA, %f128;
	fma.rn.f32 	%f2408, %f2406, 0fB3A22168, %f2407;
	fma.rn.f32 	%f11612, %f2406, 0fA7C234C5, %f2408;
	abs.f32 	%f2409, %f128;
	setp.ltu.f32 	%p169, %f2409, 0f47CE4780;
	@%p169 bra 	$L__BB1_165;
	abs.f32 	%f2410, %f128;
	setp.neu.f32 	%p170, %f2410, 0f7F800000;
	@%p170 bra 	$L__BB1_160;
	mov.f32 	%f2413, 0f00000000;
	mul.rn.f32 	%f11612, %f128, %f2413;
	mov.b32 	%r5593, 0;
	bra.uni 	$L__BB1_165;
$L__BB1_160:
	mov.b32 	%r202, %f128;
	mov.b32 	%r5590, 0;
	mov.b64 	%rd2190, 0;
$L__BB1_161:
	.pragma "nounroll";
	mul.wide.u32 	%rd584, %r5590, 4;
	mov.u64 	%rd585, __cudart_i2opi_f;
	add.s64 	%rd586, %rd585, %rd584;
	ld.global.nc.u32 	%r2188, [%rd586];
	shl.b32 	%r2189, %r202, 8;
	or.b32  	%r2190, %r2189, -2147483648;
	mad.wide.u32 	%rd587, %r2188, %r2190, %rd2190;
	shr.u64 	%rd2190, %rd587, 32;
	add.s64 	%rd588, %rd11, %rd584;
	st.local.u32 	[%rd588], %rd587;
	add.s32 	%r5590, %r5590, 1;
	setp.ne.s32 	%p171, %r5590, 6;
	@%p171 bra 	$L__BB1_161;
	shr.u32 	%r2191, %r202, 23;
	st.local.u32 	[%rd11+24], %rd2190;
	and.b32  	%r2192, %r2191, 31;
	and.b32  	%r2193, %r2191, 224;
	add.s32 	%r2194, %r2193, -128;
	shr.u32 	%r2195, %r2194, 5;
	mul.wide.u32 	%rd589, %r2195, 4;
	sub.s64 	%rd590, %rd11, %rd589;
	ld.local.u32 	%r5592, [%rd590+24];
	ld.local.u32 	%r5591, [%rd590+20];
	setp.eq.s32 	%p172, %r2192, 0;
	@%p172 bra 	$L__BB1_164;
	shr.u32 	%r2196, %r202, 23;
	and.b32  	%r2197, %r2196, 31;
	shf.l.wrap.b32 	%r5592, %r5591, %r5592, %r2197;
	and.b32  	%r2198, %r2196, 224;
	add.s32 	%r2199, %r2198, -128;
	shr.u32 	%r2200, %r2199, 5;
	mul.wide.u32 	%rd591, %r2200, 4;
	sub.s64 	%rd592, %rd11, %rd591;
	ld.local.u32 	%r2201, [%rd592+16];
	shf.l.wrap.b32 	%r5591, %r2201, %r5591, %r2197;
$L__BB1_164:
	shr.u32 	%r2202, %r5592, 30;
	shf.l.wrap.b32 	%r2203, %r5591, %r5592, 2;
	shl.b32 	%r2204, %r5591, 2;
	shr.u32 	%r2205, %r2203, 31;
	add.s32 	%r2206, %r2205, %r2202;
	neg.s32 	%r2207, %r2206;
	setp.lt.s32 	%p173, %r202, 0;
	selp.b32 	%r5593, %r2207, %r2206, %p173;
	shr.s32 	%r2208, %r2203, 31;
	xor.b32  	%r2209, %r2208, %r2204;
	xor.b32  	%r2210, %r2208, %r2203;
	xor.b32  	%r2211, %r2203, %r202;
	cvt.u64.u32 	%rd593, %r2210;
	shl.b64 	%rd594, %rd593, 32;
	cvt.u64.u32 	%rd595, %r2209;
	or.b64  	%rd596, %rd594, %rd595;
	cvt.rn.f64.s64 	%fd29, %rd596;
	mul.f64 	%fd30, %fd29, 0d3BF921FB54442D19;
	cvt.rn.f32.f64 	%f2411, %fd30;
	neg.f32 	%f2412, %f2411;
	setp.lt.s32 	%p174, %r2211, 0;
	selp.f32 	%f11612, %f2412, %f2411, %p174;
$L__BB1_165:
	and.b32  	%r2213, %r5593, 3;
	cvt.rn.f32.u32 	%f2414, %r2213;
	fma.rn.f32 	%f2415, %f2414, 0f3FC90FDB, 0fBF490FDB;
	add.f32 	%f2416, %f11612, %f2415;
	mul.f32 	%f2417, %f2416, 0f3F22F983;
	cvt.rni.s32.f32 	%r2214, %f2417;
	cvt.rn.f32.s32 	%f2418, %r2214;
	fma.rn.f32 	%f2419, %f2418, 0fBFC90FDA, %f2416;
	fma.rn.f32 	%f2420, %f2418, 0fB3A22168, %f2419;
	add.s32 	%r2215, %r2214, 1;
	mul.rn.f32 	%f2421, %f2420, %f2420;
	and.b32  	%r2216, %r2214, 1;
	setp.eq.b32 	%p175, %r2216, 1;
	selp.f32 	%f2422, %f2420, 0f3F800000, %p175;
	fma.rn.f32 	%f2423, %f2421, %f2422, 0f00000000;
	fma.rn.f32 	%f2424, %f2421, 0f37CBAC00, 0fBAB607ED;
	selp.f32 	%f2425, 0fB94D4153, %f2424, %p175;
	selp.f32 	%f2426, 0f3C0885E4, 0f3D2AAABB, %p175;
	fma.rn.f32 	%f2427, %f2425, %f2421, %f2426;
	selp.f32 	%f2428, 0fBE2AAAA8, 0fBEFFFFFF, %p175;
	fma.rn.f32 	%f2429, %f2427, %f2421, %f2428;
	fma.rn.f32 	%f2430, %f2429, %f2423, %f2422;
	and.b32  	%r2217, %r2215, 2;
	setp.eq.s32 	%p176, %r2217, 0;
	mov.f32 	%f2431, 0f00000000;
	sub.f32 	%f2432, %f2431, %f2430;
	selp.f32 	%f2433, %f2430, %f2432, %p176;
	mul.f32 	%f11613, %f129, %f2433;
$L__BB1_166:
	neg.f32 	%f2434, %f11611;
	setp.lt.f32 	%p177, %f65, 0f00000000;
	selp.f32 	%f2435, %f2434, %f11611, %p177;
	neg.f32 	%f2436, %f11613;
	copysign.f32 	%f2437, %f65, %f2435;
	abs.f32 	%f2438, %f65;
	setp.lt.f32 	%p178, %f2438, 0f0DA24260;
	selp.f32 	%f2439, %f2437, %f2435, %p178;
	mov.f32 	%f2440, 0f40000000;
	div.rn.f32 	%f2441, %f2440, %f65;
	fma.rn.f32 	%f11616, %f2439, %f2441, %f2436;
	bra.uni 	$L__BB1_169;
$L__BB1_167:
	setp.gt.f32 	%p147, %f103, 0f40000000;
	mov.f32 	%f11614, 0f00000000;
	@%p147 bra 	$L__BB1_142;
$L__BB1_168:
	mov.f32 	%f2218, 0f41A00000;
	div.rn.f32 	%f2219, %f2218, %f65;
	abs.f32 	%f2220, %f2219;
	setp.gt.f32 	%p148, %f2220, 0f58635FA9;
	mul.f32 	%f2221, %f2219, 0f26901D7D;
	selp.f32 	%f2222, 0f26901D7D, 0f3F800000, %p148;
	selp.f32 	%f2223, %f2221, %f2219, %p148;
	mov.f32 	%f2224, 0f41900000;
	div.rn.f32 	%f2225, %f2224, %f65;
	mul.f32 	%f2226, %f2223, %f2225;
	sub.f32 	%f2227, %f2226, %f2222;
	abs.f32 	%f2228, %f2227;
	setp.gt.f32 	%p149, %f2228, 0f58635FA9;
	mul.f32 	%f2229, %f2227, 0f26901D7D;
	mul.f32 	%f2230, %f2223, 0f26901D7D;
	selp.f32 	%f2231, %f2230, %f2223, %p149;
	selp.f32 	%f2232, %f2229, %f2227, %p149;
	fma.rn.f32 	%f2233, %f2232, 0f40000000, 0f00000000;
	mov.f32 	%f2234, 0f41800000;
	div.rn.f32 	%f2235, %f2234, %f65;
	mul.f32 	%f2236, %f2232, %f2235;
	sub.f32 	%f2237, %f2236, %f2231;
	abs.f32 	%f2238, %f2237;
	setp.gt.f32 	%p150, %f2238, 0f58635FA9;
	mul.f32 	%f2239, %f2237, 0f26901D7D;
	mul.f32 	%f2240, %f2232, 0f26901D7D;
	mul.f32 	%f2241, %f2233, 0f26901D7D;
	selp.f32 	%f2242, %f2240, %f2232, %p150;
	selp.f32 	%f2243, %f2241, %f2233, %p150;
	selp.f32 	%f2244, %f2239, %f2237, %p150;
	mov.f32 	%f2245, 0f41600000;
	div.rn.f32 	%f2246, %f2245, %f65;
	mul.f32 	%f2247, %f2244, %f2246;
	sub.f32 	%f2248, %f2247, %f2242;
	abs.f32 	%f2249, %f2248;
	setp.gt.f32 	%p151, %f2249, 0f58635FA9;
	mul.f32 	%f2250, %f2248, 0f26901D7D;
	mul.f32 	%f2251, %f2244, 0f26901D7D;
	mul.f32 	%f2252, %f2243, 0f26901D7D;
	selp.f32 	%f2253, %f2251, %f2244, %p151;
	selp.f32 	%f2254, %f2252, %f2243, %p151;
	selp.f32 	%f2255, %f2250, %f2248, %p151;
	fma.rn.f32 	%f2256, %f2255, 0f40000000, %f2254;
	mov.f32 	%f2257, 0f41400000;
	div.rn.f32 	%f2258, %f2257, %f65;
	mul.f32 	%f2259, %f2255, %f2258;
	sub.f32 	%f2260, %f2259, %f2253;
	abs.f32 	%f2261, %f2260;
	setp.gt.f32 	%p152, %f2261, 0f58635FA9;
	mul.f32 	%f2262, %f2260, 0f26901D7D;
	mul.f32 	%f2263, %f2255, 0f26901D7D;
	mul.f32 	%f2264, %f2256, 0f26901D7D;
	selp.f32 	%f2265, %f2263, %f2255, %p152;
	selp.f32 	%f2266, %f2264, %f2256, %p152;
	selp.f32 	%f2267, %f2262, %f2260, %p152;
	mov.f32 	%f2268, 0f41200000;
	div.rn.f32 	%f2269, %f2268, %f65;
	mul.f32 	%f2270, %f2267, %f2269;
	sub.f32 	%f2271, %f2270, %f2265;
	abs.f32 	%f2272, %f2271;
	setp.gt.f32 	%p153, %f2272, 0f58635FA9;
	mul.f32 	%f2273, %f2271, 0f26901D7D;
	mul.f32 	%f2274, %f2267, 0f26901D7D;
	mul.f32 	%f2275, %f2266, 0f26901D7D;
	selp.f32 	%f2276, %f2274, %f2267, %p153;
	selp.f32 	%f2277, %f2275, %f2266, %p153;
	selp.f32 	%f2278, %f2273, %f2271, %p153;
	fma.rn.f32 	%f2279, %f2278, 0f40000000, %f2277;
	mov.f32 	%f2280, 0f41000000;
	div.rn.f32 	%f2281, %f2280, %f65;
	mul.f32 	%f2282, %f2278, %f2281;
	sub.f32 	%f2283, %f2282, %f2276;
	abs.f32 	%f2284, %f2283;
	setp.gt.f32 	%p154, %f2284, 0f58635FA9;
	mul.f32 	%f2285, %f2283, 0f26901D7D;
	mul.f32 	%f2286, %f2278, 0f26901D7D;
	mul.f32 	%f2287, %f2279, 0f26901D7D;
	selp.f32 	%f2288, %f2286, %f2278, %p154;
	selp.f32 	%f2289, %f2287, %f2279, %p154;
	selp.f32 	%f2290, %f2285, %f2283, %p154;
	mov.f32 	%f2291, 0f40C00000;
	div.rn.f32 	%f2292, %f2291, %f65;
	mul.f32 	%f2293, %f2290, %f2292;
	sub.f32 	%f2294, %f2293, %f2288;
	abs.f32 	%f2295, %f2294;
	setp.gt.f32 	%p155, %f2295, 0f58635FA9;
	mul.f32 	%f2296, %f2294, 0f26901D7D;
	mul.f32 	%f2297, %f2290, 0f26901D7D;
	mul.f32 	%f2298, %f2289, 0f26901D7D;
	selp.f32 	%f2299, %f2297, %f2290, %p155;
	selp.f32 	%f2300, %f2298, %f2289, %p155;
	selp.f32 	%f2301, %f2296, %f2294, %p155;
	fma.rn.f32 	%f2302, %f2301, 0f40000000, %f2300;
	mov.f32 	%f2303, 0f40800000;
	div.rn.f32 	%f2304, %f2303, %f65;
	mul.f32 	%f2305, %f2301, %f2304;
	sub.f32 	%f2306, %f2305, %f2299;
	abs.f32 	%f2307, %f2306;
	setp.gt.f32 	%p156, %f2307, 0f58635FA9;
	mul.f32 	%f2308, %f2306, 0f26901D7D;
	mul.f32 	%f2309, %f2301, 0f26901D7D;
	mul.f32 	%f2310, %f2302, 0f26901D7D;
	selp.f32 	%f2311, %f2309, %f2301, %p156;
	selp.f32 	%f2312, %f2310, %f2302, %p156;
	selp.f32 	%f2313, %f2308, %f2306, %p156;
	mov.f32 	%f2314, 0f40000000;
	div.rn.f32 	%f2315, %f2314, %f65;
	mul.f32 	%f2316, %f2313, %f2315;
	sub.f32 	%f2317, %f2316, %f2311;
	abs.f32 	%f2318, %f2317;
	setp.gt.f32 	%p157, %f2318, 0f58635FA9;
	mul.f32 	%f2319, %f2317, 0f26901D7D;
	mul.f32 	%f2320, %f2311, 0f26901D7D;
	mul.f32 	%f2321, %f2312, 0f26901D7D;
	selp.f32 	%f2322, %f2320, %f2311, %p157;
	selp.f32 	%f2323, %f2321, %f2312, %p157;
	selp.f32 	%f2324, %f2319, %f2317, %p157;
	fma.rn.f32 	%f2325, %f2324, 0f40000000, %f2323;
	sub.f32 	%f2326, %f2325, %f2324;
	div.rn.f32 	%f11616, %f2322, %f2326;
$L__BB1_169:
	sub.f32 	%f2442, %f11614, %f11616;
	mul.f32 	%f11621, %f104, %f2442;
	bra.uni 	$L__BB1_195;
$L__BB1_170:
	abs.f32 	%f142, %f65;
	setp.gtu.f32 	%p179, %f142, 0f41000000;
	@%p179 bra 	$L__BB1_172;
	add.f32 	%f2443, %f142, 0fC0753AAC;
	add.f32 	%f2444, %f2443, 0f33A5090F;
	fma.rn.f32 	%f2445, %f2444, 0f29AF3463, 0f2B81BF42;
	fma.rn.f32 	%f2446, %f2445, %f2444, 0fADE21EC1;
	fma.rn.f32 	%f2447, %f2446, %f2444, 0fAF5DDEFF;
	fma.rn.f32 	%f2448, %f2447, %f2444, 0f319B0C9D;
	fma.rn.f32 	%f2449, %f2448, %f2444, 0f32E81173;
	fma.rn.f32 	%f2450, %f2449, %f2444, 0fB50F8DC8;
	fma.rn.f32 	%f2451, %f2450, %f2444, 0fB61E653D;
	fma.rn.f32 	%f2452, %f2451, %f2444, 0f382CD9C5;
	fma.rn.f32 	%f2453, %f2452, %f2444, 0f38F9EB10;
	fma.rn.f32 	%f2454, %f2453, %f2444, 0fBAECEB9C;
	fma.rn.f32 	%f2455, %f2454, %f2444, 0fBB276FFD;
	fma.rn.f32 	%f2456, %f2455, %f2444, 0f3D073993;
	add.f32 	%f2457, %f142, 0fC0E07FB0;
	add.f32 	%f2458, %f2457, 0f3444B8DB;
	mul.f32 	%f2459, %f2458, %f2456;
	mul.f32 	%f2460, %f2444, %f2459;
	mul.f32 	%f11618, %f142, %f2460;
	bra.uni 	$L__BB1_182;
$L__BB1_172:
	abs.f32 	%f2462, %f142;
	setp.eq.f32 	%p180, %f2462, 0f7F800000;
	mov.f32 	%f11618, 0f00000000;
	@%p180 bra 	$L__BB1_182;
	rcp.approx.ftz.f32 	%f2463, %f142;
	mul.f32 	%f2464, %f2463, %f2463;
	fma.rn.f32 	%f2465, %f2464, 0fC082CB37, 0f3F3FF7E9;
	fma.rn.f32 	%f2466, %f2465, %f2464, 0fBE458BAE;
	fma.rn.f32 	%f2467, %f2466, %f2464, 0f3E3FFF8B;
	fma.rn.f32 	%f144, %f2467, %f2464, 0f3F800000;
	fma.rn.f32 	%f2468, %f2464, 0fBFCA3BA2, 0f3EB914AD;
	fma.rn.f32 	%f2469, %f2468, %f2464, 0fBE27F2EC;
	fma.rn.f32 	%f2470, %f2469, %f2464, 0f3EBFFFFD;
	fma.rn.f32 	%f145, %f2470, %f2463, %f142;
	mul.f32 	%f2471, %f145, 0f3F22F983;
	cvt.rni.s32.f32 	%r5597, %f2471;
	cvt.rn.f32.s32 	%f2472, %r5597;
	fma.rn.f32 	%f2473, %f2472, 0fBFC90FDA, %f145;
	fma.rn.f32 	%f2474, %f2472, 0fB3A22168, %f2473;
	fma.rn.f32 	%f11617, %f2472, 0fA7C234C5, %f2474;
	abs.f32 	%f147, %f145;
	setp.ltu.f32 	%p181, %f147, 0f47CE4780;
	@%p181 bra 	$L__BB1_181;
	setp.neu.f32 	%p182, %f147, 0f7F800000;
	@%p182 bra 	$L__BB1_176;
	mov.f32 	%f2477, 0f00000000;
	mul.rn.f32 	%f11617, %f145, %f2477;
	mov.b32 	%r5597, 0;
	bra.uni 	$L__BB1_181;
$L__BB1_176:
	mov.b32 	%r214, %f145;
	mov.b64 	%rd2191, 0;
	mov.b32 	%r5594, 0;
$L__BB1_177:
	.pragma "nounroll";
	mul.wide.u32 	%rd598, %r5594, 4;
	add.s64 	%rd600, %rd599, %rd598;
	ld.global.nc.u32 	%r2219, [%rd600];
	shl.b32 	%r2220, %r214, 8;
	or.b32  	%r2221, %r2220, -2147483648;
	mad.wide.u32 	%rd601, %r2219, %r2221, %rd2191;
	shr.u64 	%rd2191, %rd601, 32;
	add.s64 	%rd602, %rd10, %rd598;
	st.local.u32 	[%rd602], %rd601;
	add.s32 	%r5594, %r5594, 1;
	setp.ne.s32 	%p183, %r5594, 6;
	@%p183 bra 	$L__BB1_177;
	shr.u32 	%r2222, %r214, 23;
	st.local.u32 	[%rd10+24], %rd2191;
	and.b32  	%r2223, %r2222, 31;
	and.b32  	%r2224, %r2222, 224;
	add.s32 	%r2225, %r2224, -128;
	shr.u32 	%r2226, %r2225, 5;
	mul.wide.u32 	%rd603, %r2226, 4;
	sub.s64 	%rd604, %rd10, %rd603;
	ld.local.u32 	%r5595, [%rd604+24];
	ld.local.u32 	%r5596, [%rd604+20];
	setp.eq.s32 	%p184, %r2223, 0;
	@%p184 bra 	$L__BB1_180;
	shr.u32 	%r2227, %r214, 23;
	and.b32  	%r2228, %r2227, 31;
	shf.l.wrap.b32 	%r5595, %r5596, %r5595, %r2228;
	and.b32  	%r2229, %r2227, 224;
	add.s32 	%r2230, %r2229, -128;
	shr.u32 	%r2231, %r2230, 5;
	mul.wide.u32 	%rd605, %r2231, 4;
	sub.s64 	%rd606, %rd10, %rd605;
	ld.local.u32 	%r2232, [%rd606+16];
	shf.l.wrap.b32 	%r5596, %r2232, %r5596, %r2228;
$L__BB1_180:
	shr.u32 	%r2233, %r5595, 30;
	shf.l.wrap.b32 	%r2234, %r5596, %r5595, 2;
	shl.b32 	%r2235, %r5596, 2;
	shr.u32 	%r2236, %r2234, 31;
	add.s32 	%r2237, %r2236, %r2233;
	neg.s32 	%r2238, %r2237;
	setp.lt.s32 	%p185, %r214, 0;
	selp.b32 	%r5597, %r2238, %r2237, %p185;
	xor.b32  	%r2239, %r2234, %r214;
	shr.s32 	%r2240, %r2234, 31;
	xor.b32  	%r2241, %r2240, %r2234;
	xor.b32  	%r2242, %r2240, %r2235;
	cvt.u64.u32 	%rd607, %r2241;
	shl.b64 	%rd608, %rd607, 32;
	cvt.u64.u32 	%rd609, %r2242;
	or.b64  	%rd610, %rd608, %rd609;
	cvt.rn.f64.s64 	%fd31, %rd610;
	mul.f64 	%fd32, %fd31, 0d3BF921FB54442D19;
	cvt.rn.f32.f64 	%f2475, %fd32;
	neg.f32 	%f2476, %f2475;
	setp.lt.s32 	%p186, %r2239, 0;
	selp.f32 	%f11617, %f2476, %f2475, %p186;
$L__BB1_181:
	and.b32  	%r2244, %r5597, 3;
	cvt.rn.f32.u32 	%f2478, %r2244;
	fma.rn.f32 	%f2479, %f2478, 0f3FC90FDB, 0fC016CBE4;
	add.f32 	%f2480, %f11617, %f2479;
	mul.f32 	%f2481, %f2480, 0f3F22F983;
	cvt.rni.s32.f32 	%r2245, %f2481;
	cvt.rn.f32.s32 	%f2482, %r2245;
	fma.rn.f32 	%f2483, %f2482, 0fBFC90FDA, %f2480;
	fma.rn.f32 	%f2484, %f2482, 0fB3A22168, %f2483;
	add.s32 	%r2246, %r2245, 1;
	mul.rn.f32 	%f2485, %f2484, %f2484;
	and.b32  	%r2247, %r2245, 1;
	setp.eq.b32 	%p187, %r2247, 1;
	selp.f32 	%f2486, %f2484, 0f3F800000, %p187;
	fma.rn.f32 	%f2487, %f2485, %f2486, 0f00000000;
	fma.rn.f32 	%f2488, %f2485, 0f37CBAC00, 0fBAB607ED;
	selp.f32 	%f2489, 0fB94D4153, %f2488, %p187;
	selp.f32 	%f2490, 0f3C0885E4, 0f3D2AAABB, %p187;
	fma.rn.f32 	%f2491, %f2489, %f2485, %f2490;
	selp.f32 	%f2492, 0fBE2AAAA8, 0fBEFFFFFF, %p187;
	fma.rn.f32 	%f2493, %f2491, %f2485, %f2492;
	fma.rn.f32 	%f2494, %f2493, %f2487, %f2486;
	and.b32  	%r2248, %r2246, 2;
	setp.eq.s32 	%p188, %r2248, 0;
	mov.f32 	%f2495, 0f00000000;
	sub.f32 	%f2496, %f2495, %f2494;
	selp.f32 	%f2497, %f2494, %f2496, %p188;
	abs.f32 	%f2498, %f65;
	rsqrt.approx.f32 	%f2499, %f2498;
	mul.f32 	%f2500, %f2499, 0f3F4C422A;
	mul.f32 	%f2501, %f144, %f2500;
	mul.f32 	%f11618, %f2501, %f2497;
$L__BB1_182:
	abs.f32 	%f153, %f65;
	setp.gtu.f32 	%p189, %f153, 0f41000000;
	setp.lt.f32 	%p190, %f65, 0f00000000;
	neg.f32 	%f2502, %f11618;
	selp.f32 	%f2503, %f2502, %f11618, %p190;
	setp.lt.f32 	%p191, %f153, 0f0DA24260;
	copysign.f32 	%f2504, %f65, %f2503;
	selp.f32 	%f2505, %f2504, %f2503, %p191;
	add.f32 	%f154, %f2505, %f2505;
	@%p189 bra 	$L__BB1_184;
	add.f32 	%f2506, %f153, 0fC0753AAC;
	add.f32 	%f2507, %f2506, 0f33A5090F;
	fma.rn.f32 	%f2508, %f2507, 0f29AF3463, 0f2B81BF42;
	fma.rn.f32 	%f2509, %f2508, %f2507, 0fADE21EC1;
	fma.rn.f32 	%f2510, %f2509, %f2507, 0fAF5DDEFF;
	fma.rn.f32 	%f2511, %f2510, %f2507, 0f319B0C9D;
	fma.rn.f32 	%f2512, %f2511, %f2507, 0f32E81173;
	fma.rn.f32 	%f2513, %f2512, %f2507, 0fB50F8DC8;
	fma.rn.f32 	%f2514, %f2513, %f2507, 0fB61E653D;
	fma.rn.f32 	%f2515, %f2514, %f2507, 0f382CD9C5;
	fma.rn.f32 	%f2516, %f2515, %f2507, 0f38F9EB10;
	fma.rn.f32 	%f2517, %f2516, %f2507, 0fBAECEB9C;
	fma.rn.f32 	%f2518, %f2517, %f2507, 0fBB276FFD;
	fma.rn.f32 	%f2519, %f2518, %f2507, 0f3D073993;
	add.f32 	%f2520, %f153, 0fC0E07FB0;
	add.f32 	%f2521, %f2520, 0f3444B8DB;
	mul.f32 	%f2522, %f2521, %f2519;
	mul.f32 	%f2523, %f2507, %f2522;
	mul.f32 	%f11620, %f153, %f2523;
	bra.uni 	$L__BB1_194;
$L__BB1_184:
	abs.f32 	%f2525, %f153;
	setp.eq.f32 	%p192, %f2525, 0f7F800000;
	mov.f32 	%f11620, 0f00000000;
	@%p192 bra 	$L__BB1_194;
	rcp.approx.ftz.f32 	%f2526, %f153;
	mul.f32 	%f2527, %f2526, %f2526;
	fma.rn.f32 	%f2528, %f2527, 0fC082CB37, 0f3F3FF7E9;
	fma.rn.f32 	%f2529, %f2528, %f2527, 0fBE458BAE;
	fma.rn.f32 	%f2530, %f2529, %f2527, 0f3E3FFF8B;
	fma.rn.f32 	%f156, %f2530, %f2527, 0f3F800000;
	fma.rn.f32 	%f2531, %f2527, 0fBFCA3BA2, 0f3EB914AD;
	fma.rn.f32 	%f2532, %f2531, %f2527, 0fBE27F2EC;
	fma.rn.f32 	%f2533, %f2532, %f2527, 0f3EBFFFFD;
	fma.rn.f32 	%f157, %f2533, %f2526, %f153;
	mul.f32 	%f2534, %f157, 0f3F22F983;
	cvt.rni.s32.f32 	%r5601, %f2534;
	cvt.rn.f32.s32 	%f2535, %r5601;
	fma.rn.f32 	%f2536, %f2535, 0fBFC90FDA, %f157;
	fma.rn.f32 	%f2537, %f2535, 0fB3A22168, %f2536;
	fma.rn.f32 	%f11619, %f2535, 0fA7C234C5, %f2537;
	abs.f32 	%f159, %f157;
	setp.ltu.f32 	%p193, %f159, 0f47CE4780;
	@%p193 bra 	$L__BB1_193;
	setp.neu.f32 	%p194, %f159, 0f7F800000;
	@%p194 bra 	$L__BB1_188;
	mov.f32 	%f2540, 0f00000000;
	mul.rn.f32 	%f11619, %f157, %f2540;
	mov.b32 	%r5601, 0;
	bra.uni 	$L__BB1_193;
$L__BB1_188:
	mov.b32 	%r226, %f157;
	mov.b64 	%rd2192, 0;
	mov.b32 	%r5598, 0;
$L__BB1_189:
	.pragma "nounroll";
	mul.wide.u32 	%rd612, %r5598, 4;
	mov.u64 	%rd613, __cudart_i2opi_f;
	add.s64 	%rd614, %rd613, %rd612;
	ld.global.nc.u32 	%r2250, [%rd614];
	shl.b32 	%r2251, %r226, 8;
	or.b32  	%r2252, %r2251, -2147483648;
	mad.wide.u32 	%rd615, %r2250, %r2252, %rd2192;
	shr.u64 	%rd2192, %rd615, 32;
	add.s64 	%rd616, %rd9, %rd612;
	st.local.u32 	[%rd616], %rd615;
	add.s32 	%r5598, %r5598, 1;
	setp.ne.s32 	%p195, %r5598, 6;
	@%p195 bra 	$L__BB1_189;
	shr.u32 	%r2253, %r226, 23;
	st.local.u32 	[%rd9+24], %rd2192;
	and.b32  	%r2254, %r2253, 31;
	and.b32  	%r2255, %r2253, 224;
	add.s32 	%r2256, %r2255, -128;
	shr.u32 	%r2257, %r2256, 5;
	mul.wide.u32 	%rd617, %r2257, 4;
	sub.s64 	%rd618, %rd9, %rd617;
	ld.local.u32 	%r5599, [%rd618+24];
	ld.local.u32 	%r5600, [%rd618+20];
	setp.eq.s32 	%p196, %r2254, 0;
	@%p196 bra 	$L__BB1_192;
	shr.u32 	%r2258, %r226, 23;
	and.b32  	%r2259, %r2258, 31;
	shf.l.wrap.b32 	%r5599, %r5600, %r5599, %r2259;
	and.b32  	%r2260, %r2258, 224;
	add.s32 	%r2261, %r2260, -128;
	shr.u32 	%r2262, %r2261, 5;
	mul.wide.u32 	%rd619, %r2262, 4;
	sub.s64 	%rd620, %rd9, %rd619;
	ld.local.u32 	%r2263, [%rd620+16];
	shf.l.wrap.b32 	%r5600, %r2263, %r5600, %r2259;
$L__BB1_192:
	shr.u32 	%r2264, %r5599, 30;
	shf.l.wrap.b32 	%r2265, %r5600, %r5599, 2;
	shl.b32 	%r2266, %r5600, 2;
	shr.u32 	%r2267, %r2265, 31;
	add.s32 	%r2268, %r2267, %r2264;
	neg.s32 	%r2269, %r2268;
	setp.lt.s32 	%p197, %r226, 0;
	selp.b32 	%r5601, %r2269, %r2268, %p197;
	xor.b32  	%r2270, %r2265, %r226;
	shr.s32 	%r2271, %r2265, 31;
	xor.b32  	%r2272, %r2271, %r2265;
	xor.b32  	%r2273, %r2271, %r2266;
	cvt.u64.u32 	%rd621, %r2272;
	shl.b64 	%rd622, %rd621, 32;
	cvt.u64.u32 	%rd623, %r2273;
	or.b64  	%rd624, %rd622, %rd623;
	cvt.rn.f64.s64 	%fd33, %rd624;
	mul.f64 	%fd34, %fd33, 0d3BF921FB54442D19;
	cvt.rn.f32.f64 	%f2538, %fd34;
	neg.f32 	%f2539, %f2538;
	setp.lt.s32 	%p198, %r2270, 0;
	selp.f32 	%f11619, %f2539, %f2538, %p198;
$L__BB1_193:
	and.b32  	%r2275, %r5601, 3;
	cvt.rn.f32.u32 	%f2541, %r2275;
	fma.rn.f32 	%f2542, %f2541, 0f3FC90FDB, 0fC016CBE4;
	add.f32 	%f2543, %f11619, %f2542;
	mul.f32 	%f2544, %f2543, 0f3F22F983;
	cvt.rni.s32.f32 	%r2276, %f2544;
	cvt.rn.f32.s32 	%f2545, %r2276;
	fma.rn.f32 	%f2546, %f2545, 0fBFC90FDA, %f2543;
	fma.rn.f32 	%f2547, %f2545, 0fB3A22168, %f2546;
	add.s32 	%r2277, %r2276, 1;
	mul.rn.f32 	%f2548, %f2547, %f2547;
	and.b32  	%r2278, %r2276, 1;
	setp.eq.b32 	%p199, %r2278, 1;
	selp.f32 	%f2549, %f2547, 0f3F800000, %p199;
	fma.rn.f32 	%f2550, %f2548, %f2549, 0f00000000;
	fma.rn.f32 	%f2551, %f2548, 0f37CBAC00, 0fBAB607ED;
	selp.f32 	%f2552, 0fB94D4153, %f2551, %p199;
	selp.f32 	%f2553, 0f3C0885E4, 0f3D2AAABB, %p199;
	fma.rn.f32 	%f2554, %f2552, %f2548, %f2553;
	selp.f32 	%f2555, 0fBE2AAAA8, 0fBEFFFFFF, %p199;
	fma.rn.f32 	%f2556, %f2554, %f2548, %f2555;
	fma.rn.f32 	%f2557, %f2556, %f2550, %f2549;
	and.b32  	%r2279, %r2277, 2;
	setp.eq.s32 	%p200, %r2279, 0;
	mov.f32 	%f2558, 0f00000000;
	sub.f32 	%f2559, %f2558, %f2557;
	selp.f32 	%f2560, %f2557, %f2559, %p200;
	abs.f32 	%f2561, %f65;
	rsqrt.approx.f32 	%f2562, %f2561;
	mul.f32 	%f2563, %f2562, 0f3F4C422A;
	mul.f32 	%f2564, %f156, %f2563;
	mul.f32 	%f11620, %f2564, %f2560;
$L__BB1_194:
	abs.f32 	%f2565, %f65;
	setp.lt.f32 	%p201, %f2565, 0f0DA24260;
	neg.f32 	%f2566, %f11620;
	selp.f32 	%f2567, %f2566, %f11620, %p190;
	copysign.f32 	%f2568, %f65, %f2567;
	selp.f32 	%f2569, %f2568, %f2567, %p201;
	add.f32 	%f2570, %f2569, %f2569;
	div.rn.f32 	%f2571, %f2570, %f65;
	div.rn.f32 	%f2572, %f154, %f65;
	mul.f32 	%f11621, %f2572, %f2571;
$L__BB1_195:
	mul.f32 	%f2574, %f30, %f54;
	fma.rn.f32 	%f2575, %f22, %f53, %f2574;
	fma.rn.f32 	%f167, %f31, %f55, %f2575;
	setp.le.f32 	%p203, %f167, 0f00000000;
	mov.f32 	%f11645, 0f00000000;
	@%p203 bra 	$L__BB1_311;
	setp.geu.f32 	%p204, %f167, 0f3F7D70A4;
	@%p204 bra 	$L__BB1_198;
	abs.f32 	%f2609, %f167;
	fma.rn.f32 	%f2610, %f2609, 0fBF000000, 0f3F000000;
	rsqrt.approx.ftz.f32 	%f2611, %f2610;
	mul.f32 	%f2612, %f2610, %f2611;
	mul.f32 	%f2613, %f2611, 0fBF000000;
	fma.rn.f32 	%f2614, %f2612, %f2613, 0f3F000000;
	fma.rn.f32 	%f2615, %f2612, %f2614, %f2612;
	setp.eq.f32 	%p208, %f2609, 0f3F800000;
	selp.f32 	%f2616, 0f00000000, %f2615, %p208;
	setp.gt.f32 	%p209, %f2609, 0f3F0F5C29;
	selp.f32 	%f2617, %f2616, %f2609, %p209;
	abs.f32 	%f2618, %f2617;
	mul.f32 	%f2619, %f2617, %f2617;
	fma.rn.f32 	%f2620, %f2619, 0f3D10ECEF, 0f3C8B1ABB;
	fma.rn.f32 	%f2621, %f2620, %f2619, 0f3CFC028C;
	fma.rn.f32 	%f2622, %f2621, %f2619, 0f3D372139;
	fma.rn.f32 	%f2623, %f2622, %f2619, 0f3D9993DB;
	fma.rn.f32 	%f2624, %f2623, %f2619, 0f3E2AAAC6;
	mul.f32 	%f2625, %f2619, %f2624;
	fma.rn.f32 	%f2626, %f2625, %f2618, %f2618;
	neg.f32 	%f2627, %f2626;
	selp.f32 	%f2628, %f2626, %f2627, %p209;
	fma.rn.f32 	%f2629, 0f3F6EE581, 0f3FD774EB, %f2628;
	setp.gt.f32 	%p210, %f167, 0f3F0F5C29;
	selp.f32 	%f2630, %f2626, %f2629, %p210;
	add.f32 	%f2631, %f2630, %f2630;
	selp.f32 	%f11622, %f2631, %f2630, %p209;
	bra.uni 	$L__BB1_199;
$L__BB1_198:
	mul.f32 	%f2576, %f30, %f55;
	mul.f32 	%f2577, %f31, %f54;
	sub.f32 	%f2578, %f2576, %f2577;
	mul.f32 	%f2579, %f31, %f53;
	mul.f32 	%f2580, %f22, %f55;
	sub.f32 	%f2581, %f2579, %f2580;
	mul.f32 	%f2582, %f22, %f54;
	mul.f32 	%f2583, %f30, %f53;
	sub.f32 	%f2584, %f2582, %f2583;
	mul.f32 	%f2585, %f2581, %f2581;
	fma.rn.f32 	%f2586, %f2578, %f2578, %f2585;
	fma.rn.f32 	%f2587, %f2584, %f2584, %f2586;
	sqrt.rn.f32 	%f2588, %f2587;
	abs.f32 	%f2589, %f2588;
	fma.rn.f32 	%f2590, %f2589, 0fBF000000, 0f3F000000;
	rsqrt.approx.ftz.f32 	%f2591, %f2590;
	mul.f32 	%f2592, %f2591, %f2590;
	mul.f32 	%f2593, %f2591, 0fBF000000;
	fma.rn.f32 	%f2594, %f2592, %f2593, 0f3F000000;
	fma.rn.f32 	%f2595, %f2592, %f2594, %f2592;
	setp.eq.f32 	%p205, %f2589, 0f3F800000;
	selp.f32 	%f2596, 0f00000000, %f2595, %p205;
	setp.gt.f32 	%p206, %f2589, 0f3F0F5C29;
	selp.f32 	%f2597, %f2596, %f2589, %p206;
	mul.f32 	%f2598, %f2597, %f2597;
	fma.rn.f32 	%f2599, %f2598, 0f3D4DD2F7, 0f3C99CA97;
	fma.rn.f32 	%f2600, %f2599, %f2598, 0f3D3F90E8;
	fma.rn.f32 	%f2601, %f2600, %f2598, 0f3D993CCF;
	fma.rn.f32 	%f2602, %f2601, %f2598, 0f3E2AAC04;
	mul.f32 	%f2603, %f2598, %f2602;
	fma.rn.f32 	%f2604, %f2603, %f2597, %f2597;
	mul.f32 	%f2605, %f2604, 0fC0000000;
	fma.rn.f32 	%f2606, 0f3F6EE581, 0f3FD774EB, %f2605;
	selp.f32 	%f2607, %f2606, %f2604, %p206;
	setp.num.f32 	%p207, %f2607, %f2607;
	copysign.f32 	%f2608, %f2588, %f2607;
	selp.f32 	%f11622, %f2608, %f2607, %p207;
$L__BB1_199:
	mul.f32 	%f2632, %f11622, 0f3F22F983;
	cvt.rni.s32.f32 	%r5605, %f2632;
	cvt.rn.f32.s32 	%f2633, %r5605;
	fma.rn.f32 	%f2634, %f2633, 0fBFC90FDA, %f11622;
	fma.rn.f32 	%f2635, %f2633, 0fB3A22168, %f2634;
	fma.rn.f32 	%f11623, %f2633, 0fA7C234C5, %f2635;
	abs.f32 	%f172, %f11622;
	setp.ltu.f32 	%p211, %f172, 0f47CE4780;
	@%p211 bra 	$L__BB1_207;
	setp.neu.f32 	%p212, %f172, 0f7F800000;
	@%p212 bra 	$L__BB1_202;
	mov.f32 	%f2638, 0f00000000;
	mul.rn.f32 	%f11623, %f11622, %f2638;
	mov.b32 	%r5605, 0;
	bra.uni 	$L__BB1_207;
$L__BB1_202:
	mov.b32 	%r238, %f11622;
	shl.b32 	%r2281, %r238, 8;
	or.b32  	%r239, %r2281, -2147483648;
	mov.b64 	%rd2193, 0;
	mov.b32 	%r5602, 0;
$L__BB1_203:
	.pragma "nounroll";
	mul.wide.u32 	%rd626, %r5602, 4;
	mov.u64 	%rd627, __cudart_i2opi_f;
	add.s64 	%rd628, %rd627, %rd626;
	ld.global.nc.u32 	%r2282, [%rd628];
	mad.wide.u32 	%rd629, %r2282, %r239, %rd2193;
	shr.u64 	%rd2193, %rd629, 32;
	add.s64 	%rd630, %rd8, %rd626;
	st.local.u32 	[%rd630], %rd629;
	add.s32 	%r5602, %r5602, 1;
	setp.ne.s32 	%p213, %r5602, 6;
	@%p213 bra 	$L__BB1_203;
	shr.u32 	%r2283, %r238, 23;
	st.local.u32 	[%rd8+24], %rd2193;
	and.b32  	%r242, %r2283, 31;
	and.b32  	%r2284, %r2283, 224;
	add.s32 	%r2285, %r2284, -128;
	shr.u32 	%r2286, %r2285, 5;
	mul.wide.u32 	%rd631, %r2286, 4;
	sub.s64 	%rd74, %rd8, %rd631;
	ld.local.u32 	%r5603, [%rd74+24];
	ld.local.u32 	%r5604, [%rd74+20];
	setp.eq.s32 	%p214, %r242, 0;
	@%p214 bra 	$L__BB1_206;
	shf.l.wrap.b32 	%r5603, %r5604, %r5603, %r242;
	ld.local.u32 	%r2287, [%rd74+16];
	shf.l.wrap.b32 	%r5604, %r2287, %r5604, %r242;
$L__BB1_206:
	shr.u32 	%r2288, %r5603, 30;
	shf.l.wrap.b32 	%r2289, %r5604, %r5603, 2;
	shl.b32 	%r2290, %r5604, 2;
	shr.u32 	%r2291, %r2289, 31;
	add.s32 	%r2292, %r2291, %r2288;
	neg.s32 	%r2293, %r2292;
	setp.lt.s32 	%p215, %r238, 0;
	selp.b32 	%r5605, %r2293, %r2292, %p215;
	xor.b32  	%r2294, %r2289, %r238;
	shr.s32 	%r2295, %r2289, 31;
	xor.b32  	%r2296, %r2295, %r2289;
	xor.b32  	%r2297, %r2295, %r2290;
	cvt.u64.u32 	%rd632, %r2296;
	shl.b64 	%rd633, %rd632, 32;
	cvt.u64.u32 	%rd634, %r2297;
	or.b64  	%rd635, %rd633, %rd634;
	cvt.rn.f64.s64 	%fd35, %rd635;
	mul.f64 	%fd36, %fd35, 0d3BF921FB54442D19;
	cvt.rn.f32.f64 	%f2636, %fd36;
	neg.f32 	%f2637, %f2636;
	setp.lt.s32 	%p216, %r2294, 0;
	selp.f32 	%f11623, %f2637, %f2636, %p216;
$L__BB1_207:
	mul.rn.f32 	%f2639, %f11623, %f11623;
	and.b32  	%r2299, %r5605, 1;
	setp.eq.b32 	%p217, %r2299, 1;
	selp.f32 	%f2640, 0f3F800000, %f11623, %p217;
	fma.rn.f32 	%f2641, %f2639, %f2640, 0f00000000;
	fma.rn.f32 	%f2642, %f2639, 0f37CBAC00, 0fBAB607ED;
	selp.f32 	%f2643, %f2642, 0fB94D4153, %p217;
	selp.f32 	%f2644, 0f3D2AAABB, 0f3C0885E4, %p217;
	fma.rn.f32 	%f2645, %f2643, %f2639, %f2644;
	selp.f32 	%f2646, 0fBEFFFFFF, 0fBE2AAAA8, %p217;
	fma.rn.f32 	%f2647, %f2645, %f2639, %f2646;
	fma.rn.f32 	%f2648, %f2647, %f2641, %f2640;
	and.b32  	%r2300, %r5605, 2;
	setp.eq.s32 	%p218, %r2300, 0;
	mov.f32 	%f2649, 0f00000000;
	sub.f32 	%f2650, %f2649, %f2648;
	selp.f32 	%f2651, %f2648, %f2650, %p218;
	mul.f32 	%f2652, %f1566, 0f40490FDB;
	mul.f32 	%f2653, %f2652, %f2651;
	div.rn.f32 	%f176, %f2653, %f50;
	abs.f32 	%f2654, %f176;
	setp.gtu.f32 	%p219, %f2654, 0f322BCC77;
	@%p219 bra 	$L__BB1_286;
	abs.f32 	%f177, %f176;
	setp.gtu.f32 	%p220, %f177, 0f41000000;
	@%p220 bra 	$L__BB1_210;
	add.f32 	%f2655, %f177, 0fC019E8A9;
	add.f32 	%f2656, %f2655, 0fB3E971B3;
	fma.rn.f32 	%f2657, %f2656, 0fA6B3B8E7, 0fA9ACA9B3;
	fma.rn.f32 	%f2658, %f2657, %f2656, 0f2C3F0E18;
	fma.rn.f32 	%f2659, %f2658, %f2656, 0fACD41781;
	fma.rn.f32 	%f2660, %f2659, %f2656, 0fAFE90F38;
	fma.rn.f32 	%f2661, %f2660, %f2656, 0f3020305B;
	fma.rn.f32 	%f2662, %f2661, %f2656, 0f33797143;
	fma.rn.f32 	%f2663, %f2662, %f2656, 0f30F76F85;
	fma.rn.f32 	%f2664, %f2663, %f2656, 0fB6B6DFC6;
	fma.rn.f32 	%f2665, %f2664, %f2656, 0fB6F665C9;
	fma.rn.f32 	%f2666, %f2665, %f2656, 0f399E2DEB;
	fma.rn.f32 	%f2667, %f2666, %f2656, 0f3A4AE334;
	fma.rn.f32 	%f2668, %f2667, %f2656, 0fBBEEAA1B;
	fma.rn.f32 	%f2669, %f2668, %f2656, 0fBCDA7747;
	mul.f32 	%f2670, %f2656, %f2669;
	add.f32 	%f2671, %f177, 0fC0B0A47B;
	add.f32 	%f2672, %f2671, 0f339A7A37;
	mul.f32 	%f2673, %f2672, %f2670;
	add.f32 	%f2674, %f177, 0fC10A75AB;
	add.f32 	%f2675, %f2674, 0fB4CCCDED;
	mul.f32 	%f11625, %f2675, %f2673;
	bra.uni 	$L__BB1_220;
$L__BB1_210:
	abs.f32 	%f2677, %f177;
	setp.eq.f32 	%p221, %f2677, 0f7F800000;
	mov.f32 	%f11625, 0f00000000;
	@%p221 bra 	$L__BB1_220;
	rcp.approx.ftz.f32 	%f2678, %f177;
	mul.f32 	%f2679, %f2678, %f2678;
	fma.rn.f32 	%f2680, %f2679, 0f4056FE93, 0fBF03B7C2;
	fma.rn.f32 	%f2681, %f2680, %f2679, 0f3DD3B3F3;
	fma.rn.f32 	%f2682, %f2681, %f2679, 0fBD7FFFB6;
	fma.rn.f32 	%f179, %f2682, %f2679, 0f3F800000;
	fma.rn.f32 	%f2683, %f2679, 0f3F91E009, 0fBE52412D;
	fma.rn.f32 	%f2684, %f2683, %f2679, 0f3D854ED1;
	fma.rn.f32 	%f2685, %f2684, %f2679, 0fBDFFFFFF;
	fma.rn.f32 	%f180, %f2685, %f2678, %f177;
	mul.f32 	%f2686, %f180, 0f3F22F983;
	cvt.rni.s32.f32 	%r5609, %f2686;
	cvt.rn.f32.s32 	%f2687, %r5609;
	fma.rn.f32 	%f2688, %f2687, 0fBFC90FDA, %f180;
	fma.rn.f32 	%f2689, %f2687, 0fB3A22168, %f2688;
	fma.rn.f32 	%f11624, %f2687, 0fA7C234C5, %f2689;
	abs.f32 	%f182, %f180;
	setp.ltu.f32 	%p222, %f182, 0f47CE4780;
	@%p222 bra 	$L__BB1_219;
	setp.neu.f32 	%p223, %f182, 0f7F800000;
	@%p223 bra 	$L__BB1_214;
	mov.f32 	%f2692, 0f00000000;
	mul.rn.f32 	%f11624, %f180, %f2692;
	mov.b32 	%r5609, 0;
	bra.uni 	$L__BB1_219;
$L__BB1_214:
	mov.b32 	%r252, %f180;
	mov.b64 	%rd2194, 0;
	mov.b32 	%r5606, 0;
$L__BB1_215:
	.pragma "nounroll";
	mul.wide.u32 	%rd637, %r5606, 4;
	mov.u64 	%rd638, __cudart_i2opi_f;
	add.s64 	%rd639, %rd638, %rd637;
	ld.global.nc.u32 	%r2302, [%rd639];
	shl.b32 	%r2303, %r252, 8;
	or.b32  	%r2304, %r2303, -2147483648;
	mad.wide.u32 	%rd640, %r2302, %r2304, %rd2194;
	shr.u64 	%rd2194, %rd640, 32;
	add.s64 	%rd641, %rd7, %rd637;
	st.local.u32 	[%rd641], %rd640;
	add.s32 	%r5606, %r5606, 1;
	setp.ne.s32 	%p224, %r5606, 6;
	@%p224 bra 	$L__BB1_215;
	shr.u32 	%r2305, %r252, 23;
	st.local.u32 	[%rd7+24], %rd2194;
	and.b32  	%r255, %r2305, 31;
	and.b32  	%r2306, %r2305, 224;
	add.s32 	%r2307, %r2306, -128;
	shr.u32 	%r2308, %r2307, 5;
	mul.wide.u32 	%rd642, %r2308, 4;
	sub.s64 	%rd77, %rd7, %rd642;
	ld.local.u32 	%r5607, [%rd77+24];
	ld.local.u32 	%r5608, [%rd77+20];
	setp.eq.s32 	%p225, %r255, 0;
	@%p225 bra 	$L__BB1_218;
	shf.l.wrap.b32 	%r5607, %r5608, %r5607, %r255;
	ld.local.u32 	%r2309, [%rd77+16];
	shf.l.wrap.b32 	%r5608, %r2309, %r5608, %r255;
$L__BB1_218:
	shr.u32 	%r2310, %r5607, 30;
	shf.l.wrap.b32 	%r2311, %r5608, %r5607, 2;
	shl.b32 	%r2312, %r5608, 2;
	shr.u32 	%r2313, %r2311, 31;
	add.s32 	%r2314, %r2313, %r2310;
	neg.s32 	%r2315, %r2314;
	setp.lt.s32 	%p226, %r252, 0;
	selp.b32 	%r5609, %r2315, %r2314, %p226;
	xor.b32  	%r2316, %r2311, %r252;
	shr.s32 	%r2317, %r2311, 31;
	xor.b32  	%r2318, %r2317, %r2311;
	xor.b32  	%r2319, %r2317, %r2312;
	cvt.u64.u32 	%rd643, %r2318;
	shl.b64 	%rd644, %rd643, 32;
	cvt.u64.u32 	%rd645, %r2319;
	or.b64  	%rd646, %rd644, %rd645;
	cvt.rn.f64.s64 	%fd37, %rd646;
	mul.f64 	%fd38, %fd37, 0d3BF921FB54442D19;
	cvt.rn.f32.f64 	%f2690, %fd38;
	neg.f32 	%f2691, %f2690;
	setp.lt.s32 	%p227, %r2316, 0;
	selp.f32 	%f11624, %f2691, %f2690, %p227;
$L__BB1_219:
	and.b32  	%r2321, %r5609, 3;
	cvt.rn.f32.u32 	%f2693, %r2321;
	fma.rn.f32 	%f2694, %f2693, 0f3FC90FDB, 0fBF490FDB;
	add.f32 	%f2695, %f11624, %f2694;
	mul.f32 	%f2696, %f2695, 0f3F22F983;
	cvt.rni.s32.f32 	%r2322, %f2696;
	cvt.rn.f32.s32 	%f2697, %r2322;
	fma.rn.f32 	%f2698, %f2697, 0fBFC90FDA, %f2695;
	fma.rn.f32 	%f2699, %f2697, 0fB3A22168, %f2698;
	add.s32 	%r2323, %r2322, 1;
	mul.rn.f32 	%f2700, %f2699, %f2699;
	and.b32  	%r2324, %r2322, 1;
	setp.eq.b32 	%p228, %r2324, 1;
	selp.f32 	%f2701, %f2699, 0f3F800000, %p228;
	fma.rn.f32 	%f2702, %f2700, %f2701, 0f00000000;
	fma.rn.f32 	%f2703, %f2700, 0f37CBAC00, 0fBAB607ED;
	selp.f32 	%f2704, 0fB94D4153, %f2703, %p228;
	selp.f32 	%f2705, 0f3C0885E4, 0f3D2AAABB, %p228;
	fma.rn.f32 	%f2706, %f2704, %f2700, %f2705;
	selp.f32 	%f2707, 0fBE2AAAA8, 0fBEFFFFFF, %p228;
	fma.rn.f32 	%f2708, %f2706, %f2700, %f2707;
	fma.rn.f32 	%f2709, %f2708, %f2702, %f2701;
	and.b32  	%r2325, %r2323, 2;
	setp.eq.s32 	%p229, %r2325, 0;
	mov.f32 	%f2710, 0f00000000;
	sub.f32 	%f2711, %f2710, %f2709;
	selp.f32 	%f2712, %f2709, %f2711, %p229;
	rsqrt.approx.f32 	%f2713, %f177;
	mul.f32 	%f2714, %f2713, 0f3F4C422A;
	mul.f32 	%f2715, %f179, %f2714;
	mul.f32 	%f11625, %f2715, %f2712;
$L__BB1_220:
	setp.leu.f32 	%p230, %f177, 0f40000000;
	@%p230 bra 	$L__BB1_246;
	@%p220 bra 	$L__BB1_223;
	add.f32 	%f2825, %f177, 0fC0753AAC;
	add.f32 	%f2826, %f2825, 0f33A5090F;
	fma.rn.f32 	%f2827, %f2826, 0f29AF3463, 0f2B81BF42;
	fma.rn.f32 	%f2828, %f2827, %f2826, 0fADE21EC1;
	fma.rn.f32 	%f2829, %f2828, %f2826, 0fAF5DDEFF;
	fma.rn.f32 	%f2830, %f2829, %f2826, 0f319B0C9D;
	fma.rn.f32 	%f2831, %f2830, %f2826, 0f32E81173;
	fma.rn.f32 	%f2832, %f2831, %f2826, 0fB50F8DC8;
	fma.rn.f32 	%f2833, %f2832, %f2826, 0fB61E653D;
	fma.rn.f32 	%f2834, %f2833, %f2826, 0f382CD9C5;
	fma.rn.f32 	%f2835, %f2834, %f2826, 0f38F9EB10;
	fma.rn.f32 	%f2836, %f2835, %f2826, 0fBAECEB9C;
	fma.rn.f32 	%f2837, %f2836, %f2826, 0fBB276FFD;
	fma.rn.f32 	%f2838, %f2837, %f2826, 0f3D073993;
	add.f32 	%f2839, %f177, 0fC0E07FB0;
	add.f32 	%f2840, %f2839, 0f3444B8DB;
	mul.f32 	%f2841, %f2840, %f2838;
	mul.f32 	%f2842, %f2826, %f2841;
	mul.f32 	%f11627, %f177, %f2842;
	bra.uni 	$L__BB1_233;
$L__BB1_223:
	abs.f32 	%f2844, %f177;
	setp.eq.f32 	%p242, %f2844, 0f7F800000;
	mov.f32 	%f11627, 0f00000000;
	@%p242 bra 	$L__BB1_233;
	rcp.approx.ftz.f32 	%f2845, %f177;
	mul.f32 	%f2846, %f2845, %f2845;
	fma.rn.f32 	%f2847, %f2846, 0fC082CB37, 0f3F3FF7E9;
	fma.rn.f32 	%f2848, %f2847, %f2846, 0fBE458BAE;
	fma.rn.f32 	%f2849, %f2848, %f2846, 0f3E3FFF8B;
	fma.rn.f32 	%f189, %f2849, %f2846, 0f3F800000;
	fma.rn.f32 	%f2850, %f2846, 0fBFCA3BA2, 0f3EB914AD;
	fma.rn.f32 	%f2851, %f2850, %f2846, 0fBE27F2EC;
	fma.rn.f32 	%f2852, %f2851, %f2846, 0f3EBFFFFD;
	fma.rn.f32 	%f190, %f2852, %f2845, %f177;
	mul.f32 	%f2853, %f190, 0f3F22F983;
	cvt.rni.s32.f32 	%r5613, %f2853;
	cvt.rn.f32.s32 	%f2854, %r5613;
	fma.rn.f32 	%f2855, %f2854, 0fBFC90FDA, %f190;
	fma.rn.f32 	%f2856, %f2854, 0fB3A22168, %f2855;
	fma.rn.f32 	%f11626, %f2854, 0fA7C234C5, %f2856;
	abs.f32 	%f192, %f190;
	setp.ltu.f32 	%p243, %f192, 0f47CE4780;
	@%p243 bra 	$L__BB1_232;
	setp.neu.f32 	%p244, %f192, 0f7F800000;
	@%p244 bra 	$L__BB1_227;
	mov.f32 	%f2859, 0f00000000;
	mul.rn.f32 	%f11626, %f190, %f2859;
	mov.b32 	%r5613, 0;
	bra.uni 	$L__BB1_232;
$L__BB1_227:
	mov.b32 	%r265, %f190;
	mov.b64 	%rd2195, 0;
	mov.b32 	%r5610, 0;
$L__BB1_228:
	.pragma "nounroll";
	mul.wide.u32 	%rd648, %r5610, 4;
	mov.u64 	%rd649, __cudart_i2opi_f;
	add.s64 	%rd650, %rd649, %rd648;
	ld.global.nc.u32 	%r2327, [%rd650];
	shl.b32 	%r2328, %r265, 8;
	or.b32  	%r2329, %r2328, -2147483648;
	mad.wide.u32 	%rd651, %r2327, %r2329, %rd2195;
	shr.u64 	%rd2195, %rd651, 32;
	add.s64 	%rd652, %rd6, %rd648;
	st.local.u32 	[%rd652], %rd651;
	add.s32 	%r5610, %r5610, 1;
	setp.ne.s32 	%p245, %r5610, 6;
	@%p245 bra 	$L__BB1_228;
	shr.u32 	%r2330, %r265, 23;
	st.local.u32 	[%rd6+24], %rd2195;
	and.b32  	%r268, %r2330, 31;
	and.b32  	%r2331, %r2330, 224;
	add.s32 	%r2332, %r2331, -128;
	shr.u32 	%r2333, %r2332, 5;
	mul.wide.u32 	%rd653, %r2333, 4;
	sub.s64 	%rd80, %rd6, %rd653;
	ld.local.u32 	%r5611, [%rd80+24];
	ld.local.u32 	%r5612, [%rd80+20];
	setp.eq.s32 	%p246, %r268, 0;
	@%p246 bra 	$L__BB1_231;
	shf.l.wrap.b32 	%r5611, %r5612, %r5611, %r268;
	ld.local.u32 	%r2334, [%rd80+16];
	shf.l.wrap.b32 	%r5612, %r2334, %r5612, %r268;
$L__BB1_231:
	shr.u32 	%r2335, %r5611, 30;
	shf.l.wrap.b32 	%r2336, %r5612, %r5611, 2;
	shl.b32 	%r2337, %r5612, 2;
	shr.u32 	%r2338, %r2336, 31;
	add.s32 	%r2339, %r2338, %r2335;
	neg.s32 	%r2340, %r2339;
	setp.lt.s32 	%p247, %r265, 0;
	selp.b32 	%r5613, %r2340, %r2339, %p247;
	xor.b32  	%r2341, %r2336, %r265;
	shr.s32 	%r2342, %r2336, 31;
	xor.b32  	%r2343, %r2342, %r2336;
	xor.b32  	%r2344, %r2342, %r2337;
	cvt.u64.u32 	%rd654, %r2343;
	shl.b64 	%rd655, %rd654, 32;
	cvt.u64.u32 	%rd656, %r2344;
	or.b64  	%rd657, %rd655, %rd656;
	cvt.rn.f64.s64 	%fd39, %rd657;
	mul.f64 	%fd40, %fd39, 0d3BF921FB54442D19;
	cvt.rn.f32.f64 	%f2857, %fd40;
	neg.f32 	%f2858, %f2857;
	setp.lt.s32 	%p248, %r2341, 0;
	selp.f32 	%f11626, %f2858, %f2857, %p248;
$L__BB1_232:
	and.b32  	%r2346, %r5613, 3;
	cvt.rn.f32.u32 	%f2860, %r2346;
	fma.rn.f32 	%f2861, %f2860, 0f3FC90FDB, 0fC016CBE4;
	add.f32 	%f2862, %f11626, %f2861;
	mul.f32 	%f2863, %f2862, 0f3F22F983;
	cvt.rni.s32.f32 	%r2347, %f2863;
	cvt.rn.f32.s32 	%f2864, %r2347;
	fma.rn.f32 	%f2865, %f2864, 0fBFC90FDA, %f2862;
	fma.rn.f32 	%f2866, %f2864, 0fB3A22168, %f2865;
	add.s32 	%r2348, %r2347, 1;
	mul.rn.f32 	%f2867, %f2866, %f2866;
	and.b32  	%r2349, %r2347, 1;
	setp.eq.b32 	%p249, %r2349, 1;
	selp.f32 	%f2868, %f2866, 0f3F800000, %p249;
	fma.rn.f32 	%f2869, %f2867, %f2868, 0f00000000;
	fma.rn.f32 	%f2870, %f2867, 0f37CBAC00, 0fBAB607ED;
	selp.f32 	%f2871, 0fB94D4153, %f2870, %p249;
	selp.f32 	%f2872, 0f3C0885E4, 0f3D2AAABB, %p249;
	fma.rn.f32 	%f2873, %f2871, %f2867, %f2872;
	selp.f32 	%f2874, 0fBE2AAAA8, 0fBEFFFFFF, %p249;
	fma.rn.f32 	%f2875, %f2873, %f2867, %f2874;
	fma.rn.f32 	%f2876, %f2875, %f2869, %f2868;
	and.b32  	%r2350, %r2348, 2;
	setp.eq.s32 	%p250, %r2350, 0;
	mov.f32 	%f2877, 0f00000000;
	sub.f32 	%f2878, %f2877, %f2876;
	selp.f32 	%f2879, %f2876, %f2878, %p250;
	rsqrt.approx.f32 	%f2880, %f177;
	mul.f32 	%f2881, %f2880, 0f3F4C422A;
	mul.f32 	%f2882, %f189, %f2881;
	mul.f32 	%f11627, %f2882, %f2879;
$L__BB1_233:
	setp.lt.f32 	%p252, %f176, 0f00000000;
	neg.f32 	%f2883, %f11627;
	selp.f32 	%f198, %f2883, %f11627, %p252;
	@%p220 bra 	$L__BB1_235;
	add.f32 	%f2884, %f177, 0fC019E8A9;
	add.f32 	%f2885, %f2884, 0fB3E971B3;
	fma.rn.f32 	%f2886, %f2885, 0fA6B3B8E7, 0fA9ACA9B3;
	fma.rn.f32 	%f2887, %f2886, %f2885, 0f2C3F0E18;
	fma.rn.f32 	%f2888, %f2887, %f2885, 0fACD41781;
	fma.rn.f32 	%f2889, %f2888, %f2885, 0fAFE90F38;
	fma.rn.f32 	%f2890, %f2889, %f2885, 0f3020305B;
	fma.rn.f32 	%f2891, %f2890, %f2885, 0f33797143;
	fma.rn.f32 	%f2892, %f2891, %f2885, 0f30F76F85;
	fma.rn.f32 	%f2893, %f2892, %f2885, 0fB6B6DFC6;
	fma.rn.f32 	%f2894, %f2893, %f2885, 0fB6F665C9;
	fma.rn.f32 	%f2895, %f2894, %f2885, 0f399E2DEB;
	fma.rn.f32 	%f2896, %f2895, %f2885, 0f3A4AE334;
	fma.rn.f32 	%f2897, %f2896, %f2885, 0fBBEEAA1B;
	fma.rn.f32 	%f2898, %f2897, %f2885, 0fBCDA7747;
	mul.f32 	%f2899, %f2885, %f2898;
	add.f32 	%f2900, %f177, 0fC0B0A47B;
	add.f32 	%f2901, %f2900, 0f339A7A37;
	mul.f32 	%f2902, %f2901, %f2899;
	add.f32 	%f2903, %f177, 0fC10A75AB;
	add.f32 	%f2904, %f2903, 0fB4CCCDED;
	mul.f32 	%f11629, %f2904, %f2902;
	bra.uni 	$L__BB1_245;
$L__BB1_235:
	abs.f32 	%f2906, %f177;
	setp.eq.f32 	%p253, %f2906, 0f7F800000;
	mov.f32 	%f11629, 0f00000000;
	@%p253 bra 	$L__BB1_245;
	rcp.approx.ftz.f32 	%f2907, %f177;
	mul.f32 	%f2908, %f2907, %f2907;
	fma.rn.f32 	%f2909, %f2908, 0f4056FE93, 0fBF03B7C2;
	fma.rn.f32 	%f2910, %f2909, %f2908, 0f3DD3B3F3;
	fma.rn.f32 	%f2911, %f2910, %f2908, 0fBD7FFFB6;
	fma.rn.f32 	%f200, %f2911, %f2908, 0f3F800000;
	fma.rn.f32 	%f2912, %f2908, 0f3F91E009, 0fBE52412D;
	fma.rn.f32 	%f2913, %f2912, %f2908, 0f3D854ED1;
	fma.rn.f32 	%f2914, %f2913, %f2908, 0fBDFFFFFF;
	fma.rn.f32 	%f201, %f2914, %f2907, %f177;
	mul.f32 	%f2915, %f201, 0f3F22F983;
	cvt.rni.s32.f32 	%r5617, %f2915;
	cvt.rn.f32.s32 	%f2916, %r5617;
	fma.rn.f32 	%f2917, %f2916, 0fBFC90FDA, %f201;
	fma.rn.f32 	%f2918, %f2916, 0fB3A22168, %f2917;
	fma.rn.f32 	%f11628, %f2916, 0fA7C234C5, %f2918;
	abs.f32 	%f203, %f201;
	setp.ltu.f32 	%p254, %f203, 0f47CE4780;
	@%p254 bra 	$L__BB1_244;
	setp.neu.f32 	%p255, %f203, 0f7F800000;
	@%p255 bra 	$L__BB1_239;
	mov.f32 	%f2921, 0f00000000;
	mul.rn.f32 	%f11628, %f201, %f2921;
	mov.b32 	%r5617, 0;
	bra.uni 	$L__BB1_244;
$L__BB1_239:
	mov.b32 	%r278, %f201;
	mov.b32 	%r5614, 0;
	mov.b64 	%rd2196, 0;
$L__BB1_240:
	.pragma "nounroll";
	mul.wide.u32 	%rd659, %r5614, 4;
	mov.u64 	%rd660, __cudart_i2opi_f;
	add.s64 	%rd661, %rd660, %rd659;
	ld.global.nc.u32 	%r2352, [%rd661];
	shl.b32 	%r2353, %r278, 8;
	or.b32  	%r2354, %r2353, -2147483648;
	mad.wide.u32 	%rd662, %r2352, %r2354, %rd2196;
	shr.u64 	%rd2196, %rd662, 32;
	add.s64 	%rd663, %rd6, %rd659;
	st.local.u32 	[%rd663], %rd662;
	add.s32 	%r5614, %r5614, 1;
	setp.ne.s32 	%p256, %r5614, 6;
	@%p256 bra 	$L__BB1_240;
	shr.u32 	%r2355, %r278, 23;
	st.local.u32 	[%rd6+24], %rd2196;
	and.b32  	%r281, %r2355, 31;
	and.b32  	%r2356, %r2355, 224;
	add.s32 	%r2357, %r2356, -128;
	shr.u32 	%r2358, %r2357, 5;
	mul.wide.u32 	%rd664, %r2358, 4;
	sub.s64 	%rd665, %rd6, %rd664;
	ld.local.u32 	%r5616, [%rd665+24];
	ld.local.u32 	%r5615, [%rd665+20];
	setp.eq.s32 	%p257, %r281, 0;
	@%p257 bra 	$L__BB1_243;
	shf.l.wrap.b32 	%r5616, %r5615, %r5616, %r281;
	shr.u32 	%r2359, %r278, 23;
	and.b32  	%r2360, %r2359, 224;
	add.s32 	%r2361, %r2360, -128;
	shr.u32 	%r2362, %r2361, 5;
	mul.wide.u32 	%rd666, %r2362, 4;
	sub.s64 	%rd667, %rd6, %rd666;
	ld.local.u32 	%r2363, [%rd667+16];
	shf.l.wrap.b32 	%r5615, %r2363, %r5615, %r281;
$L__BB1_243:
	shr.u32 	%r2364, %r5616, 30;
	shf.l.wrap.b32 	%r2365, %r5615, %r5616, 2;
	shl.b32 	%r2366, %r5615, 2;
	shr.u32 	%r2367, %r2365, 31;
	add.s32 	%r2368, %r2367, %r2364;
	neg.s32 	%r2369, %r2368;
	setp.lt.s32 	%p258, %r278, 0;
	selp.b32 	%r5617, %r2369, %r2368, %p258;
	shr.s32 	%r2370, %r2365, 31;
	xor.b32  	%r2371, %r2370, %r2366;
	xor.b32  	%r2372, %r2370, %r2365;
	xor.b32  	%r2373, %r2365, %r278;
	cvt.u64.u32 	%rd668, %r2372;
	shl.b64 	%rd669, %rd668, 32;
	cvt.u64.u32 	%rd670, %r2371;
	or.b64  	%rd671, %rd669, %rd670;
	cvt.rn.f64.s64 	%fd41, %rd671;
	mul.f64 	%fd42, %fd41, 0d3BF921FB54442D19;
	cvt.rn.f32.f64 	%f2919, %fd42;
	neg.f32 	%f2920, %f2919;
	setp.lt.s32 	%p259, %r2373, 0;
	selp.f32 	%f11628, %f2920, %f2919, %p259;
$L__BB1_244:
	and.b32  	%r2375, %r5617, 3;
	cvt.rn.f32.u32 	%f2922, %r2375;
	fma.rn.f32 	%f2923, %f2922, 0f3FC90FDB, 0fBF490FDB;
	add.f32 	%f2924, %f11628, %f2923;
	mul.f32 	%f2925, %f2924, 0f3F22F983;
	cvt.rni.s32.f32 	%r2376, %f2925;
	cvt.rn.f32.s32 	%f2926, %r2376;
	fma.rn.f32 	%f2927, %f2926, 0fBFC90FDA, %f2924;
	fma.rn.f32 	%f2928, %f2926, 0fB3A22168, %f2927;
	add.s32 	%r2377, %r2376, 1;
	mul.rn.f32 	%f2929, %f2928, %f2928;
	and.b32  	%r2378, %r2376, 1;
	setp.eq.b32 	%p260, %r2378, 1;
	selp.f32 	%f2930, %f2928, 0f3F800000, %p260;
	fma.rn.f32 	%f2931, %f2929, %f2930, 0f00000000;
	fma.rn.f32 	%f2932, %f2929, 0f37CBAC00, 0fBAB607ED;
	selp.f32 	%f2933, 0fB94D4153, %f2932, %p260;
	selp.f32 	%f2934, 0f3C0885E4, 0f3D2AAABB, %p260;
	fma.rn.f32 	%f2935, %f2933, %f2929, %f2934;
	selp.f32 	%f2936, 0fBE2AAAA8, 0fBEFFFFFF, %p260;
	fma.rn.f32 	%f2937, %f2935, %f2929, %f2936;
	fma.rn.f32 	%f2938, %f2937, %f2931, %f2930;
	and.b32  	%r2379, %r2377, 2;
	setp.eq.s32 	%p261, %r2379, 0;
	mov.f32 	%f2939, 0f00000000;
	sub.f32 	%f2940, %f2939, %f2938;
	selp.f32 	%f2941, %f2938, %f2940, %p261;
	rsqrt.approx.f32 	%f2942, %f177;
	mul.f32 	%f2943, %f2942, 0f3F4C422A;
	mul.f32 	%f2944, %f200, %f2943;
	mul.f32 	%f11629, %f2944, %f2941;
$L__BB1_245:
	neg.f32 	%f2945, %f11629;
	mov.f32 	%f2946, 0f40000000;
	div.rn.f32 	%f2947, %f2946, %f176;
	copysign.f32 	%f2948, %f176, %f198;
	setp.lt.f32 	%p262, %f177, 0f0DA24260;
	selp.f32 	%f2949, %f2948, %f198, %p262;
	fma.rn.f32 	%f11630, %f2949, %f2947, %f2945;
	bra.uni 	$L__BB1_247;
$L__BB1_246:
	mov.f32 	%f2716, 0f41A00000;
	div.rn.f32 	%f2717, %f2716, %f176;
	abs.f32 	%f2718, %f2717;
	setp.gt.f32 	%p231, %f2718, 0f58635FA9;
	mul.f32 	%f2719, %f2717, 0f26901D7D;
	selp.f32 	%f2720, 0f26901D7D, 0f3F800000, %p231;
	selp.f32 	%f2721, %f2719, %f2717, %p231;
	mov.f32 	%f2722, 0f41900000;
	div.rn.f32 	%f2723, %f2722, %f176;
	mul.f32 	%f2724, %f2721, %f2723;
	sub.f32 	%f2725, %f2724, %f2720;
	abs.f32 	%f2726, %f2725;
	setp.gt.f32 	%p232, %f2726, 0f58635FA9;
	mul.f32 	%f2727, %f2725, 0f26901D7D;
	mul.f32 	%f2728, %f2721, 0f26901D7D;
	selp.f32 	%f2729, %f2728, %f2721, %p232;
	selp.f32 	%f2730, %f2727, %f2725, %p232;
	fma.rn.f32 	%f2731, %f2730, 0f40000000, 0f00000000;
	mov.f32 	%f2732, 0f41800000;
	div.rn.f32 	%f2733, %f2732, %f176;
	mul.f32 	%f2734, %f2730, %f2733;
	sub.f32 	%f2735, %f2734, %f2729;
	abs.f32 	%f2736, %f2735;
	setp.gt.f32 	%p233, %f2736, 0f58635FA9;
	mul.f32 	%f2737, %f2735, 0f26901D7D;
	mul.f32 	%f2738, %f2730, 0f26901D7D;
	mul.f32 	%f2739, %f2731, 0f26901D7D;
	selp.f32 	%f2740, %f2738, %f2730, %p233;
	selp.f32 	%f2741, %f2739, %f2731, %p233;
	selp.f32 	%f2742, %f2737, %f2735, %p233;
	mov.f32 	%f2743, 0f41600000;
	div.rn.f32 	%f2744, %f2743, %f176;
	mul.f32 	%f2745, %f2742, %f2744;
	sub.f32 	%f2746, %f2745, %f2740;
	abs.f32 	%f2747, %f2746;
	setp.gt.f32 	%p234, %f2747, 0f58635FA9;
	mul.f32 	%f2748, %f2746, 0f26901D7D;
	mul.f32 	%f2749, %f2742, 0f26901D7D;
	mul.f32 	%f2750, %f2741, 0f26901D7D;
	selp.f32 	%f2751, %f2749, %f2742, %p234;
	selp.f32 	%f2752, %f2750, %f2741, %p234;
	selp.f32 	%f2753, %f2748, %f2746, %p234;
	fma.rn.f32 	%f2754, %f2753, 0f40000000, %f2752;
	mov.f32 	%f2755, 0f41400000;
	div.rn.f32 	%f2756, %f2755, %f176;
	mul.f32 	%f2757, %f2753, %f2756;
	sub.f32 	%f2758, %f2757, %f2751;
	abs.f32 	%f2759, %f2758;
	setp.gt.f32 	%p235, %f2759, 0f58635FA9;
	mul.f32 	%f2760, %f2758, 0f26901D7D;
	mul.f32 	%f2761, %f2753, 0f26901D7D;
	mul.f32 	%f2762, %f2754, 0f26901D7D;
	selp.f32 	%f2763, %f2761, %f2753, %p235;
	selp.f32 	%f2764, %f2762, %f2754, %p235;
	selp.f32 	%f2765, %f2760, %f2758, %p235;
	mov.f32 	%f2766, 0f41200000;
	div.rn.f32 	%f2767, %f2766, %f176;
	mul.f32 	%f2768, %f2765, %f2767;
	sub.f32 	%f2769, %f2768, %f2763;
	abs.f32 	%f2770, %f2769;
	setp.gt.f32 	%p236, %f2770, 0f58635FA9;
	mul.f32 	%f2771, %f2769, 0f26901D7D;
	mul.f32 	%f2772, %f2765, 0f26901D7D;
	mul.f32 	%f2773, %f2764, 0f26901D7D;
	selp.f32 	%f2774, %f2772, %f2765, %p236;
	selp.f32 	%f2775, %f2773, %f2764, %p236;
	selp.f32 	%f2776, %f2771, %f2769, %p236;
	fma.rn.f32 	%f2777, %f2776, 0f40000000, %f2775;
	mov.f32 	%f2778, 0f41000000;
	div.rn.f32 	%f2779, %f2778, %f176;
	mul.f32 	%f2780, %f2776, %f2779;
	sub.f32 	%f2781, %f2780, %f2774;
	abs.f32 	%f2782, %f2781;
	setp.gt.f32 	%p237, %f2782, 0f58635FA9;
	mul.f32 	%f2783, %f2781, 0f26901D7D;
	mul.f32 	%f2784, %f2776, 0f26901D7D;
	mul.f32 	%f2785, %f2777, 0f26901D7D;
	selp.f32 	%f2786, %f2784, %f2776, %p237;
	selp.f32 	%f2787, %f2785, %f2777, %p237;
	selp.f32 	%f2788, %f2783, %f2781, %p237;
	mov.f32 	%f2789, 0f40C00000;
	div.rn.f32 	%f2790, %f2789, %f176;
	mul.f32 	%f2791, %f2788, %f2790;
	sub.f32 	%f2792, %f2791, %f2786;
	abs.f32 	%f2793, %f2792;
	setp.gt.f32 	%p238, %f2793, 0f58635FA9;
	mul.f32 	%f2794, %f2792, 0f26901D7D;
	mul.f32 	%f2795, %f2788, 0f26901D7D;
	mul.f32 	%f2796, %f2787, 0f26901D7D;
	selp.f32 	%f2797, %f2795, %f2788, %p238;
	selp.f32 	%f2798, %f2796, %f2787, %p238;
	selp.f32 	%f2799, %f2794, %f2792, %p238;
	fma.rn.f32 	%f2800, %f2799, 0f40000000, %f2798;
	mov.f32 	%f2801, 0f40800000;
	div.rn.f32 	%f2802, %f2801, %f176;
	mul.f32 	%f2803, %f2799, %f2802;
	sub.f32 	%f2804, %f2803, %f2797;
	abs.f32 	%f2805, %f2804;
	setp.gt.f32 	%p239, %f2805, 0f58635FA9;
	mul.f32 	%f2806, %f2804, 0f26901D7D;
	mul.f32 	%f2807, %f2799, 0f26901D7D;
	mul.f32 	%f2808, %f2800, 0f26901D7D;
	selp.f32 	%f2809, %f2807, %f2799, %p239;
	selp.f32 	%f2810, %f2808, %f2800, %p239;
	selp.f32 	%f2811, %f2806, %f2804, %p239;
	mov.f32 	%f2812, 0f40000000;
	div.rn.f32 	%f2813, %f2812, %f176;
	mul.f32 	%f2814, %f2811, %f2813;
	sub.f32 	%f2815, %f2814, %f2809;
	abs.f32 	%f2816, %f2815;
	setp.gt.f32 	%p240, %f2816, 0f58635FA9;
	mul.f32 	%f2817, %f2815, 0f26901D7D;
	mul.f32 	%f2818, %f2809, 0f26901D7D;
	mul.f32 	%f2819, %f2810, 0f26901D7D;
	selp.f32 	%f2820, %f2818, %f2809, %p240;
	selp.f32 	%f2821, %f2819, %f2810, %p240;
	selp.f32 	%f2822, %f2817, %f2815, %p240;
	fma.rn.f32 	%f2823, %f2822, 0f40000000, %f2821;
	sub.f32 	%f2824, %f2823, %f2822;
	div.rn.f32 	%f11630, %f2820, %f2824;
$L__BB1_247:
	setp.le.f32 	%p263, %f177, 0f41000000;
	sub.f32 	%f212, %f11625, %f11630;
	@%p263 bra 	$L__BB1_262;
	abs.f32 	%f2989, %f177;
	setp.eq.f32 	%p265, %f2989, 0f7F800000;
	@%p265 bra 	$L__BB1_283;
	rcp.approx.ftz.f32 	%f2990, %f177;
	mul.f32 	%f2991, %f2990, %f2990;
	fma.rn.f32 	%f2992, %f2991, 0f4056FE93, 0fBF03B7C2;
	fma.rn.f32 	%f2993, %f2992, %f2991, 0f3DD3B3F3;
	fma.rn.f32 	%f2994, %f2993, %f2991, 0fBD7FFFB6;
	fma.rn.f32 	%f213, %f2994, %f2991, 0f3F800000;
	fma.rn.f32 	%f2995, %f2991, 0f3F91E009, 0fBE52412D;
	fma.rn.f32 	%f2996, %f2995, %f2991, 0f3D854ED1;
	fma.rn.f32 	%f2997, %f2996, %f2991, 0fBDFFFFFF;
	fma.rn.f32 	%f214, %f2997, %f2990, %f177;
	mul.f32 	%f2998, %f214, 0f3F22F983;
	cvt.rni.s32.f32 	%r5621, %f2998;
	cvt.rn.f32.s32 	%f2999, %r5621;
	fma.rn.f32 	%f3000, %f2999, 0fBFC90FDA, %f214;
	fma.rn.f32 	%f3001, %f2999, 0fB3A22168, %f3000;
	fma.rn.f32 	%f11631, %f2999, 0fA7C234C5, %f3001;
	abs.f32 	%f216, %f214;
	setp.ltu.f32 	%p266, %f216, 0f47CE4780;
	@%p266 bra 	$L__BB1_257;
	setp.neu.f32 	%p267, %f216, 0f7F800000;
	@%p267 bra 	$L__BB1_252;
	mov.f32 	%f3004, 0f00000000;
	mul.rn.f32 	%f11631, %f214, %f3004;
	mov.b32 	%r5621, 0;
	bra.uni 	$L__BB1_257;
$L__BB1_252:
	mov.b32 	%r291, %f214;
	mov.b64 	%rd2197, 0;
	mov.b32 	%r5618, 0;
$L__BB1_253:
	.pragma "nounroll";
	mul.wide.u32 	%rd673, %r5618, 4;
	mov.u64 	%rd674, __cudart_i2opi_f;
	add.s64 	%rd675, %rd674, %rd673;
	ld.global.nc.u32 	%r2381, [%rd675];
	shl.b32 	%r2382, %r291, 8;
	or.b32  	%r2383, %r2382, -2147483648;
	mad.wide.u32 	%rd676, %r2381, %r2383, %rd2197;
	shr.u64 	%rd2197, %rd676, 32;
	add.s64 	%rd677, %rd5, %rd673;
	st.local.u32 	[%rd677], %rd676;
	add.s32 	%r5618, %r5618, 1;
	setp.ne.s32 	%p268, %r5618, 6;
	@%p268 bra 	$L__BB1_253;
	shr.u32 	%r2384, %r291, 23;
	st.local.u32 	[%rd5+24], %rd2197;
	and.b32  	%r294, %r2384, 31;
	and.b32  	%r2385, %r2384, 224;
	add.s32 	%r2386, %r2385, -128;
	shr.u32 	%r2387, %r2386, 5;
	mul.wide.u32 	%rd678, %r2387, 4;
	sub.s64 	%rd85, %rd5, %rd678;
	ld.local.u32 	%r5619, [%rd85+24];
	ld.local.u32 	%r5620, [%rd85+20];
	setp.eq.s32 	%p269, %r294, 0;
	@%p269 bra 	$L__BB1_256;
	shf.l.wrap.b32 	%r5619, %r5620, %r5619, %r294;
	ld.local.u32 	%r2388, [%rd85+16];
	shf.l.wrap.b32 	%r5620, %r2388, %r5620, %r294;
$L__BB1_256:
	shr.u32 	%r2389, %r5619, 30;
	shf.l.wrap.b32 	%r2390, %r5620, %r5619, 2;
	shl.b32 	%r2391, %r5620, 2;
	shr.u32 	%r2392, %r2390, 31;
	add.s32 	%r2393, %r2392, %r2389;
	neg.s32 	%r2394, %r2393;
	setp.lt.s32 	%p270, %r291, 0;
	selp.b32 	%r5621, %r2394, %r2393, %p270;
	xor.b32  	%r2395, %r2390, %r291;
	shr.s32 	%r2396, %r2390, 31;
	xor.b32  	%r2397, %r2396, %r2390;
	xor.b32  	%r2398, %r2396, %r2391;
	cvt.u64.u32 	%rd679, %r2397;
	shl.b64 	%rd680, %rd679, 32;
	cvt.u64.u32 	%rd681, %r2398;
	or.b64  	%rd682, %rd680, %rd681;
	cvt.rn.f64.s64 	%fd43, %rd682;
	mul.f64 	%fd44, %fd43, 0d3BF921FB54442D19;
	cvt.rn.f32.f64 	%f3002, %fd44;
	neg.f32 	%f3003, %f3002;
	setp.lt.s32 	%p271, %r2395, 0;
	selp.f32 	%f11631, %f3003, %f3002, %p271;
$L__BB1_257:
	setp.gt.f32 	%p272, %f177, 0f40000000;
	and.b32  	%r2400, %r5621, 3;
	cvt.rn.f32.u32 	%f3005, %r2400;
	fma.rn.f32 	%f3006, %f3005, 0f3FC90FDB, 0fBF490FDB;
	add.f32 	%f3007, %f11631, %f3006;
	mul.f32 	%f3008, %f3007, 0f3F22F983;
	cvt.rni.s32.f32 	%r2401, %f3008;
	cvt.rn.f32.s32 	%f3009, %r2401;
	fma.rn.f32 	%f3010, %f3009, 0fBFC90FDA, %f3007;
	fma.rn.f32 	%f3011, %f3009, 0fB3A22168, %f3010;
	add.s32 	%r2402, %r2401, 1;
	mul.rn.f32 	%f3012, %f3011, %f3011;
	and.b32  	%r2403, %r2401, 1;
	setp.eq.b32 	%p273, %r2403, 1;
	selp.f32 	%f3013, %f3011, 0f3F800000, %p273;
	fma.rn.f32 	%f3014, %f3012, %f3013, 0f00000000;
	fma.rn.f32 	%f3015, %f3012, 0f37CBAC00, 0fBAB607ED;
	selp.f32 	%f3016, 0fB94D4153, %f3015, %p273;
	selp.f32 	%f3017, 0f3C0885E4, 0f3D2AAABB, %p273;
	fma.rn.f32 	%f3018, %f3016, %f3012, %f3017;
	selp.f32 	%f3019, 0fBE2AAAA8, 0fBEFFFFFF, %p273;
	fma.rn.f32 	%f3020, %f3018, %f3012, %f3019;
	fma.rn.f32 	%f3021, %f3020, %f3014, %f3013;
	and.b32  	%r2404, %r2402, 2;
	setp.eq.s32 	%p274, %r2404, 0;
	mov.f32 	%f3022, 0f00000000;
	sub.f32 	%f3023, %f3022, %f3021;
	selp.f32 	%f3024, %f3021, %f3023, %p274;
	rsqrt.approx.f32 	%f3025, %f177;
	mul.f32 	%f3026, %f3025, 0f3F4C422A;
	mul.f32 	%f3027, %f213, %f3026;
	mul.f32 	%f11638, %f3027, %f3024;
	@%p272 bra 	$L__BB1_258;
	bra.uni 	$L__BB1_284;
$L__BB1_258:
	abs.f32 	%f3139, %f177;
	setp.eq.f32 	%p286, %f3139, 0f7F800000;
	mov.f32 	%f11635, 0f00000000;
	@%p286 bra 	$L__BB1_270;
	rcp.approx.ftz.f32 	%f3140, %f177;
	mul.f32 	%f3141, %f3140, %f3140;
	fma.rn.f32 	%f3142, %f3141, 0fC082CB37, 0f3F3FF7E9;
	fma.rn.f32 	%f3143, %f3142, %f3141, 0fBE458BAE;
	fma.rn.f32 	%f3144, %f3143, %f3141, 0f3E3FFF8B;
	fma.rn.f32 	%f224, %f3144, %f3141, 0f3F800000;
	fma.rn.f32 	%f3145, %f3141, 0fBFCA3BA2, 0f3EB914AD;
	fma.rn.f32 	%f3146, %f3145, %f3141, 0fBE27F2EC;
	fma.rn.f32 	%f3147, %f3146, %f3141, 0f3EBFFFFD;
	fma.rn.f32 	%f225, %f3147, %f3140, %f177;
	mul.f32 	%f3148, %f225, 0f3F22F983;
	cvt.rni.s32.f32 	%r5625, %f3148;
	cvt.rn.f32.s32 	%f3149, %r5625;
	fma.rn.f32 	%f3150, %f3149, 0fBFC90FDA, %f225;
	fma.rn.f32 	%f3151, %f3149, 0fB3A22168, %f3150;
	fma.rn.f32 	%f11633, %f3149, 0fA7C234C5, %f3151;
	abs.f32 	%f227, %f225;
	setp.ltu.f32 	%p287, %f227, 0f47CE4780;
	@%p287 bra 	$L__BB1_269;
	setp.neu.f32 	%p288, %f227, 0f7F800000;
	@%p288 bra 	$L__BB1_264;
	mov.f32 	%f3154, 0f00000000;
	mul.rn.f32 	%f11633, %f225, %f3154;
	mov.b32 	%r5625, 0;
	bra.uni 	$L__BB1_269;
$L__BB1_262:
	add.f32 	%f2950, %f177, 0fC019E8A9;
	add.f32 	%f2951, %f2950, 0fB3E971B3;
	fma.rn.f32 	%f2952, %f2951, 0fA6B3B8E7, 0fA9ACA9B3;
	fma.rn.f32 	%f2953, %f2952, %f2951, 0f2C3F0E18;
	fma.rn.f32 	%f2954, %f2953, %f2951, 0fACD41781;
	fma.rn.f32 	%f2955, %f2954, %f2951, 0fAFE90F38;
	fma.rn.f32 	%f2956, %f2955, %f2951, 0f3020305B;
	fma.rn.f32 	%f2957, %f2956, %f2951, 0f33797143;
	fma.rn.f32 	%f2958, %f2957, %f2951, 0f30F76F85;
	fma.rn.f32 	%f2959, %f2958, %f2951, 0fB6B6DFC6;
	fma.rn.f32 	%f2960, %f2959, %f2951, 0fB6F665C9;
	fma.rn.f32 	%f2961, %f2960, %f2951, 0f399E2DEB;
	fma.rn.f32 	%f2962, %f2961, %f2951, 0f3A4AE334;
	fma.rn.f32 	%f2963, %f2962, %f2951, 0fBBEEAA1B;
	fma.rn.f32 	%f2964, %f2963, %f2951, 0fBCDA7747;
	mul.f32 	%f2965, %f2951, %f2964;
	add.f32 	%f2966, %f177, 0fC0B0A47B;
	add.f32 	%f2967, %f2966, 0f339A7A37;
	mul.f32 	%f2968, %f2967, %f2965;
	add.f32 	%f2969, %f177, 0fC10A75AB;
	add.f32 	%f2970, %f2969, 0fB4CCCDED;
	mul.f32 	%f11638, %f2970, %f2968;
	@%p230 bra 	$L__BB1_284;
	add.f32 	%f2971, %f177, 0fC0753AAC;
	add.f32 	%f2972, %f2971, 0f33A5090F;
	fma.rn.f32 	%f2973, %f2972, 0f29AF3463, 0f2B81BF42;
	fma.rn.f32 	%f2974, %f2973, %f2972, 0fADE21EC1;
	fma.rn.f32 	%f2975, %f2974, %f2972, 0fAF5DDEFF;
	fma.rn.f32 	%f2976, %f2975, %f2972, 0f319B0C9D;
	fma.rn.f32 	%f2977, %f2976, %f2972, 0f32E81173;
	fma.rn.f32 	%f2978, %f2977, %f2972, 0fB50F8DC8;
	fma.rn.f32 	%f2979, %f2978, %f2972, 0fB61E653D;
	fma.rn.f32 	%f2980, %f2979, %f2972, 0f382CD9C5;
	fma.rn.f32 	%f2981, %f2980, %f2972, 0f38F9EB10;
	fma.rn.f32 	%f2982, %f2981, %f2972, 0fBAECEB9C;
	fma.rn.f32 	%f2983, %f2982, %f2972, 0fBB276FFD;
	fma.rn.f32 	%f2984, %f2983, %f2972, 0f3D073993;
	add.f32 	%f2985, %f177, 0fC0E07FB0;
	add.f32 	%f2986, %f2985, 0f3444B8DB;
	mul.f32 	%f2987, %f2986, %f2984;
	mul.f32 	%f2988, %f2972, %f2987;
	mul.f32 	%f11635, %f177, %f2988;
	bra.uni 	$L__BB1_270;
$L__BB1_264:
	mov.b32 	%r304, %f225;
	mov.b64 	%rd2198, 0;
	mov.b32 	%r5622, 0;
$L__BB1_265:
	.pragma "nounroll";
	mul.wide.u32 	%rd684, %r5622, 4;
	mov.u64 	%rd685, __cudart_i2opi_f;
	add.s64 	%rd686, %rd685, %rd684;
	ld.global.nc.u32 	%r2406, [%rd686];
	shl.b32 	%r2407, %r304, 8;
	or.b32  	%r2408, %r2407, -2147483648;
	mad.wide.u32 	%rd687, %r2406, %r2408, %rd2198;
	shr.u64 	%rd2198, %rd687, 32;
	add.s64 	%rd688, %rd4, %rd684;
	st.local.u32 	[%rd688], %rd687;
	add.s32 	%r5622, %r5622, 1;
	setp.ne.s32 	%p289, %r5622, 6;
	@%p289 bra 	$L__BB1_265;
	shr.u32 	%r2409, %r304, 23;
	st.local.u32 	[%rd4+24], %rd2198;
	and.b32  	%r307, %r2409, 31;
	and.b32  	%r2410, %r2409, 224;
	add.s32 	%r2411, %r2410, -128;
	shr.u32 	%r2412, %r2411, 5;
	mul.wide.u32 	%rd689, %r2412, 4;
	sub.s64 	%rd690, %rd4, %rd689;
	ld.local.u32 	%r5623, [%rd690+24];
	ld.local.u32 	%r5624, [%rd690+20];
	setp.eq.s32 	%p290, %r307, 0;
	@%p290 bra 	$L__BB1_268;
	shf.l.wrap.b32 	%r5623, %r5624, %r5623, %r307;
	shr.u32 	%r2413, %r304, 23;
	and.b32  	%r2414, %r2413, 224;
	add.s32 	%r2415, %r2414, -128;
	shr.u32 	%r2416, %r2415, 5;
	mul.wide.u32 	%rd691, %r2416, 4;
	sub.s64 	%rd692, %rd4, %rd691;
	ld.local.u32 	%r2417, [%rd692+16];
	shf.l.wrap.b32 	%r5624, %r2417, %r5624, %r307;
$L__BB1_268:
	shr.u32 	%r2418, %r5623, 30;
	shf.l.wrap.b32 	%r2419, %r5624, %r5623, 2;
	shl.b32 	%r2420, %r5624, 2;
	shr.u32 	%r2421, %r2419, 31;
	add.s32 	%r2422, %r2421, %r2418;
	neg.s32 	%r2423, %r2422;
	setp.lt.s32 	%p291, %r304, 0;
	selp.b32 	%r5625, %r2423, %r2422, %p291;
	xor.b32  	%r2424, %r2419, %r304;
	shr.s32 	%r2425, %r2419, 31;
	xor.b32  	%r2426, %r2425, %r2419;
	xor.b32  	%r2427, %r2425, %r2420;
	cvt.u64.u32 	%rd693, %r2426;
	shl.b64 	%rd694, %rd693, 32;
	cvt.u64.u32 	%rd695, %r2427;
	or.b64  	%rd696, %rd694, %rd695;
	cvt.rn.f64.s64 	%fd45, %rd696;
	mul.f64 	%fd46, %fd45, 0d3BF921FB54442D19;
	cvt.rn.f32.f64 	%f3152, %fd46;
	neg.f32 	%f3153, %f3152;
	setp.lt.s32 	%p292, %r2424, 0;
	selp.f32 	%f11633, %f3153, %f3152, %p292;
$L__BB1_269:
	and.b32  	%r2429, %r5625, 3;
	cvt.rn.f32.u32 	%f3155, %r2429;
	fma.rn.f32 	%f3156, %f3155, 0f3FC90FDB, 0fC016CBE4;
	add.f32 	%f3157, %f11633, %f3156;
	mul.f32 	%f3158, %f3157, 0f3F22F983;
	cvt.rni.s32.f32 	%r2430, %f3158;
	cvt.rn.f32.s32 	%f3159, %r2430;
	fma.rn.f32 	%f3160, %f3159, 0fBFC90FDA, %f3157;
	fma.rn.f32 	%f3161, %f3159, 0fB3A22168, %f3160;
	add.s32 	%r2431, %r2430, 1;
	mul.rn.f32 	%f3162, %f3161, %f3161;
	and.b32  	%r2432, %r2430, 1;
	setp.eq.b32 	%p293, %r2432, 1;
	selp.f32 	%f3163, %f3161, 0f3F800000, %p293;
	fma.rn.f32 	%f3164, %f3162, %f3163, 0f00000000;
	fma.rn.f32 	%f3165, %f3162, 0f37CBAC00, 0fBAB607ED;
	selp.f32 	%f3166, 0fB94D4153, %f3165, %p293;
	selp.f32 	%f3167, 0f3C0885E4, 0f3D2AAABB, %p293;
	fma.rn.f32 	%f3168, %f3166, %f3162, %f3167;
	selp.f32 	%f3169, 0fBE2AAAA8, 0fBEFFFFFF, %p293;
	fma.rn.f32 	%f3170, %f3168, %f3162, %f3169;
	fma.rn.f32 	%f3171, %f3170, %f3164, %f3163;
	and.b32  	%r2433, %r2431, 2;
	setp.eq.s32 	%p294, %r2433, 0;
	mov.f32 	%f3172, 0f00000000;
	sub.f32 	%f3173, %f3172, %f3171;
	selp.f32 	%f3174, %f3171, %f3173, %p294;
	rsqrt.approx.f32 	%f3175, %f177;
	mul.f32 	%f3176, %f3175, 0f3F4C422A;
	mul.f32 	%f3177, %f224, %f3176;
	mul.f32 	%f11635, %f3177, %f3174;
$L__BB1_270:
	@%p220 bra 	$L__BB1_272;
	add.f32 	%f3178, %f177, 0fC019E8A9;
	add.f32 	%f3179, %f3178, 0fB3E971B3;
	fma.rn.f32 	%f3180, %f3179, 0fA6B3B8E7, 0fA9ACA9B3;
	fma.rn.f32 	%f3181, %f3180, %f3179, 0f2C3F0E18;
	fma.rn.f32 	%f3182, %f3181, %f3179, 0fACD41781;
	fma.rn.f32 	%f3183, %f3182, %f3179, 0fAFE90F38;
	fma.rn.f32 	%f3184, %f3183, %f3179, 0f3020305B;
	fma.rn.f32 	%f3185, %f3184, %f3179, 0f33797143;
	fma.rn.f32 	%f3186, %f3185, %f3179, 0f30F76F85;
	fma.rn.f32 	%f3187, %f3186, %f3179, 0fB6B6DFC6;
	fma.rn.f32 	%f3188, %f3187, %f3179, 0fB6F665C9;
	fma.rn.f32 	%f3189, %f3188, %f3179, 0f399E2DEB;
	fma.rn.f32 	%f3190, %f3189, %f3179, 0f3A4AE334;
	fma.rn.f32 	%f3191, %f3190, %f3179, 0fBBEEAA1B;
	fma.rn.f32 	%f3192, %f3191, %f3179, 0fBCDA7747;
	mul.f32 	%f3193, %f3179, %f3192;
	add.f32 	%f3194, %f177, 0fC0B0A47B;
	add.f32 	%f3195, %f3194, 0f339A7A37;
	mul.f32 	%f3196, %f3195, %f3193;
	add.f32 	%f3197, %f177, 0fC10A75AB;
	add.f32 	%f3198, %f3197, 0fB4CCCDED;
	mul.f32 	%f11637, %f3198, %f3196;
	bra.uni 	$L__BB1_282;
$L__BB1_272:
	abs.f32 	%f3200, %f177;
	setp.eq.f32 	%p296, %f3200, 0f7F800000;
	mov.f32 	%f11637, 0f00000000;
	@%p296 bra 	$L__BB1_282;
	rcp.approx.ftz.f32 	%f3201, %f177;
	mul.f32 	%f3202, %f3201, %f3201;
	fma.rn.f32 	%f3203, %f3202, 0f4056FE93, 0fBF03B7C2;
	fma.rn.f32 	%f3204, %f3203, %f3202, 0f3DD3B3F3;
	fma.rn.f32 	%f3205, %f3204, %f3202, 0fBD7FFFB6;
	fma.rn.f32 	%f3206, %f3205, %f3202, 0f3F800000;
	fma.rn.f32 	%f3207, %f3202, 0f3F91E009, 0fBE52412D;
	fma.rn.f32 	%f3208, %f3207, %f3202, 0f3D854ED1;
	fma.rn.f32 	%f3209, %f3208, %f3202, 0fBDFFFFFF;
	fma.rn.f32 	%f235, %f3209, %f3201, %f177;
	rsqrt.approx.f32 	%f3210, %f177;
	mul.f32 	%f3211, %f3210, 0f3F4C422A;
	mul.f32 	%f236, %f3206, %f3211;
	mul.f32 	%f3212, %f235, 0f3F22F983;
	cvt.rni.s32.f32 	%r5629, %f3212;
	cvt.rn.f32.s32 	%f3213, %r5629;
	fma.rn.f32 	%f3214, %f3213, 0fBFC90FDA, %f235;
	fma.rn.f32 	%f3215, %f3213, 0fB3A22168, %f3214;
	fma.rn.f32 	%f11636, %f3213, 0fA7C234C5, %f3215;
	abs.f32 	%f238, %f235;
	setp.ltu.f32 	%p297, %f238, 0f47CE4780;
	@%p297 bra 	$L__BB1_281;
	setp.neu.f32 	%p298, %f238, 0f7F800000;
	@%p298 bra 	$L__BB1_276;
	mov.f32 	%f3218, 0f00000000;
	mul.rn.f32 	%f11636, %f235, %f3218;
	mov.b32 	%r5629, 0;
	bra.uni 	$L__BB1_281;
$L__BB1_276:
	mov.b32 	%r317, %f235;
	mov.b32 	%r5626, 0;
	mov.b64 	%rd2199, 0;
$L__BB1_277:
	.pragma "nounroll";
	mul.wide.u32 	%rd698, %r5626, 4;
	mov.u64 	%rd699, __cudart_i2opi_f;
	add.s64 	%rd700, %rd699, %rd698;
	ld.global.nc.u32 	%r2435, [%rd700];
	shl.b32 	%r2436, %r317, 8;
	or.b32  	%r2437, %r2436, -2147483648;
	mad.wide.u32 	%rd701, %r2435, %r2437, %rd2199;
	shr.u64 	%rd2199, %rd701, 32;
	add.s64 	%rd702, %rd4, %rd698;
	st.local.u32 	[%rd702], %rd701;
	add.s32 	%r5626, %r5626, 1;
	setp.ne.s32 	%p299, %r5626, 6;
	@%p299 bra 	$L__BB1_277;
	shr.u32 	%r2438, %r317, 23;
	st.local.u32 	[%rd4+24], %rd2199;
	and.b32  	%r320, %r2438, 31;
	and.b32  	%r2439, %r2438, 224;
	add.s32 	%r2440, %r2439, -128;
	shr.u32 	%r2441, %r2440, 5;
	mul.wide.u32 	%rd703, %r2441, 4;
	sub.s64 	%rd704, %rd4, %rd703;
	ld.local.u32 	%r5628, [%rd704+24];
	ld.local.u32 	%r5627, [%rd704+20];
	setp.eq.s32 	%p300, %r320, 0;
	@%p300 bra 	$L__BB1_280;
	shf.l.wrap.b32 	%r5628, %r5627, %r5628, %r320;
	shr.u32 	%r2442, %r317, 23;
	and.b32  	%r2443, %r2442, 224;
	add.s32 	%r2444, %r2443, -128;
	shr.u32 	%r2445, %r2444, 5;
	mul.wide.u32 	%rd705, %r2445, 4;
	sub.s64 	%rd706, %rd4, %rd705;
	ld.local.u32 	%r2446, [%rd706+16];
	shf.l.wrap.b32 	%r5627, %r2446, %r5627, %r320;
$L__BB1_280:
	shr.u32 	%r2447, %r5628, 30;
	shf.l.wrap.b32 	%r2448, %r5627, %r5628, 2;
	shl.b32 	%r2449, %r5627, 2;
	shr.u32 	%r2450, %r2448, 31;
	add.s32 	%r2451, %r2450, %r2447;
	neg.s32 	%r2452, %r2451;
	setp.lt.s32 	%p301, %r317, 0;
	selp.b32 	%r5629, %r2452, %r2451, %p301;
	shr.s32 	%r2453, %r2448, 31;
	xor.b32  	%r2454, %r2453, %r2449;
	xor.b32  	%r2455, %r2453, %r2448;
	xor.b32  	%r2456, %r2448, %r317;
	cvt.u64.u32 	%rd707, %r2455;
	shl.b64 	%rd708, %rd707, 32;
	cvt.u64.u32 	%rd709, %r2454;
	or.b64  	%rd710, %rd708, %rd709;
	cvt.rn.f64.s64 	%fd47, %rd710;
	mul.f64 	%fd48, %fd47, 0d3BF921FB54442D19;
	cvt.rn.f32.f64 	%f3216, %fd48;
	neg.f32 	%f3217, %f3216;
	setp.lt.s32 	%p302, %r2456, 0;
	selp.f32 	%f11636, %f3217, %f3216, %p302;
$L__BB1_281:
	and.b32  	%r2458, %r5629, 3;
	cvt.rn.f32.u32 	%f3219, %r2458;
	fma.rn.f32 	%f3220, %f3219, 0f3FC90FDB, 0fBF490FDB;
	add.f32 	%f3221, %f11636, %f3220;
	mul.f32 	%f3222, %f3221, 0f3F22F983;
	cvt.rni.s32.f32 	%r2459, %f3222;
	cvt.rn.f32.s32 	%f3223, %r2459;
	fma.rn.f32 	%f3224, %f3223, 0fBFC90FDA, %f3221;
	fma.rn.f32 	%f3225, %f3223, 0fB3A22168, %f3224;
	add.s32 	%r2460, %r2459, 1;
	mul.rn.f32 	%f3226, %f3225, %f3225;
	and.b32  	%r2461, %r2459, 1;
	setp.eq.b32 	%p303, %r2461, 1;
	selp.f32 	%f3227, %f3225, 0f3F800000, %p303;
	fma.rn.f32 	%f3228, %f3226, %f3227, 0f00000000;
	fma.rn.f32 	%f3229, %f3226, 0f37CBAC00, 0fBAB607ED;
	selp.f32 	%f3230, 0fB94D4153, %f3229, %p303;
	selp.f32 	%f3231, 0f3C0885E4, 0f3D2AAABB, %p303;
	fma.rn.f32 	%f3232, %f3230, %f3226, %f3231;
	selp.f32 	%f3233, 0fBE2AAAA8, 0fBEFFFFFF, %p303;
	fma.rn.f32 	%f3234, %f3232, %f3226, %f3233;
	fma.rn.f32 	%f3235, %f3234, %f3228, %f3227;
	and.b32  	%r2462, %r2460, 2;
	setp.eq.s32 	%p304, %r2462, 0;
	mov.f32 	%f3236, 0f00000000;
	sub.f32 	%f3237, %f3236, %f3235;
	selp.f32 	%f3238, %f3235, %f3237, %p304;
	mul.f32 	%f11637, %f236, %f3238;
$L__BB1_282:
	neg.f32 	%f3239, %f11635;
	setp.lt.f32 	%p305, %f176, 0f00000000;
	selp.f32 	%f3240, %f3239, %f11635, %p305;
	neg.f32 	%f3241, %f11637;
	copysign.f32 	%f3242, %f176, %f3240;
	setp.lt.f32 	%p306, %f177, 0f0DA24260;
	selp.f32 	%f3243, %f3242, %f3240, %p306;
	mov.f32 	%f3244, 0f40000000;
	div.rn.f32 	%f3245, %f3244, %f176;
	fma.rn.f32 	%f11640, %f3243, %f3245, %f3241;
	bra.uni 	$L__BB1_285;
$L__BB1_283:
	setp.gt.f32 	%p275, %f177, 0f40000000;
	mov.f32 	%f11638, 0f00000000;
	@%p275 bra 	$L__BB1_258;
$L__BB1_284:
	mov.f32 	%f3029, 0f41A00000;
	div.rn.f32 	%f3030, %f3029, %f176;
	abs.f32 	%f3031, %f3030;
	setp.gt.f32 	%p276, %f3031, 0f58635FA9;
	mul.f32 	%f3032, %f3030, 0f26901D7D;
	selp.f32 	%f3033, 0f26901D7D, 0f3F800000, %p276;
	selp.f32 	%f3034, %f3032, %f3030, %p276;
	mov.f32 	%f3035, 0f41900000;
	div.rn.f32 	%f3036, %f3035, %f176;
	mul.f32 	%f3037, %f3034, %f3036;
	sub.f32 	%f3038, %f3037, %f3033;
	abs.f32 	%f3039, %f3038;
	setp.gt.f32 	%p277, %f3039, 0f58635FA9;
	mul.f32 	%f3040, %f3038, 0f26901D7D;
	mul.f32 	%f3041, %f3034, 0f26901D7D;
	selp.f32 	%f3042, %f3041, %f3034, %p277;
	selp.f32 	%f3043, %f3040, %f3038, %p277;
	fma.rn.f32 	%f3044, %f3043, 0f40000000, 0f00000000;
	mov.f32 	%f3045, 0f41800000;
	div.rn.f32 	%f3046, %f3045, %f176;
	mul.f32 	%f3047, %f3043, %f3046;
	sub.f32 	%f3048, %f3047, %f3042;
	abs.f32 	%f3049, %f3048;
	setp.gt.f32 	%p278, %f3049, 0f58635FA9;
	mul.f32 	%f3050, %f3048, 0f26901D7D;
	mul.f32 	%f3051, %f3043, 0f26901D7D;
	mul.f32 	%f3052, %f3044, 0f26901D7D;
	selp.f32 	%f3053, %f3051, %f3043, %p278;
	selp.f32 	%f3054, %f3052, %f3044, %p278;
	selp.f32 	%f3055, %f3050, %f3048, %p278;
	mov.f32 	%f3056, 0f41600000;
	div.rn.f32 	%f3057, %f3056, %f176;
	mul.f32 	%f3058, %f3055, %f3057;
	sub.f32 	%f3059, %f3058, %f3053;
	abs.f32 	%f3060, %f3059;
	setp.gt.f32 	%p279, %f3060, 0f58635FA9;
	mul.f32 	%f3061, %f3059, 0f26901D7D;
	mul.f32 	%f3062, %f3055, 0f26901D7D;
	mul.f32 	%f3063, %f3054, 0f26901D7D;
	selp.f32 	%f3064, %f3062, %f3055, %p279;
	selp.f32 	%f3065, %f3063, %f3054, %p279;
	selp.f32 	%f3066, %f3061, %f3059, %p279;
	fma.rn.f32 	%f3067, %f3066, 0f40000000, %f3065;
	mov.f32 	%f3068, 0f41400000;
	div.rn.f32 	%f3069, %f3068, %f176;
	mul.f32 	%f3070, %f3066, %f3069;
	sub.f32 	%f3071, %f3070, %f3064;
	abs.f32 	%f3072, %f3071;
	setp.gt.f32 	%p280, %f3072, 0f58635FA9;
	mul.f32 	%f3073, %f3071, 0f26901D7D;
	mul.f32 	%f3074, %f3066, 0f26901D7D;
	mul.f32 	%f3075, %f3067, 0f26901D7D;
	selp.f32 	%f3076, %f3074, %f3066, %p280;
	selp.f32 	%f3077, %f3075, %f3067, %p280;
	selp.f32 	%f3078, %f3073, %f3071, %p280;
	mov.f32 	%f3079, 0f41200000;
	div.rn.f32 	%f3080, %f3079, %f176;
	mul.f32 	%f3081, %f3078, %f3080;
	sub.f32 	%f3082, %f3081, %f3076;
	abs.f32 	%f3083, %f3082;
	setp.gt.f32 	%p281, %f3083, 0f58635FA9;
	mul.f32 	%f3084, %f3082, 0f26901D7D;
	mul.f32 	%f3085, %f3078, 0f26901D7D;
	mul.f32 	%f3086, %f3077, 0f26901D7D;
	selp.f32 	%f3087, %f3085, %f3078, %p281;
	selp.f32 	%f3088, %f3086, %f3077, %p281;
	selp.f32 	%f3089, %f3084, %f3082, %p281;
	fma.rn.f32 	%f3090, %f3089, 0f40000000, %f3088;
	mov.f32 	%f3091, 0f41000000;
	div.rn.f32 	%f3092, %f3091, %f176;
	mul.f32 	%f3093, %f3089, %f3092;
	sub.f32 	%f3094, %f3093, %f3087;
	abs.f32 	%f3095, %f3094;
	setp.gt.f32 	%p282, %f3095, 0f58635FA9;
	mul.f32 	%f3096, %f3094, 0f26901D7D;
	mul.f32 	%f3097, %f3089, 0f26901D7D;
	mul.f32 	%f3098, %f3090, 0f26901D7D;
	selp.f32 	%f3099, %f3097, %f3089, %p282;
	selp.f32 	%f3100, %f3098, %f3090, %p282;
	selp.f32 	%f3101, %f3096, %f3094, %p282;
	mov.f32 	%f3102, 0f40C00000;
	div.rn.f32 	%f3103, %f3102, %f176;
	mul.f32 	%f3104, %f3101, %f3103;
	sub.f32 	%f3105, %f3104, %f3099;
	abs.f32 	%f3106, %f3105;
	setp.gt.f32 	%p283, %f3106, 0f58635FA9;
	mul.f32 	%f3107, %f3105, 0f26901D7D;
	mul.f32 	%f3108, %f3101, 0f26901D7D;
	mul.f32 	%f3109, %f3100, 0f26901D7D;
	selp.f32 	%f3110, %f3108, %f3101, %p283;
	selp.f32 	%f3111, %f3109, %f3100, %p283;
	selp.f32 	%f3112, %f3107, %f3105, %p283;
	fma.rn.f32 	%f3113, %f3112, 0f40000000, %f3111;
	mov.f32 	%f3114, 0f40800000;
	div.rn.f32 	%f3115, %f3114, %f176;
	mul.f32 	%f3116, %f3112, %f3115;
	sub.f32 	%f3117, %f3116, %f3110;
	abs.f32 	%f3118, %f3117;
	setp.gt.f32 	%p284, %f3118, 0f58635FA9;
	mul.f32 	%f3119, %f3117, 0f26901D7D;
	mul.f32 	%f3120, %f3112, 0f26901D7D;
	mul.f32 	%f3121, %f3113, 0f26901D7D;
	selp.f32 	%f3122, %f3120, %f3112, %p284;
	selp.f32 	%f3123, %f3121, %f3113, %p284;
	selp.f32 	%f3124, %f3119, %f3117, %p284;
	mov.f32 	%f3125, 0f40000000;
	div.rn.f32 	%f3126, %f3125, %f176;
	mul.f32 	%f3127, %f3124, %f3126;
	sub.f32 	%f3128, %f3127, %f3122;
	abs.f32 	%f3129, %f3128;
	setp.gt.f32 	%p285, %f3129, 0f58635FA9;
	mul.f32 	%f3130, %f3128, 0f26901D7D;
	mul.f32 	%f3131, %f3122, 0f26901D7D;
	mul.f32 	%f3132, %f3123, 0f26901D7D;
	selp.f32 	%f3133, %f3131, %f3122, %p285;
	selp.f32 	%f3134, %f3132, %f3123, %p285;
	selp.f32 	%f3135, %f3130, %f3128, %p285;
	fma.rn.f32 	%f3136, %f3135, 0f40000000, %f3134;
	sub.f32 	%f3137, %f3136, %f3135;
	div.rn.f32 	%f11640, %f3133, %f3137;
$L__BB1_285:
	sub.f32 	%f3246, %f11638, %f11640;
	mul.f32 	%f11645, %f212, %f3246;
	bra.uni 	$L__BB1_311;
$L__BB1_286:
	abs.f32 	%f250, %f176;
	setp.gtu.f32 	%p307, %f250, 0f41000000;
	@%p307 bra 	$L__BB1_288;
	add.f32 	%f3247, %f250, 0fC0753AAC;
	add.f32 	%f3248, %f3247, 0f33A5090F;
	fma.rn.f32 	%f3249, %f3248, 0f29AF3463, 0f2B81BF42;
	fma.rn.f32 	%f3250, %f3249, %f3248, 0fADE21EC1;
	fma.rn.f32 	%f3251, %f3250, %f3248, 0fAF5DDEFF;
	fma.rn.f32 	%f3252, %f3251, %f3248, 0f319B0C9D;
	fma.rn.f32 	%f3253, %f3252, %f3248, 0f32E81173;
	fma.rn.f32 	%f3254, %f3253, %f3248, 0fB50F8DC8;
	fma.rn.f32 	%f3255, %f3254, %f3248, 0fB61E653D;
	fma.rn.f32 	%f3256, %f3255, %f3248, 0f382CD9C5;
	fma.rn.f32 	%f3257, %f3256, %f3248, 0f38F9EB10;
	fma.rn.f32 	%f3258, %f3257, %f3248, 0fBAECEB9C;
	fma.rn.f32 	%f3259, %f3258, %f3248, 0fBB276FFD;
	fma.rn.f32 	%f3260, %f3259, %f3248, 0f3D073993;
	add.f32 	%f3261, %f250, 0fC0E07FB0;
	add.f32 	%f3262, %f3261, 0f3444B8DB;
	mul.f32 	%f3263, %f3262, %f3260;
	mul.f32 	%f3264, %f3248, %f3263;
	mul.f32 	%f11642, %f250, %f3264;
	bra.uni 	$L__BB1_298;
$L__BB1_288:
	abs.f32 	%f3266, %f250;
	setp.eq.f32 	%p308, %f3266, 0f7F800000;
	mov.f32 	%f11642, 0f00000000;
	@%p308 bra 	$L__BB1_298;
	rcp.approx.ftz.f32 	%f3267, %f250;
	mul.f32 	%f3268, %f3267, %f3267;
	fma.rn.f32 	%f3269, %f3268, 0fC082CB37, 0f3F3FF7E9;
	fma.rn.f32 	%f3270, %f3269, %f3268, 0fBE458BAE;
	fma.rn.f32 	%f3271, %f3270, %f3268, 0f3E3FFF8B;
	fma.rn.f32 	%f252, %f3271, %f3268, 0f3F800000;
	fma.rn.f32 	%f3272, %f3268, 0fBFCA3BA2, 0f3EB914AD;
	fma.rn.f32 	%f3273, %f3272, %f3268, 0fBE27F2EC;
	fma.rn.f32 	%f3274, %f3273, %f3268, 0f3EBFFFFD;
	fma.rn.f32 	%f253, %f3274, %f3267, %f250;
	mul.f32 	%f3275, %f253, 0f3F22F983;
	cvt.rni.s32.f32 	%r5633, %f3275;
	cvt.rn.f32.s32 	%f3276, %r5633;
	fma.rn.f32 	%f3277, %f3276, 0fBFC90FDA, %f253;
	fma.rn.f32 	%f3278, %f3276, 0fB3A22168, %f3277;
	fma.rn.f32 	%f11641, %f3276, 0fA7C234C5, %f3278;
	abs.f32 	%f255, %f253;
	setp.ltu.f32 	%p309, %f255, 0f47CE4780;
	@%p309 bra 	$L__BB1_297;
	setp.neu.f32 	%p310, %f255, 0f7F800000;
	@%p310 bra 	$L__BB1_292;
	mov.f32 	%f3281, 0f00000000;
	mul.rn.f32 	%f11641, %f253, %f3281;
	mov.b32 	%r5633, 0;
	bra.uni 	$L__BB1_297;
$L__BB1_292:
	mov.b32 	%r330, %f253;
	mov.b64 	%rd2200, 0;
	mov.b32 	%r5630, 0;
$L__BB1_293:
	.pragma "nounroll";
	mul.wide.u32 	%rd712, %r5630, 4;
	mov.u64 	%rd713, __cudart_i2opi_f;
	add.s64 	%rd714, %rd713, %rd712;
	ld.global.nc.u32 	%r2464, [%rd714];
	shl.b32 	%r2465, %r330, 8;
	or.b32  	%r2466, %r2465, -2147483648;
	mad.wide.u32 	%rd715, %r2464, %r2466, %rd2200;
	shr.u64 	%rd2200, %rd715, 32;
	add.s64 	%rd716, %rd3, %rd712;
	st.local.u32 	[%rd716], %rd715;
	add.s32 	%r5630, %r5630, 1;
	setp.ne.s32 	%p311, %r5630, 6;
	@%p311 bra 	$L__BB1_293;
	shr.u32 	%r2467, %r330, 23;
	st.local.u32 	[%rd3+24], %rd2200;
	and.b32  	%r333, %r2467, 31;
	and.b32  	%r2468, %r2467, 224;
	add.s32 	%r2469, %r2468, -128;
	shr.u32 	%r2470, %r2469, 5;
	mul.wide.u32 	%rd717, %r2470, 4;
	sub.s64 	%rd92, %rd3, %rd717;
	ld.local.u32 	%r5631, [%rd92+24];
	ld.local.u32 	%r5632, [%rd92+20];
	setp.eq.s32 	%p312, %r333, 0;
	@%p312 bra 	$L__BB1_296;
	shf.l.wrap.b32 	%r5631, %r5632, %r5631, %r333;
	ld.local.u32 	%r2471, [%rd92+16];
	shf.l.wrap.b32 	%r5632, %r2471, %r5632, %r333;
$L__BB1_296:
	shr.u32 	%r2472, %r5631, 30;
	shf.l.wrap.b32 	%r2473, %r5632, %r5631, 2;
	shl.b32 	%r2474, %r5632, 2;
	shr.u32 	%r2475, %r2473, 31;
	add.s32 	%r2476, %r2475, %r2472;
	neg.s32 	%r2477, %r2476;
	setp.lt.s32 	%p313, %r330, 0;
	selp.b32 	%r5633, %r2477, %r2476, %p313;
	xor.b32  	%r2478, %r2473, %r330;
	shr.s32 	%r2479, %r2473, 31;
	xor.b32  	%r2480, %r2479, %r2473;
	xor.b32  	%r2481, %r2479, %r2474;
	cvt.u64.u32 	%rd718, %r2480;
	shl.b64 	%rd719, %rd718, 32;
	cvt.u64.u32 	%rd720, %r2481;
	or.b64  	%rd721, %rd719, %rd720;
	cvt.rn.f64.s64 	%fd49, %rd721;
	mul.f64 	%fd50, %fd49, 0d3BF921FB54442D19;
	cvt.rn.f32.f64 	%f3279, %fd50;
	neg.f32 	%f3280, %f3279;
	setp.lt.s32 	%p314, %r2478, 0;
	selp.f32 	%f11641, %f3280, %f3279, %p314;
$L__BB1_297:
	and.b32  	%r2483, %r5633, 3;
	cvt.rn.f32.u32 	%f3282, %r2483;
	fma.rn.f32 	%f3283, %f3282, 0f3FC90FDB, 0fC016CBE4;
	add.f32 	%f3284, %f11641, %f3283;
	mul.f32 	%f3285, %f3284, 0f3F22F983;
	cvt.rni.s32.f32 	%r2484, %f3285;
	cvt.rn.f32.s32 	%f3286, %r2484;
	fma.rn.f32 	%f3287, %f3286, 0fBFC90FDA, %f3284;
	fma.rn.f32 	%f3288, %f3286, 0fB3A22168, %f3287;
	add.s32 	%r2485, %r2484, 1;
	mul.rn.f32 	%f3289, %f3288, %f3288;
	and.b32  	%r2486, %r2484, 1;
	setp.eq.b32 	%p315, %r2486, 1;
	selp.f32 	%f3290, %f3288, 0f3F800000, %p315;
	fma.rn.f32 	%f3291, %f3289, %f3290, 0f00000000;
	fma.rn.f32 	%f3292, %f3289, 0f37CBAC00, 0fBAB607ED;
	selp.f32 	%f3293, 0fB94D4153, %f3292, %p315;
	selp.f32 	%f3294, 0f3C0885E4, 0f3D2AAABB, %p315;
	fma.rn.f32 	%f3295, %f3293, %f3289, %f3294;
	selp.f32 	%f3296, 0fBE2AAAA8, 0fBEFFFFFF, %p315;
	fma.rn.f32 	%f3297, %f3295, %f3289, %f3296;
	fma.rn.f32 	%f3298, %f3297, %f3291, %f3290;
	and.b32  	%r2487, %r2485, 2;
	setp.eq.s32 	%p316, %r2487, 0;
	mov.f32 	%f3299, 0f00000000;
	sub.f32 	%f3300, %f3299, %f3298;
	selp.f32 	%f3301, %f3298, %f3300, %p316;
	rsqrt.approx.f32 	%f3302, %f250;
	mul.f32 	%f3303, %f3302, 0f3F4C422A;
	mul.f32 	%f3304, %f252, %f3303;
	mul.f32 	%f11642, %f3304, %f3301;
$L__BB1_298:
	setp.lt.f32 	%p318, %f176, 0f00000000;
	neg.f32 	%f3305, %f11642;
	selp.f32 	%f3306, %f3305, %f11642, %p318;
	setp.lt.f32 	%p319, %f250, 0f0DA24260;
	copysign.f32 	%f3307, %f176, %f3306;
	selp.f32 	%f3308, %f3307, %f3306, %p319;
	add.f32 	%f261, %f3308, %f3308;
	@%p307 bra 	$L__BB1_300;
	add.f32 	%f3309, %f250, 0fC0753AAC;
	add.f32 	%f3310, %f3309, 0f33A5090F;
	fma.rn.f32 	%f3311, %f3310, 0f29AF3463, 0f2B81BF42;
	fma.rn.f32 	%f3312, %f3311, %f3310, 0fADE21EC1;
	fma.rn.f32 	%f3313, %f3312, %f3310, 0fAF5DDEFF;
	fma.rn.f32 	%f3314, %f3313, %f3310, 0f319B0C9D;
	fma.rn.f32 	%f3315, %f3314, %f3310, 0f32E81173;
	fma.rn.f32 	%f3316, %f3315, %f3310, 0fB50F8DC8;
	fma.rn.f32 	%f3317, %f3316, %f3310, 0fB61E653D;
	fma.rn.f32 	%f3318, %f3317, %f3310, 0f382CD9C5;
	fma.rn.f32 	%f3319, %f3318, %f3310, 0f38F9EB10;
	fma.rn.f32 	%f3320, %f3319, %f3310, 0fBAECEB9C;
	fma.rn.f32 	%f3321, %f3320, %f3310, 0fBB276FFD;
	fma.rn.f32 	%f3322, %f3321, %f3310, 0f3D073993;
	add.f32 	%f3323, %f250, 0fC0E07FB0;
	add.f32 	%f3324, %f3323, 0f3444B8DB;
	mul.f32 	%f3325, %f3324, %f3322;
	mul.f32 	%f3326, %f3310, %f3325;
	mul.f32 	%f11644, %f250, %f3326;
	bra.uni 	$L__BB1_310;
$L__BB1_300:
	abs.f32 	%f3328, %f250;
	setp.eq.f32 	%p320, %f3328, 0f7F800000;
	mov.f32 	%f11644, 0f00000000;
	@%p320 bra 	$L__BB1_310;
	rcp.approx.ftz.f32 	%f3329, %f250;
	mul.f32 	%f3330, %f3329, %f3329;
	fma.rn.f32 	%f3331, %f3330, 0fC082CB37, 0f3F3FF7E9;
	fma.rn.f32 	%f3332, %f3331, %f3330, 0fBE458BAE;
	fma.rn.f32 	%f3333, %f3332, %f3330, 0f3E3FFF8B;
	fma.rn.f32 	%f263, %f3333, %f3330, 0f3F800000;
	fma.rn.f32 	%f3334, %f3330, 0fBFCA3BA2, 0f3EB914AD;
	fma.rn.f32 	%f3335, %f3334, %f3330, 0fBE27F2EC;
	fma.rn.f32 	%f3336, %f3335, %f3330, 0f3EBFFFFD;
	fma.rn.f32 	%f264, %f3336, %f3329, %f250;
	mul.f32 	%f3337, %f264, 0f3F22F983;
	cvt.rni.s32.f32 	%r5637, %f3337;
	cvt.rn.f32.s32 	%f3338, %r5637;
	fma.rn.f32 	%f3339, %f3338, 0fBFC90FDA, %f264;
	fma.rn.f32 	%f3340, %f3338, 0fB3A22168, %f3339;
	fma.rn.f32 	%f11643, %f3338, 0fA7C234C5, %f3340;
	abs.f32 	%f266, %f264;
	setp.ltu.f32 	%p321, %f266, 0f47CE4780;
	@%p321 bra 	$L__BB1_309;
	setp.neu.f32 	%p322, %f266, 0f7F800000;
	@%p322 bra 	$L__BB1_304;
	mov.f32 	%f3343, 0f00000000;
	mul.rn.f32 	%f11643, %f264, %f3343;
	mov.b32 	%r5637, 0;
	bra.uni 	$L__BB1_309;
$L__BB1_304:
	mov.b32 	%r343, %f264;
	mov.b64 	%rd2201, 0;
	mov.b32 	%r5634, 0;
$L__BB1_305:
	.pragma "nounroll";
	mul.wide.u32 	%rd723, %r5634, 4;
	mov.u64 	%rd724, __cudart_i2opi_f;
	add.s64 	%rd725, %rd724, %rd723;
	ld.global.nc.u32 	%r2489, [%rd725];
	shl.b32 	%r2490, %r343, 8;
	or.b32  	%r2491, %r2490, -2147483648;
	mad.wide.u32 	%rd726, %r2489, %r2491, %rd2201;
	shr.u64 	%rd2201, %rd726, 32;
	add.s64 	%rd727, %rd2, %rd723;
	st.local.u32 	[%rd727], %rd726;
	add.s32 	%r5634, %r5634, 1;
	setp.ne.s32 	%p323, %r5634, 6;
	@%p323 bra 	$L__BB1_305;
	shr.u32 	%r2492, %r343, 23;
	st.local.u32 	[%rd2+24], %rd2201;
	and.b32  	%r346, %r2492, 31;
	and.b32  	%r2493, %r2492, 224;
	add.s32 	%r2494, %r2493, -128;
	shr.u32 	%r2495, %r2494, 5;
	mul.wide.u32 	%rd728, %r2495, 4;
	sub.s64 	%rd95, %rd2, %rd728;
	ld.local.u32 	%r5635, [%rd95+24];
	ld.local.u32 	%r5636, [%rd95+20];
	setp.eq.s32 	%p324, %r346, 0;
	@%p324 bra 	$L__BB1_308;
	shf.l.wrap.b32 	%r5635, %r5636, %r5635, %r346;
	ld.local.u32 	%r2496, [%rd95+16];
	shf.l.wrap.b32 	%r5636, %r2496, %r5636, %r346;
$L__BB1_308:
	shr.u32 	%r2497, %r5635, 30;
	shf.l.wrap.b32 	%r2498, %r5636, %r5635, 2;
	shl.b32 	%r2499, %r5636, 2;
	shr.u32 	%r2500, %r2498, 31;
	add.s32 	%r2501, %r2500, %r2497;
	neg.s32 	%r2502, %r2501;
	setp.lt.s32 	%p325, %r343, 0;
	selp.b32 	%r5637, %r2502, %r2501, %p325;
	xor.b32  	%r2503, %r2498, %r343;
	shr.s32 	%r2504, %r2498, 31;
	xor.b32  	%r2505, %r2504, %r2498;
	xor.b32  	%r2506, %r2504, %r2499;
	cvt.u64.u32 	%rd729, %r2505;
	shl.b64 	%rd730, %rd729, 32;
	cvt.u64.u32 	%rd731, %r2506;
	or.b64  	%rd732, %rd730, %rd731;
	cvt.rn.f64.s64 	%fd51, %rd732;
	mul.f64 	%fd52, %fd51, 0d3BF921FB54442D19;
	cvt.rn.f32.f64 	%f3341, %fd52;
	neg.f32 	%f3342, %f3341;
	setp.lt.s32 	%p326, %r2503, 0;
	selp.f32 	%f11643, %f3342, %f3341, %p326;
$L__BB1_309:
	and.b32  	%r2508, %r5637, 3;
	cvt.rn.f32.u32 	%f3344, %r2508;
	fma.rn.f32 	%f3345, %f3344, 0f3FC90FDB, 0fC016CBE4;
	add.f32 	%f3346, %f11643, %f3345;
	mul.f32 	%f3347, %f3346, 0f3F22F983;
	cvt.rni.s32.f32 	%r2509, %f3347;
	cvt.rn.f32.s32 	%f3348, %r2509;
	fma.rn.f32 	%f3349, %f3348, 0fBFC90FDA, %f3346;
	fma.rn.f32 	%f3350, %f3348, 0fB3A22168, %f3349;
	add.s32 	%r2510, %r2509, 1;
	mul.rn.f32 	%f3351, %f3350, %f3350;
	and.b32  	%r2511, %r2509, 1;
	setp.eq.b32 	%p327, %r2511, 1;
	selp.f32 	%f3352, %f3350, 0f3F800000, %p327;
	fma.rn.f32 	%f3353, %f3351, %f3352, 0f00000000;
	fma.rn.f32 	%f3354, %f3351, 0f37CBAC00, 0fBAB607ED;
	selp.f32 	%f3355, 0fB94D4153, %f3354, %p327;
	selp.f32 	%f3356, 0f3C0885E4, 0f3D2AAABB, %p327;
	fma.rn.f32 	%f3357, %f3355, %f3351, %f3356;
	selp.f32 	%f3358, 0fBE2AAAA8, 0fBEFFFFFF, %p327;
	fma.rn.f32 	%f3359, %f3357, %f3351, %f3358;
	fma.rn.f32 	%f3360, %f3359, %f3353, %f3352;
	and.b32  	%r2512, %r2510, 2;
	setp.eq.s32 	%p328, %r2512, 0;
	mov.f32 	%f3361, 0f00000000;
	sub.f32 	%f3362, %f3361, %f3360;
	selp.f32 	%f3363, %f3360, %f3362, %p328;
	rsqrt.approx.f32 	%f3364, %f250;
	mul.f32 	%f3365, %f3364, 0f3F4C422A;
	mul.f32 	%f3366, %f263, %f3365;
	mul.f32 	%f11644, %f3366, %f3363;
$L__BB1_310:
	neg.f32 	%f3367, %f11644;
	selp.f32 	%f3368, %f3367, %f11644, %p318;
	copysign.f32 	%f3369, %f176, %f3368;
	selp.f32 	%f3370, %f3369, %f3368, %p319;
	add.f32 	%f3371, %f3370, %f3370;
	div.rn.f32 	%f3372, %f3371, %f176;
	div.rn.f32 	%f3373, %f261, %f176;
	mul.f32 	%f11645, %f3373, %f3372;
$L__BB1_311:
	mul.f32 	%f274, %f11621, %f11645;
	abs.f32 	%f11648, %f51;
	setp.lt.f32 	%p331, %f11648, 0f3F800000;
	@%p331 bra 	$L__BB1_322;
	setp.gtu.f32 	%p332, %f11648, 0f4B000000;
	@%p332 bra 	$L__BB1_319;
	mov.f32 	%f3374, 0f3F800000;
	div.approx.f32 	%f3375, %f11648, %f3374;
	cvt.rzi.f32.f32 	%f11646, %f3375;
	sub.f32 	%f277, %f11648, %f11646;
	mov.b32 	%r355, %f277;
	setp.lt.u32 	%p333, %r355, 1065353216;
	@%p333 bra 	$L__BB1_318;
	setp.lt.u32 	%p334, %r355, -2147483647;
	@%p334 bra 	$L__BB1_316;
	add.f32 	%f3379, %f11646, 0fBF800000;
	setp.lt.f32 	%p337, %f277, 0fBF800000;
	add.f32 	%f3380, %f3379, 0fBF800000;
	selp.f32 	%f11646, %f3380, %f3379, %p337;
	bra.uni 	$L__BB1_318;
$L__BB1_316:
	add.f32 	%f11646, %f11646, 0f3F800000;
	setp.ltu.f32 	%p335, %f277, 0f40000000;
	@%p335 bra 	$L__BB1_318;
	add.f32 	%f3376, %f11646, 0f3F800000;
	add.f32 	%f3377, %f277, 0fC0400000;
	setp.ge.f32 	%p336, %f3377, 0f00000000;
	add.f32 	%f3378, %f3376, 0f3F800000;
	selp.f32 	%f11646, %f3378, %f3376, %p336;
$L__BB1_318:
	sub.f32 	%f11648, %f11648, %f11646;
	bra.uni 	$L__BB1_322;
$L__BB1_319:
	mov.b32 	%r356, %f11648;
	and.b32  	%r2513, %r356, 8388607;
	or.b32  	%r5638, %r2513, 1065353216;
	mov.b32 	%f11647, %r5638;
	and.b32  	%r2514, %r356, -8388608;
	add.s32 	%r5639, %r2514, -1065353216;
	setp.eq.s32 	%p338, %r5639, 0;
	@%p338 bra 	$L__BB1_321;
$L__BB1_320:
	min.u32 	%r2515, %r5639, 192937984;
	add.s32 	%r2516, %r5638, %r2515;
	mov.b32 	%f3381, %r2516;
	sub.f32 	%f3382, %f3381, %f3381;
	add.f32 	%f3383, %f3382, %f3381;
	sub.f32 	%f3384, %f3381, %f3383;
	mov.f32 	%f3385, 0f3F800000;
	fma.rz.f32 	%f3386, %f3384, %f3385, %f3383;
	cvt.rzi.f32.f32 	%f3387, %f3386;
	sub.f32 	%f11647, %f3381, %f3387;
	sub.s32 	%r5639, %r5639, %r2515;
	mov.b32 	%r5638, %f11647;
	setp.ne.s32 	%p339, %r5639, 0;
	setp.ne.s32 	%p340, %r5638, 0;
	and.pred  	%p341, %p339, %p340;
	@%p341 bra 	$L__BB1_320;
$L__BB1_321:
	setp.gt.u32 	%p342, %r356, 2139095039;
	selp.f32 	%f3389, 0f7FFFFFFF, 0f4B000000, %p342;
	mul.f32 	%f3390, %f11647, 0f34000000;
	mul.f32 	%f11648, %f3389, %f3390;
$L__BB1_322:
	abs.f32 	%f3391, %f11648;
	setp.nan.f32 	%p343, %f3391, %f3391;
	copysign.f32 	%f3392, %f51, %f11648;
	selp.f32 	%f3393, %f11648, %f3392, %p343;
	abs.f32 	%f3394, %f3393;
	setp.gt.f32 	%p344, %f3394, 0f3F000000;
	mov.f32 	%f3395, 0f3F800000;
	sub.f32 	%f3396, %f3395, %f3394;
	selp.f32 	%f288, %f3396, %f3394, %p344;
	abs.f32 	%f289, %f288;
	setp.geu.f32 	%p345, %f289, 0f3089705F;
	@%p345 bra 	$L__BB1_324;
	cvt.rn.f32.u32 	%f3440, %r1768;
	mul.f32 	%f3441, %f288, %f3440;
	abs.f32 	%f3442, %f3441;
	setp.gt.f32 	%p352, %f3442, 0f4B800000;
	mov.f32 	%f3443, 0f00000000;
	mul.rn.f32 	%f3444, %f3441, %f3443;
	selp.f32 	%f3445, %f3444, %f3441, %p352;
	add.f32 	%f3446, %f3445, %f3445;
	cvt.rni.f32.f32 	%f3447, %f3446;
	cvt.rzi.s32.f32 	%r2523, %f3447;
	fma.rn.f32 	%f3448, %f3447, 0fBF000000, %f3445;
	add.s32 	%r2524, %r2523, 1;
	mul.rn.f32 	%f3449, %f3448, %f3448;
	fma.rn.f32 	%f3450, %f3449, 0fBF17ACC9, 0f40233590;
	fma.rn.f32 	%f3451, %f3449, 0f3E684E12, 0fBFAAD2E0;
	fma.rn.f32 	%f3452, %f3450, %f3449, 0fC0A55DF6;
	fma.rn.f32 	%f3453, %f3451, %f3449, 0f4081E0CF;
	fma.rn.f32 	%f3454, %f3449, %f3448, 0f00000000;
	fma.rn.f32 	%f3455, %f3453, %f3449, 0fC09DE9E6;
	fma.rn.f32 	%f3456, %f3452, %f3454, 0f00000000;
	fma.rn.f32 	%f3457, %f3455, %f3449, 0f3F800000;
	fma.rn.f32 	%f3458, %f3448, 0f40490FDB, %f3456;
	and.b32  	%r2525, %r2523, 1;
	setp.eq.b32 	%p353, %r2525, 1;
	selp.f32 	%f3459, %f3458, %f3457, %p353;
	and.b32  	%r2526, %r2524, 2;
	setp.eq.s32 	%p354, %r2526, 0;
	sub.f32 	%f3460, %f3443, %f3459;
	selp.f32 	%f3461, %f3459, %f3460, %p354;
	mul.lo.s32 	%r2527, %r1768, %r1768;
	cvt.rn.f32.u32 	%f3462, %r2527;
	mul.f32 	%f3463, %f3461, %f3462;
	setp.gt.f32 	%p355, %f289, 0f4B800000;
	mul.rn.f32 	%f3464, %f288, %f3443;
	selp.f32 	%f3465, %f3464, %f288, %p355;
	add.f32 	%f3466, %f3465, %f3465;
	cvt.rni.f32.f32 	%f3467, %f3466;
	cvt.rzi.s32.f32 	%r2528, %f3467;
	fma.rn.f32 	%f3468, %f3467, 0fBF000000, %f3465;
	add.s32 	%r2529, %r2528, 1;
	mul.rn.f32 	%f3469, %f3468, %f3468;
	fma.rn.f32 	%f3470, %f3469, 0fBF17ACC9, 0f40233590;
	fma.rn.f32 	%f3471, %f3469, 0f3E684E12, 0fBFAAD2E0;
	fma.rn.f32 	%f3472, %f3470, %f3469, 0fC0A55DF6;
	fma.rn.f32 	%f3473, %f3471, %f3469, 0f4081E0CF;
	fma.rn.f32 	%f3474, %f3469, %f3468, 0f00000000;
	fma.rn.f32 	%f3475, %f3473, %f3469, 0fC09DE9E6;
	fma.rn.f32 	%f3476, %f3472, %f3474, 0f00000000;
	fma.rn.f32 	%f3477, %f3475, %f3469, 0f3F800000;
	fma.rn.f32 	%f3478, %f3468, 0f40490FDB, %f3476;
	and.b32  	%r2530, %r2528, 1;
	setp.eq.b32 	%p356, %r2530, 1;
	selp.f32 	%f3479, %f3478, %f3477, %p356;
	and.b32  	%r2531, %r2529, 2;
	setp.eq.s32 	%p357, %r2531, 0;
	sub.f32 	%f3480, %f3443, %f3479;
	mul.f32 	%f3481, %f3461, %f3463;
	selp.f32 	%f3482, %f3479, %f3480, %p357;
	mul.f32 	%f3483, %f3482, %f3482;
	div.rn.f32 	%f11649, %f3481, %f3483;
	bra.uni 	$L__BB1_325;
$L__BB1_324:
	cvt.rn.f32.u32 	%f3397, %r1768;
	mul.f32 	%f3398, %f288, %f3397;
	add.f32 	%f3399, %f3398, %f3398;
	cvt.rni.f32.f32 	%f3400, %f3399;
	cvt.rzi.s32.f32 	%r2517, %f3400;
	fma.rn.f32 	%f3401, %f3400, 0fBF000000, %f3398;
	mul.rn.f32 	%f3402, %f3401, %f3401;
	fma.rn.f32 	%f3403, %f3402, 0fBF17ACC9, 0f40233590;
	fma.rn.f32 	%f3404, %f3402, 0f3E684E12, 0fBFAAD2E0;
	fma.rn.f32 	%f3405, %f3403, %f3402, 0fC0A55DF6;
	fma.rn.f32 	%f3406, %f3404, %f3402, 0f4081E0CF;
	fma.rn.f32 	%f3407, %f3402, %f3401, 0f00000000;
	fma.rn.f32 	%f3408, %f3406, %f3402, 0fC09DE9E6;
	fma.rn.f32 	%f3409, %f3405, %f3407, 0f00000000;
	fma.rn.f32 	%f3410, %f3408, %f3402, 0f3F800000;
	fma.rn.f32 	%f3411, %f3401, 0f40490FDB, %f3409;
	and.b32  	%r2518, %r2517, 1;
	setp.eq.b32 	%p346, %r2518, 1;
	selp.f32 	%f3412, %f3410, %f3411, %p346;
	and.b32  	%r2519, %r2517, 2;
	setp.eq.s32 	%p347, %r2519, 0;
	mov.f32 	%f3413, 0f00000000;
	sub.f32 	%f3414, %f3413, %f3412;
	selp.f32 	%f3415, %f3412, %f3414, %p347;
	cvt.rzi.f32.f32 	%f3416, %f3398;
	setp.eq.f32 	%p348, %f3398, %f3416;
	mul.rn.f32 	%f3417, %f3398, %f3413;
	selp.f32 	%f3418, %f3417, %f3415, %p348;
	add.f32 	%f3419, %f288, %f288;
	cvt.rni.f32.f32 	%f3420, %f3419;
	cvt.rzi.s32.f32 	%r2520, %f3420;
	fma.rn.f32 	%f3421, %f3420, 0fBF000000, %f288;
	mul.rn.f32 	%f3422, %f3421, %f3421;
	fma.rn.f32 	%f3423, %f3422, 0fBF17ACC9, 0f40233590;
	fma.rn.f32 	%f3424, %f3422, 0f3E684E12, 0fBFAAD2E0;
	fma.rn.f32 	%f3425, %f3423, %f3422, 0fC0A55DF6;
	fma.rn.f32 	%f3426, %f3424, %f3422, 0f4081E0CF;
	fma.rn.f32 	%f3427, %f3422, %f3421, 0f00000000;
	fma.rn.f32 	%f3428, %f3426, %f3422, 0fC09DE9E6;
	fma.rn.f32 	%f3429, %f3425, %f3427, 0f00000000;
	fma.rn.f32 	%f3430, %f3428, %f3422, 0f3F800000;
	fma.rn.f32 	%f3431, %f3421, 0f40490FDB, %f3429;
	and.b32  	%r2521, %r2520, 1;
	setp.eq.b32 	%p349, %r2521, 1;
	selp.f32 	%f3432, %f3430, %f3431, %p349;
	and.b32  	%r2522, %r2520, 2;
	setp.eq.s32 	%p350, %r2522, 0;
	sub.f32 	%f3433, %f3413, %f3432;
	selp.f32 	%f3434, %f3432, %f3433, %p350;
	cvt.rzi.f32.f32 	%f3435, %f288;
	setp.eq.f32 	%p351, %f288, %f3435;
	mul.rn.f32 	%f3436, %f288, %f3413;
	mul.f32 	%f3437, %f3418, %f3418;
	selp.f32 	%f3438, %f3436, %f3434, %p351;
	mul.f32 	%f3439, %f3438, %f3438;
	div.rn.f32 	%f11649, %f3437, %f3439;
$L__BB1_325:
	mul.f32 	%f293, %f274, %f11649;
	abs.f32 	%f11652, %f52;
	setp.lt.f32 	%p358, %f11652, 0f3F800000;
	@%p358 bra 	$L__BB1_336;
	setp.gtu.f32 	%p359, %f11652, 0f4B000000;
	@%p359 bra 	$L__BB1_333;
	mov.f32 	%f3484, 0f3F800000;
	div.approx.f32 	%f3485, %f11652, %f3484;
	cvt.rzi.f32.f32 	%f11650, %f3485;
	sub.f32 	%f296, %f11652, %f11650;
	mov.b32 	%r363, %f296;
	setp.lt.u32 	%p360, %r363, 1065353216;
	@%p360 bra 	$L__BB1_332;
	setp.lt.u32 	%p361, %r363, -2147483647;
	@%p361 bra 	$L__BB1_330;
	add.f32 	%f3489, %f11650, 0fBF800000;
	setp.lt.f32 	%p364, %f296, 0fBF800000;
	add.f32 	%f3490, %f3489, 0fBF800000;
	selp.f32 	%f11650, %f3490, %f3489, %p364;
	bra.uni 	$L__BB1_332;
$L__BB1_330:
	add.f32 	%f11650, %f11650, 0f3F800000;
	setp.ltu.f32 	%p362, %f296, 0f40000000;
	@%p362 bra 	$L__BB1_332;
	add.f32 	%f3486, %f11650, 0f3F800000;
	add.f32 	%f3487, %f296, 0fC0400000;
	setp.ge.f32 	%p363, %f3487, 0f00000000;
	add.f32 	%f3488, %f3486, 0f3F800000;
	selp.f32 	%f11650, %f3488, %f3486, %p363;
$L__BB1_332:
	sub.f32 	%f11652, %f11652, %f11650;
	bra.uni 	$L__BB1_336;
$L__BB1_333:
	mov.b32 	%r364, %f11652;
	and.b32  	%r2532, %r364, 8388607;
	or.b32  	%r5640, %r2532, 1065353216;
	mov.b32 	%f11651, %r5640;
	and.b32  	%r2533, %r364, -8388608;
	add.s32 	%r5641, %r2533, -1065353216;
	setp.eq.s32 	%p365, %r5641, 0;
	@%p365 bra 	$L__BB1_335;
$L__BB1_334:
	min.u32 	%r2534, %r5641, 192937984;
	add.s32 	%r2535, %r5640, %r2534;
	mov.b32 	%f3491, %r2535;
	sub.f32 	%f3492, %f3491, %f3491;
	add.f32 	%f3493, %f3492, %f3491;
	sub.f32 	%f3494, %f3491, %f3493;
	mov.f32 	%f3495, 0f3F800000;
	fma.rz.f32 	%f3496, %f3494, %f3495, %f3493;
	cvt.rzi.f32.f32 	%f3497, %f3496;
	sub.f32 	%f11651, %f3491, %f3497;
	sub.s32 	%r5641, %r5641, %r2534;
	mov.b32 	%r5640, %f11651;
	setp.ne.s32 	%p366, %r5641, 0;
	setp.ne.s32 	%p367, %r5640, 0;
	and.pred  	%p368, %p366, %p367;
	@%p368 bra 	$L__BB1_334;
$L__BB1_335:
	setp.gt.u32 	%p369, %r364, 2139095039;
	selp.f32 	%f3499, 0f7FFFFFFF, 0f4B000000, %p369;
	mul.f32 	%f3500, %f11651, 0f34000000;
	mul.f32 	%f11652, %f3499, %f3500;
$L__BB1_336:
	abs.f32 	%f3501, %f11652;
	setp.nan.f32 	%p370, %f3501, %f3501;
	copysign.f32 	%f3502, %f52, %f11652;
	selp.f32 	%f3503, %f11652, %f3502, %p370;
	abs.f32 	%f3504, %f3503;
	setp.gt.f32 	%p371, %f3504, 0f3F000000;
	mov.f32 	%f3505, 0f3F800000;
	sub.f32 	%f3506, %f3505, %f3504;
	selp.f32 	%f307, %f3506, %f3504, %p371;
	abs.f32 	%f308, %f307;
	setp.geu.f32 	%p372, %f308, 0f3089705F;
	@%p372 bra 	$L__BB1_338;
	cvt.rn.f32.u32 	%f3550, %r1769;
	mul.f32 	%f3551, %f307, %f3550;
	abs.f32 	%f3552, %f3551;
	setp.gt.f32 	%p379, %f3552, 0f4B800000;
	mov.f32 	%f3553, 0f00000000;
	mul.rn.f32 	%f3554, %f3551, %f3553;
	selp.f32 	%f3555, %f3554, %f3551, %p379;
	add.f32 	%f3556, %f3555, %f3555;
	cvt.rni.f32.f32 	%f3557, %f3556;
	cvt.rzi.s32.f32 	%r2542, %f3557;
	fma.rn.f32 	%f3558, %f3557, 0fBF000000, %f3555;
	add.s32 	%r2543, %r2542, 1;
	mul.rn.f32 	%f3559, %f3558, %f3558;
	fma.rn.f32 	%f3560, %f3559, 0fBF17ACC9, 0f40233590;
	fma.rn.f32 	%f3561, %f3559, 0f3E684E12, 0fBFAAD2E0;
	fma.rn.f32 	%f3562, %f3560, %f3559, 0fC0A55DF6;
	fma.rn.f32 	%f3563, %f3561, %f3559, 0f4081E0CF;
	fma.rn.f32 	%f3564, %f3559, %f3558, 0f00000000;
	fma.rn.f32 	%f3565, %f3563, %f3559, 0fC09DE9E6;
	fma.rn.f32 	%f3566, %f3562, %f3564, 0f00000000;
	fma.rn.f32 	%f3567, %f3565, %f3559, 0f3F800000;
	fma.rn.f32 	%f3568, %f3558, 0f40490FDB, %f3566;
	and.b32  	%r2544, %r2542, 1;
	setp.eq.b32 	%p380, %r2544, 1;
	selp.f32 	%f3569, %f3568, %f3567, %p380;
	and.b32  	%r2545, %r2543, 2;
	setp.eq.s32 	%p381, %r2545, 0;
	sub.f32 	%f3570, %f3553, %f3569;
	selp.f32 	%f3571, %f3569, %f3570, %p381;
	mul.lo.s32 	%r2546, %r1769, %r1769;
	cvt.rn.f32.u32 	%f3572, %r2546;
	mul.f32 	%f3573, %f3571, %f3572;
	setp.gt.f32 	%p382, %f308, 0f4B800000;
	mul.rn.f32 	%f3574, %f307, %f3553;
	selp.f32 	%f3575, %f3574, %f307, %p382;
	add.f32 	%f3576, %f3575, %f3575;
	cvt.rni.f32.f32 	%f3577, %f3576;
	cvt.rzi.s32.f32 	%r2547, %f3577;
	fma.rn.f32 	%f3578, %f3577, 0fBF000000, %f3575;
	add.s32 	%r2548, %r2547, 1;
	mul.rn.f32 	%f3579, %f3578, %f3578;
	fma.rn.f32 	%f3580, %f3579, 0fBF17ACC9, 0f40233590;
	fma.rn.f32 	%f3581, %f3579, 0f3E684E12, 0fBFAAD2E0;
	fma.rn.f32 	%f3582, %f3580, %f3579, 0fC0A55DF6;
	fma.rn.f32 	%f3583, %f3581, %f3579, 0f4081E0CF;
	fma.rn.f32 	%f3584, %f3579, %f3578, 0f00000000;
	fma.rn.f32 	%f3585, %f3583, %f3579, 0fC09DE9E6;
	fma.rn.f32 	%f3586, %f3582, %f3584, 0f00000000;
	fma.rn.f32 	%f3587, %f3585, %f3579, 0f3F800000;
	fma.rn.f32 	%f3588, %f3578, 0f40490FDB, %f3586;
	and.b32  	%r2549, %r2547, 1;
	setp.eq.b32 	%p383, %r2549, 1;
	selp.f32 	%f3589, %f3588, %f3587, %p383;
	and.b32  	%r2550, %r2548, 2;
	setp.eq.s32 	%p384, %r2550, 0;
	sub.f32 	%f3590, %f3553, %f3589;
	mul.f32 	%f3591, %f3571, %f3573;
	selp.f32 	%f3592, %f3589, %f3590, %p384;
	mul.f32 	%f3593, %f3592, %f3592;
	div.rn.f32 	%f11653, %f3591, %f3593;
	bra.uni 	$L__BB1_339;
$L__BB1_338:
	cvt.rn.f32.u32 	%f3507, %r1769;
	mul.f32 	%f3508, %f307, %f3507;
	add.f32 	%f3509, %f3508, %f3508;
	cvt.rni.f32.f32 	%f3510, %f3509;
	cvt.rzi.s32.f32 	%r2536, %f3510;
	fma.rn.f32 	%f3511, %f3510, 0fBF000000, %f3508;
	mul.rn.f32 	%f3512, %f3511, %f3511;
	fma.rn.f32 	%f3513, %f3512, 0fBF17ACC9, 0f40233590;
	fma.rn.f32 	%f3514, %f3512, 0f3E684E12, 0fBFAAD2E0;
	fma.rn.f32 	%f3515, %f3513, %f3512, 0fC0A55DF6;
	fma.rn.f32 	%f3516, %f3514, %f3512, 0f4081E0CF;
	fma.rn.f32 	%f3517, %f3512, %f3511, 0f00000000;
	fma.rn.f32 	%f3518, %f3516, %f3512, 0fC09DE9E6;
	fma.rn.f32 	%f3519, %f3515, %f3517, 0f00000000;
	fma.rn.f32 	%f3520, %f3518, %f3512, 0f3F800000;
	fma.rn.f32 	%f3521, %f3511, 0f40490FDB, %f3519;
	and.b32  	%r2537, %r2536, 1;
	setp.eq.b32 	%p373, %r2537, 1;
	selp.f32 	%f3522, %f3520, %f3521, %p373;
	and.b32  	%r2538, %r2536, 2;
	setp.eq.s32 	%p374, %r2538, 0;
	mov.f32 	%f3523, 0f00000000;
	sub.f32 	%f3524, %f3523, %f3522;
	selp.f32 	%f3525, %f3522, %f3524, %p374;
	cvt.rzi.f32.f32 	%f3526, %f3508;
	setp.eq.f32 	%p375, %f3508, %f3526;
	mul.rn.f32 	%f3527, %f3508, %f3523;
	selp.f32 	%f3528, %f3527, %f3525, %p375;
	add.f32 	%f3529, %f307, %f307;
	cvt.rni.f32.f32 	%f3530, %f3529;
	cvt.rzi.s32.f32 	%r2539, %f3530;
	fma.rn.f32 	%f3531, %f3530, 0fBF000000, %f307;
	mul.rn.f32 	%f3532, %f3531, %f3531;
	fma.rn.f32 	%f3533, %f3532, 0fBF17ACC9, 0f40233590;
	fma.rn.f32 	%f3534, %f3532, 0f3E684E12, 0fBFAAD2E0;
	fma.rn.f32 	%f3535, %f3533, %f3532, 0fC0A55DF6;
	fma.rn.f32 	%f3536, %f3534, %f3532, 0f4081E0CF;
	fma.rn.f32 	%f3537, %f3532, %f3531, 0f00000000;
	fma.rn.f32 	%f3538, %f3536, %f3532, 0fC09DE9E6;
	fma.rn.f32 	%f3539, %f3535, %f3537, 0f00000000;
	fma.rn.f32 	%f3540, %f3538, %f3532, 0f3F800000;
	fma.rn.f32 	%f3541, %f3531, 0f40490FDB, %f3539;
	and.b32  	%r2540, %r2539, 1;
	setp.eq.b32 	%p376, %r2540, 1;
	selp.f32 	%f3542, %f3540, %f3541, %p376;
	and.b32  	%r2541, %r2539, 2;
	setp.eq.s32 	%p377, %r2541, 0;
	sub.f32 	%f3543, %f3523, %f3542;
	selp.f32 	%f3544, %f3542, %f3543, %p377;
	cvt.rzi.f32.f32 	%f3545, %f307;
	setp.eq.f32 	%p378, %f307, %f3545;
	mul.rn.f32 	%f3546, %f307, %f3523;
	mul.f32 	%f3547, %f3528, %f3528;
	selp.f32 	%f3548, %f3546, %f3544, %p378;
	mul.f32 	%f3549, %f3548, %f3548;
	div.rn.f32 	%f11653, %f3547, %f3549;
$L__BB1_339:
	fma.rn.f32 	%f11914, %f293, %f11653, %f11914;
	add.s32 	%r5533, %r5533, 1;
	setp.ne.s32 	%p385, %r5533, %r1770;
	@%p385 bra 	$L__BB1_15;
	setp.eq.s32 	%p386, %r1767, 1;
	@%p386 bra 	$L__BB1_1648;
	ld.param.u64 	%rd2166, [_Z15dirtymap_kernel10floatArrayS_S_S_f11chordParamsPfPKf_param_7];
	cvta.to.global.u64 	%rd733, %rd2166;
	ld.global.f32 	%f313, [%rd733+76];
	mov.b32 	%r5642, 0;
$L__BB1_342:
	cvt.rn.f32.u32 	%f3594, %r5642;
	mul.f32 	%f3595, %f1567, %f3594;
	fma.rn.f32 	%f315, %f3595, 0f3898825B, %f7;
	mul.f32 	%f3596, %f315, 0f3F22F983;
	cvt.rni.s32.f32 	%r5674, %f3596;
	cvt.rn.f32.s32 	%f3597, %r5674;
	fma.rn.f32 	%f3598, %f3597, 0fBFC90FDA, %f315;
	fma.rn.f32 	%f3599, %f3597, 0fB3A22168, %f3598;
	fma.rn.f32 	%f11662, %f3597, 0fA7C234C5, %f3599;
	abs.f32 	%f317, %f315;
	setp.ltu.f32 	%p387, %f317, 0f47CE4780;
	mov.u32 	%r5646, %r5674;
	mov.f32 	%f11655, %f11662;
	@%p387 bra 	$L__BB1_350;
	setp.eq.f32 	%p388, %f317, 0f7F800000;
	@%p388 bra 	$L__BB1_349;
	mov.b32 	%r374, %f315;
	shl.b32 	%r2553, %r374, 8;
	or.b32  	%r375, %r2553, -2147483648;
	mov.b64 	%rd2202, 0;
	mov.b32 	%r5643, 0;
$L__BB1_345:
	.pragma "nounroll";
	mul.wide.u32 	%rd735, %r5643, 4;
	mov.u64 	%rd736, __cudart_i2opi_f;
	add.s64 	%rd737, %rd736, %rd735;
	ld.global.nc.u32 	%r2554, [%rd737];
	mad.wide.u32 	%rd738, %r2554, %r375, %rd2202;
	shr.u64 	%rd2202, %rd738, 32;
	add.s64 	%rd739, %rd23, %rd735;
	st.local.u32 	[%rd739], %rd738;
	add.s32 	%r5643, %r5643, 1;
	setp.ne.s32 	%p389, %r5643, 6;
	@%p389 bra 	$L__BB1_345;
	shr.u32 	%r2555, %r374, 23;
	st.local.u32 	[%rd23+24], %rd2202;
	and.b32  	%r378, %r2555, 31;
	and.b32  	%r2556, %r2555, 224;
	add.s32 	%r2557, %r2556, -128;
	shr.u32 	%r2558, %r2557, 5;
	mul.wide.u32 	%rd740, %r2558, 4;
	sub.s64 	%rd98, %rd23, %rd740;
	ld.local.u32 	%r5644, [%rd98+24];
	ld.local.u32 	%r5645, [%rd98+20];
	setp.eq.s32 	%p390, %r378, 0;
	@%p390 bra 	$L__BB1_348;
	shf.l.wrap.b32 	%r5644, %r5645, %r5644, %r378;
	ld.local.u32 	%r2559, [%rd98+16];
	shf.l.wrap.b32 	%r5645, %r2559, %r5645, %r378;
$L__BB1_348:
	shr.u32 	%r2560, %r5644, 30;
	shf.l.wrap.b32 	%r2561, %r5645, %r5644, 2;
	shl.b32 	%r2562, %r5645, 2;
	shr.u32 	%r2563, %r2561, 31;
	add.s32 	%r2564, %r2563, %r2560;
	neg.s32 	%r2565, %r2564;
	setp.lt.s32 	%p391, %r374, 0;
	selp.b32 	%r5646, %r2565, %r2564, %p391;
	xor.b32  	%r2566, %r2561, %r374;
	shr.s32 	%r2567, %r2561, 31;
	xor.b32  	%r2568, %r2567, %r2561;
	xor.b32  	%r2569, %r2567, %r2562;
	cvt.u64.u32 	%rd741, %r2568;
	shl.b64 	%rd742, %rd741, 32;
	cvt.u64.u32 	%rd743, %r2569;
	or.b64  	%rd744, %rd742, %rd743;
	cvt.rn.f64.s64 	%fd53, %rd744;
	mul.f64 	%fd54, %fd53, 0d3BF921FB54442D19;
	cvt.rn.f32.f64 	%f3600, %fd54;
	neg.f32 	%f3601, %f3600;
	setp.lt.s32 	%p392, %r2566, 0;
	selp.f32 	%f11655, %f3601, %f3600, %p392;
	bra.uni 	$L__BB1_350;
$L__BB1_349:
	mov.f32 	%f3602, 0f00000000;
	mul.rn.f32 	%f11655, %f315, %f3602;
	mov.b32 	%r5646, 0;
$L__BB1_350:
	add.s32 	%r2571, %r5646, 1;
	mul.rn.f32 	%f3603, %f11655, %f11655;
	and.b32  	%r2572, %r5646, 1;
	setp.eq.b32 	%p394, %r2572, 1;
	selp.f32 	%f3604, %f11655, 0f3F800000, %p394;
	fma.rn.f32 	%f3605, %f3603, %f3604, 0f00000000;
	fma.rn.f32 	%f3606, %f3603, 0f37CBAC00, 0fBAB607ED;
	selp.f32 	%f3607, 0fB94D4153, %f3606, %p394;
	selp.f32 	%f3608, 0f3C0885E4, 0f3D2AAABB, %p394;
	fma.rn.f32 	%f3609, %f3607, %f3603, %f3608;
	selp.f32 	%f3610, 0fBE2AAAA8, 0fBEFFFFFF, %p394;
	fma.rn.f32 	%f3611, %f3609, %f3603, %f3610;
	fma.rn.f32 	%f3612, %f3611, %f3605, %f3604;
	and.b32  	%r2573, %r2571, 2;
	setp.eq.s32 	%p395, %r2573, 0;
	mov.f32 	%f3613, 0f00000000;
	sub.f32 	%f3614, %f3613, %f3612;
	selp.f32 	%f321, %f3612, %f3614, %p395;
	cvta.to.global.u64 	%rd745, %rd364;
	mov.u32 	%r2574, %ctaid.x;
	shl.b32 	%r2575, %r2574, 7;
	mov.u32 	%r2576, %tid.x;
	add.s32 	%r2577, %r2575, %r2576;
	mul.lo.s32 	%r2578, %r2577, 3;
	mul.wide.u32 	%rd746, %r2578, 4;
	add.s64 	%rd99, %rd745, %rd746;
	ld.global.f32 	%f322, [%rd99];
	mov.u32 	%r5650, %r5674;
	mov.f32 	%f11656, %f11662;
	@%p387 bra 	$L__BB1_358;
	setp.eq.f32 	%p396, %f317, 0f7F800000;
	@%p396 bra 	$L__BB1_357;
	mov.b32 	%r387, %f315;
	shl.b32 	%r2580, %r387, 8;
	or.b32  	%r388, %r2580, -2147483648;
	mov.b64 	%rd2203, 0;
	mov.b32 	%r5647, 0;
$L__BB1_353:
	.pragma "nounroll";
	mul.wide.u32 	%rd748, %r5647, 4;
	mov.u64 	%rd749, __cudart_i2opi_f;
	add.s64 	%rd750, %rd749, %rd748;
	ld.global.nc.u32 	%r2581, [%rd750];
	mad.wide.u32 	%rd751, %r2581, %r388, %rd2203;
	shr.u64 	%rd2203, %rd751, 32;
	add.s64 	%rd752, %rd22, %rd748;
	st.local.u32 	[%rd752], %rd751;
	add.s32 	%r5647, %r5647, 1;
	setp.ne.s32 	%p397, %r5647, 6;
	@%p397 bra 	$L__BB1_353;
	shr.u32 	%r2582, %r387, 23;
	st.local.u32 	[%rd22+24], %rd2203;
	and.b32  	%r391, %r2582, 31;
	and.b32  	%r2583, %r2582, 224;
	add.s32 	%r2584, %r2583, -128;
	shr.u32 	%r2585, %r2584, 5;
	mul.wide.u32 	%rd753, %r2585, 4;
	sub.s64 	%rd102, %rd22, %rd753;
	ld.local.u32 	%r5648, [%rd102+24];
	ld.local.u32 	%r5649, [%rd102+20];
	setp.eq.s32 	%p398, %r391, 0;
	@%p398 bra 	$L__BB1_356;
	shf.l.wrap.b32 	%r5648, %r5649, %r5648, %r391;
	ld.local.u32 	%r2586, [%rd102+16];
	shf.l.wrap.b32 	%r5649, %r2586, %r5649, %r391;
$L__BB1_356:
	shr.u32 	%r2587, %r5648, 30;
	shf.l.wrap.b32 	%r2588, %r5649, %r5648, 2;
	shl.b32 	%r2589, %r5649, 2;
	shr.u32 	%r2590, %r2588, 31;
	add.s32 	%r2591, %r2590, %r2587;
	neg.s32 	%r2592, %r2591;
	setp.lt.s32 	%p399, %r387, 0;
	selp.b32 	%r5650, %r2592, %r2591, %p399;
	xor.b32  	%r2593, %r2588, %r387;
	shr.s32 	%r2594, %r2588, 31;
	xor.b32  	%r2595, %r2594, %r2588;
	xor.b32  	%r2596, %r2594, %r2589;
	cvt.u64.u32 	%rd754, %r2595;
	shl.b64 	%rd755, %rd754, 32;
	cvt.u64.u32 	%rd756, %r2596;
	or.b64  	%rd757, %rd755, %rd756;
	cvt.rn.f64.s64 	%fd55, %rd757;
	mul.f64 	%fd56, %fd55, 0d3BF921FB54442D19;
	cvt.rn.f32.f64 	%f3615, %fd56;
	neg.f32 	%f3616, %f3615;
	setp.lt.s32 	%p400, %r2593, 0;
	selp.f32 	%f11656, %f3616, %f3615, %p400;
	bra.uni 	$L__BB1_358;
$L__BB1_357:
	mov.f32 	%f3617, 0f00000000;
	mul.rn.f32 	%f11656, %f315, %f3617;
	mov.b32 	%r5650, 0;
$L__BB1_358:
	mul.rn.f32 	%f3618, %f11656, %f11656;
	and.b32  	%r2598, %r5650, 1;
	setp.eq.b32 	%p402, %r2598, 1;
	selp.f32 	%f3619, 0f3F800000, %f11656, %p402;
	fma.rn.f32 	%f3620, %f3618, %f3619, 0f00000000;
	fma.rn.f32 	%f3621, %f3618, 0f37CBAC00, 0fBAB607ED;
	selp.f32 	%f3622, %f3621, 0fB94D4153, %p402;
	selp.f32 	%f3623, 0f3D2AAABB, 0f3C0885E4, %p402;
	fma.rn.f32 	%f3624, %f3622, %f3618, %f3623;
	selp.f32 	%f3625, 0fBEFFFFFF, 0fBE2AAAA8, %p402;
	fma.rn.f32 	%f3626, %f3624, %f3618, %f3625;
	fma.rn.f32 	%f3627, %f3626, %f3620, %f3619;
	and.b32  	%r2599, %r5650, 2;
	setp.eq.s32 	%p403, %r2599, 0;
	mov.f32 	%f3628, 0f00000000;
	sub.f32 	%f3629, %f3628, %f3627;
	selp.f32 	%f3630, %f3627, %f3629, %p403;
	ld.global.f32 	%f326, [%rd99+4];
	mul.f32 	%f3631, %f326, %f3630;
	mul.f32 	%f3632, %f322, %f321;
	sub.f32 	%f327, %f3632, %f3631;
	mov.u32 	%r5654, %r5674;
	mov.f32 	%f11657, %f11662;
	@%p387 bra 	$L__BB1_366;
	setp.eq.f32 	%p404, %f317, 0f7F800000;
	@%p404 bra 	$L__BB1_365;
	mov.b32 	%r400, %f315;
	shl.b32 	%r2601, %r400, 8;
	or.b32  	%r401, %r2601, -2147483648;
	mov.b64 	%rd2204, 0;
	mov.b32 	%r5651, 0;
$L__BB1_361:
	.pragma "nounroll";
	mul.wide.u32 	%rd759, %r5651, 4;
	mov.u64 	%rd760, __cudart_i2opi_f;
	add.s64 	%rd761, %rd760, %rd759;
	ld.global.nc.u32 	%r2602, [%rd761];
	mad.wide.u32 	%rd762, %r2602, %r401, %rd2204;
	shr.u64 	%rd2204, %rd762, 32;
	add.s64 	%rd763, %rd21, %rd759;
	st.local.u32 	[%rd763], %rd762;
	add.s32 	%r5651, %r5651, 1;
	setp.ne.s32 	%p405, %r5651, 6;
	@%p405 bra 	$L__BB1_361;
	shr.u32 	%r2603, %r400, 23;
	st.local.u32 	[%rd21+24], %rd2204;
	and.b32  	%r404, %r2603, 31;
	and.b32  	%r2604, %r2603, 224;
	add.s32 	%r2605, %r2604, -128;
	shr.u32 	%r2606, %r2605, 5;
	mul.wide.u32 	%rd764, %r2606, 4;
	sub.s64 	%rd105, %rd21, %rd764;
	ld.local.u32 	%r5652, [%rd105+24];
	ld.local.u32 	%r5653, [%rd105+20];
	setp.eq.s32 	%p406, %r404, 0;
	@%p406 bra 	$L__BB1_364;
	shf.l.wrap.b32 	%r5652, %r5653, %r5652, %r404;
	ld.local.u32 	%r2607, [%rd105+16];
	shf.l.wrap.b32 	%r5653, %r2607, %r5653, %r404;
$L__BB1_364:
	shr.u32 	%r2608, %r5652, 30;
	shf.l.wrap.b32 	%r2609, %r5653, %r5652, 2;
	shl.b32 	%r2610, %r5653, 2;
	shr.u32 	%r2611, %r2609, 31;
	add.s32 	%r2612, %r2611, %r2608;
	neg.s32 	%r2613, %r2612;
	setp.lt.s32 	%p407, %r400, 0;
	selp.b32 	%r5654, %r2613, %r2612, %p407;
	xor.b32  	%r2614, %r2609, %r400;
	shr.s32 	%r2615, %r2609, 31;
	xor.b32  	%r2616, %r2615, %r2609;
	xor.b32  	%r2617, %r2615, %r2610;
	cvt.u64.u32 	%rd765, %r2616;
	shl.b64 	%rd766, %rd765, 32;
	cvt.u64.u32 	%rd767, %r2617;
	or.b64  	%rd768, %rd766, %rd767;
	cvt.rn.f64.s64 	%fd57, %rd768;
	mul.f64 	%fd58, %fd57, 0d3BF921FB54442D19;
	cvt.rn.f32.f64 	%f3633, %fd58;
	neg.f32 	%f3634, %f3633;
	setp.lt.s32 	%p408, %r2614, 0;
	selp.f32 	%f11657, %f3634, %f3633, %p408;
	bra.uni 	$L__BB1_366;
$L__BB1_365:
	mov.f32 	%f3635, 0f00000000;
	mul.rn.f32 	%f11657, %f315, %f3635;
	mov.b32 	%r5654, 0;
$L__BB1_366:
	mul.rn.f32 	%f3636, %f11657, %f11657;
	and.b32  	%r2619, %r5654, 1;
	setp.eq.b32 	%p410, %r2619, 1;
	selp.f32 	%f3637, 0f3F800000, %f11657, %p410;
	fma.rn.f32 	%f3638, %f3636, %f3637, 0f00000000;
	fma.rn.f32 	%f3639, %f3636, 0f37CBAC00, 0fBAB607ED;
	selp.f32 	%f3640, %f3639, 0fB94D4153, %p410;
	selp.f32 	%f3641, 0f3D2AAABB, 0f3C0885E4, %p410;
	fma.rn.f32 	%f3642, %f3640, %f3636, %f3641;
	selp.f32 	%f3643, 0fBEFFFFFF, 0fBE2AAAA8, %p410;
	fma.rn.f32 	%f3644, %f3642, %f3636, %f3643;
	fma.rn.f32 	%f3645, %f3644, %f3638, %f3637;
	and.b32  	%r2620, %r5654, 2;
	setp.eq.s32 	%p411, %r2620, 0;
	mov.f32 	%f3646, 0f00000000;
	sub.f32 	%f3647, %f3646, %f3645;
	selp.f32 	%f3648, %f3645, %f3647, %p411;
	mul.f32 	%f331, %f322, %f3648;
	mov.u32 	%r5658, %r5674;
	mov.f32 	%f11658, %f11662;
	@%p387 bra 	$L__BB1_374;
	setp.eq.f32 	%p412, %f317, 0f7F800000;
	@%p412 bra 	$L__BB1_373;
	mov.b32 	%r413, %f315;
	shl.b32 	%r2622, %r413, 8;
	or.b32  	%r414, %r2622, -2147483648;
	mov.b64 	%rd2205, 0;
	mov.b32 	%r5655, 0;
$L__BB1_369:
	.pragma "nounroll";
	mul.wide.u32 	%rd770, %r5655, 4;
	mov.u64 	%rd771, __cudart_i2opi_f;
	add.s64 	%rd772, %rd771, %rd770;
	ld.global.nc.u32 	%r2623, [%rd772];
	mad.wide.u32 	%rd773, %r2623, %r414, %rd2205;
	shr.u64 	%rd2205, %rd773, 32;
	add.s64 	%rd774, %rd20, %rd770;
	st.local.u32 	[%rd774], %rd773;
	add.s32 	%r5655, %r5655, 1;
	setp.ne.s32 	%p413, %r5655, 6;
	@%p413 bra 	$L__BB1_369;
	shr.u32 	%r2624, %r413, 23;
	st.local.u32 	[%rd20+24], %rd2205;
	and.b32  	%r417, %r2624, 31;
	and.b32  	%r2625, %r2624, 224;
	add.s32 	%r2626, %r2625, -128;
	shr.u32 	%r2627, %r2626, 5;
	mul.wide.u32 	%rd775, %r2627, 4;
	sub.s64 	%rd108, %rd20, %rd775;
	ld.local.u32 	%r5656, [%rd108+24];
	ld.local.u32 	%r5657, [%rd108+20];
	setp.eq.s32 	%p414, %r417, 0;
	@%p414 bra 	$L__BB1_372;
	shf.l.wrap.b32 	%r5656, %r5657, %r5656, %r417;
	ld.local.u32 	%r2628, [%rd108+16];
	shf.l.wrap.b32 	%r5657, %r2628, %r5657, %r417;
$L__BB1_372:
	shr.u32 	%r2629, %r5656, 30;
	shf.l.wrap.b32 	%r2630, %r5657, %r5656, 2;
	shl.b32 	%r2631, %r5657, 2;
	shr.u32 	%r2632, %r2630, 31;
	add.s32 	%r2633, %r2632, %r2629;
	neg.s32 	%r2634, %r2633;
	setp.lt.s32 	%p415, %r413, 0;
	selp.b32 	%r5658, %r2634, %r2633, %p415;
	xor.b32  	%r2635, %r2630, %r413;
	shr.s32 	%r2636, %r2630, 31;
	xor.b32  	%r2637, %r2636, %r2630;
	xor.b32  	%r2638, %r2636, %r2631;
	cvt.u64.u32 	%rd776, %r2637;
	shl.b64 	%rd777, %rd776, 32;
	cvt.u64.u32 	%rd778, %r2638;
	or.b64  	%rd779, %rd777, %rd778;
	cvt.rn.f64.s64 	%fd59, %rd779;
	mul.f64 	%fd60, %fd59, 0d3BF921FB54442D19;
	cvt.rn.f32.f64 	%f3649, %fd60;
	neg.f32 	%f3650, %f3649;
	setp.lt.s32 	%p416, %r2635, 0;
	selp.f32 	%f11658, %f3650, %f3649, %p416;
	bra.uni 	$L__BB1_374;
$L__BB1_373:
	mov.f32 	%f3651, 0f00000000;
	mul.rn.f32 	%f11658, %f315, %f3651;
	mov.b32 	%r5658, 0;
$L__BB1_374:
	add.s32 	%r2640, %r5658, 1;
	mul.rn.f32 	%f3652, %f11658, %f11658;
	and.b32  	%r2641, %r5658, 1;
	setp.eq.b32 	%p418, %r2641, 1;
	selp.f32 	%f3653, %f11658, 0f3F800000, %p418;
	fma.rn.f32 	%f3654, %f3652, %f3653, 0f00000000;
	fma.rn.f32 	%f3655, %f3652, 0f37CBAC00, 0fBAB607ED;
	selp.f32 	%f3656, 0fB94D4153, %f3655, %p418;
	selp.f32 	%f3657, 0f3C0885E4, 0f3D2AAABB, %p418;
	fma.rn.f32 	%f3658, %f3656, %f3652, %f3657;
	selp.f32 	%f3659, 0fBE2AAAA8, 0fBEFFFFFF, %p418;
	fma.rn.f32 	%f3660, %f3658, %f3652, %f3659;
	fma.rn.f32 	%f3661, %f3660, %f3654, %f3653;
	and.b32  	%r2642, %r2640, 2;
	setp.eq.s32 	%p419, %r2642, 0;
	mov.f32 	%f3662, 0f00000000;
	sub.f32 	%f3663, %f3662, %f3661;
	selp.f32 	%f3664, %f3661, %f3663, %p419;
	fma.rn.f32 	%f335, %f326, %f3664, %f331;
	ld.global.f32 	%f336, [%rd99+8];
	mov.u32 	%r5662, %r5674;
	mov.f32 	%f11659, %f11662;
	@%p387 bra 	$L__BB1_382;
	setp.eq.f32 	%p420, %f317, 0f7F800000;
	@%p420 bra 	$L__BB1_381;
	mov.b32 	%r426, %f315;
	shl.b32 	%r2644, %r426, 8;
	or.b32  	%r427, %r2644, -2147483648;
	mov.b64 	%rd2206, 0;
	mov.b32 	%r5659, 0;
$L__BB1_377:
	.pragma "nounroll";
	mul.wide.u32 	%rd781, %r5659, 4;
	mov.u64 	%rd782, __cudart_i2opi_f;
	add.s64 	%rd783, %rd782, %rd781;
	ld.global.nc.u32 	%r2645, [%rd783];
	mad.wide.u32 	%rd784, %r2645, %r427, %rd2206;
	shr.u64 	%rd2206, %rd784, 32;
	add.s64 	%rd785, %rd19, %rd781;
	st.local.u32 	[%rd785], %rd784;
	add.s32 	%r5659, %r5659, 1;
	setp.ne.s32 	%p421, %r5659, 6;
	@%p421 bra 	$L__BB1_377;
	shr.u32 	%r2646, %r426, 23;
	st.local.u32 	[%rd19+24], %rd2206;
	and.b32  	%r430, %r2646, 31;
	and.b32  	%r2647, %r2646, 224;
	add.s32 	%r2648, %r2647, -128;
	shr.u32 	%r2649, %r2648, 5;
	mul.wide.u32 	%rd786, %r2649, 4;
	sub.s64 	%rd111, %rd19, %rd786;
	ld.local.u32 	%r5660, [%rd111+24];
	ld.local.u32 	%r5661, [%rd111+20];
	setp.eq.s32 	%p422, %r430, 0;
	@%p422 bra 	$L__BB1_380;
	shf.l.wrap.b32 	%r5660, %r5661, %r5660, %r430;
	ld.local.u32 	%r2650, [%rd111+16];
	shf.l.wrap.b32 	%r5661, %r2650, %r5661, %r430;
$L__BB1_380:
	shr.u32 	%r2651, %r5660, 30;
	shf.l.wrap.b32 	%r2652, %r5661, %r5660, 2;
	shl.b32 	%r2653, %r5661, 2;
	shr.u32 	%r2654, %r2652, 31;
	add.s32 	%r2655, %r2654, %r2651;
	neg.s32 	%r2656, %r2655;
	setp.lt.s32 	%p423, %r426, 0;
	selp.b32 	%r5662, %r2656, %r2655, %p423;
	xor.b32  	%r2657, %r2652, %r426;
	shr.s32 	%r2658, %r2652, 31;
	xor.b32  	%r2659, %r2658, %r2652;
	xor.b32  	%r2660, %r2658, %r2653;
	cvt.u64.u32 	%rd787, %r2659;
	shl.b64 	%rd788, %rd787, 32;
	cvt.u64.u32 	%rd789, %r2660;
	or.b64  	%rd790, %rd788, %rd789;
	cvt.rn.f64.s64 	%fd61, %rd790;
	mul.f64 	%fd62, %fd61, 0d3BF921FB54442D19;
	cvt.rn.f32.f64 	%f3665, %fd62;
	neg.f32 	%f3666, %f3665;
	setp.lt.s32 	%p424, %r2657, 0;
	selp.f32 	%f11659, %f3666, %f3665, %p424;
	bra.uni 	$L__BB1_382;
$L__BB1_381:
	mov.f32 	%f3667, 0f00000000;
	mul.rn.f32 	%f11659, %f315, %f3667;
	mov.b32 	%r5662, 0;
$L__BB1_382:
	add.s32 	%r2662, %r5662, 1;
	mul.rn.f32 	%f3668, %f11659, %f11659;
	and.b32  	%r2663, %r5662, 1;
	setp.eq.b32 	%p426, %r2663, 1;
	selp.f32 	%f3669, %f11659, 0f3F800000, %p426;
	fma.rn.f32 	%f3670, %f3668, %f3669, 0f00000000;
	fma.rn.f32 	%f3671, %f3668, 0f37CBAC00, 0fBAB607ED;
	selp.f32 	%f3672, 0fB94D4153, %f3671, %p426;
	selp.f32 	%f3673, 0f3C0885E4, 0f3D2AAABB, %p426;
	fma.rn.f32 	%f3674, %f3672, %f3668, %f3673;
	selp.f32 	%f3675, 0fBE2AAAA8, 0fBEFFFFFF, %p426;
	fma.rn.f32 	%f3676, %f3674, %f3668, %f3675;
	fma.rn.f32 	%f3677, %f3676, %f3670, %f3669;
	and.b32  	%r2664, %r2662, 2;
	setp.eq.s32 	%p427, %r2664, 0;
	mov.f32 	%f3678, 0f00000000;
	sub.f32 	%f3679, %f3678, %f3677;
	selp.f32 	%f340, %f3677, %f3679, %p427;
	cvta.to.global.u64 	%rd791, %rd366;
	mul.lo.s32 	%r2665, %r24, 3;
	mul.wide.u32 	%rd792, %r2665, 4;
	add.s64 	%rd793, %rd791, %rd792;
	ld.global.f32 	%f341, [%rd793];
	mov.u32 	%r5666, %r5674;
	mov.f32 	%f11660, %f11662;
	@%p387 bra 	$L__BB1_390;
	setp.eq.f32 	%p428, %f317, 0f7F800000;
	@%p428 bra 	$L__BB1_389;
	mov.b32 	%r2667, %f315;
	shl.b32 	%r2668, %r2667, 8;
	or.b32  	%r439, %r2668, -2147483648;
	mov.b64 	%rd2207, 0;
	mov.b32 	%r5663, 0;
$L__BB1_385:
	.pragma "nounroll";
	mul.wide.u32 	%rd795, %r5663, 4;
	mov.u64 	%rd796, __cudart_i2opi_f;
	add.s64 	%rd797, %rd796, %rd795;
	ld.global.nc.u32 	%r2669, [%rd797];
	mad.wide.u32 	%rd798, %r2669, %r439, %rd2207;
	shr.u64 	%rd2207, %rd798, 32;
	add.s64 	%rd799, %rd18, %rd795;
	st.local.u32 	[%rd799], %rd798;
	add.s32 	%r5663, %r5663, 1;
	setp.ne.s32 	%p429, %r5663, 6;
	@%p429 bra 	$L__BB1_385;
	mov.b32 	%r442, %f315;
	shr.u32 	%r2670, %r442, 23;
	st.local.u32 	[%rd18+24], %rd2207;
	and.b32  	%r443, %r2670, 31;
	and.b32  	%r2671, %r2670, 224;
	add.s32 	%r2672, %r2671, -128;
	shr.u32 	%r2673, %r2672, 5;
	mul.wide.u32 	%rd800, %r2673, 4;
	sub.s64 	%rd801, %rd18, %rd800;
	ld.local.u32 	%r5664, [%rd801+24];
	ld.local.u32 	%r5665, [%rd801+20];
	setp.eq.s32 	%p430, %r443, 0;
	@%p430 bra 	$L__BB1_388;
	shf.l.wrap.b32 	%r5664, %r5665, %r5664, %r443;
	shr.u32 	%r2674, %r442, 23;
	and.b32  	%r2675, %r2674, 224;
	add.s32 	%r2676, %r2675, -128;
	shr.u32 	%r2677, %r2676, 5;
	mul.wide.u32 	%rd802, %r2677, 4;
	sub.s64 	%rd803, %rd18, %rd802;
	ld.local.u32 	%r2678, [%rd803+16];
	shf.l.wrap.b32 	%r5665, %r2678, %r5665, %r443;
$L__BB1_388:
	shr.u32 	%r2679, %r5664, 30;
	shf.l.wrap.b32 	%r2680, %r5665, %r5664, 2;
	shl.b32 	%r2681, %r5665, 2;
	shr.u32 	%r2682, %r2680, 31;
	add.s32 	%r2683, %r2682, %r2679;
	neg.s32 	%r2684, %r2683;
	setp.lt.s32 	%p431, %r442, 0;
	selp.b32 	%r5666, %r2684, %r2683, %p431;
	xor.b32  	%r2685, %r2680, %r442;
	shr.s32 	%r2686, %r2680, 31;
	xor.b32  	%r2687, %r2686, %r2680;
	xor.b32  	%r2688, %r2686, %r2681;
	cvt.u64.u32 	%rd804, %r2687;
	shl.b64 	%rd805, %rd804, 32;
	cvt.u64.u32 	%rd806, %r2688;
	or.b64  	%rd807, %rd805, %rd806;
	cvt.rn.f64.s64 	%fd63, %rd807;
	mul.f64 	%fd64, %fd63, 0d3BF921FB54442D19;
	cvt.rn.f32.f64 	%f3680, %fd64;
	neg.f32 	%f3681, %f3680;
	setp.lt.s32 	%p432, %r2685, 0;
	selp.f32 	%f11660, %f3681, %f3680, %p432;
	bra.uni 	$L__BB1_390;
$L__BB1_389:
	mov.f32 	%f3682, 0f00000000;
	mul.rn.f32 	%f11660, %f315, %f3682;
	mov.b32 	%r5666, 0;
$L__BB1_390:
	mul.rn.f32 	%f3683, %f11660, %f11660;
	and.b32  	%r2690, %r5666, 1;
	setp.eq.b32 	%p434, %r2690, 1;
	selp.f32 	%f3684, 0f3F800000, %f11660, %p434;
	fma.rn.f32 	%f3685, %f3683, %f3684, 0f00000000;
	fma.rn.f32 	%f3686, %f3683, 0f37CBAC00, 0fBAB607ED;
	selp.f32 	%f3687, %f3686, 0fB94D4153, %p434;
	selp.f32 	%f3688, 0f3D2AAABB, 0f3C0885E4, %p434;
	fma.rn.f32 	%f3689, %f3687, %f3683, %f3688;
	selp.f32 	%f3690, 0fBEFFFFFF, 0fBE2AAAA8, %p434;
	fma.rn.f32 	%f3691, %f3689, %f3683, %f3690;
	fma.rn.f32 	%f3692, %f3691, %f3685, %f3684;
	and.b32  	%r2691, %r5666, 2;
	setp.eq.s32 	%p435, %r2691, 0;
	mov.f32 	%f3693, 0f00000000;
	sub.f32 	%f3694, %f3693, %f3692;
	selp.f32 	%f3695, %f3692, %f3694, %p435;
	cvta.to.global.u64 	%rd808, %rd366;
	mul.lo.s32 	%r2692, %r24, 3;
	mul.wide.u32 	%rd809, %r2692, 4;
	add.s64 	%rd810, %rd808, %rd809;
	ld.global.f32 	%f345, [%rd810+4];
	mul.f32 	%f3696, %f345, %f3695;
	mul.f32 	%f3697, %f341, %f340;
	sub.f32 	%f346, %f3697, %f3696;
	mov.u32 	%r5670, %r5674;
	mov.f32 	%f11661, %f11662;
	@%p387 bra 	$L__BB1_398;
	setp.eq.f32 	%p436, %f317, 0f7F800000;
	@%p436 bra 	$L__BB1_397;
	mov.b32 	%r2694, %f315;
	shl.b32 	%r2695, %r2694, 8;
	or.b32  	%r452, %r2695, -2147483648;
	mov.b64 	%rd2208, 0;
	mov.b32 	%r5667, 0;
$L__BB1_393:
	.pragma "nounroll";
	mul.wide.u32 	%rd812, %r5667, 4;
	mov.u64 	%rd813, __cudart_i2opi_f;
	add.s64 	%rd814, %rd813, %rd812;
	ld.global.nc.u32 	%r2696, [%rd814];
	mad.wide.u32 	%rd815, %r2696, %r452, %rd2208;
	shr.u64 	%rd2208, %rd815, 32;
	add.s64 	%rd816, %rd17, %rd812;
	st.local.u32 	[%rd816], %rd815;
	add.s32 	%r5667, %r5667, 1;
	setp.ne.s32 	%p437, %r5667, 6;
	@%p437 bra 	$L__BB1_393;
	mov.b32 	%r455, %f315;
	shr.u32 	%r2697, %r455, 23;
	st.local.u32 	[%rd17+24], %rd2208;
	and.b32  	%r456, %r2697, 31;
	and.b32  	%r2698, %r2697, 224;
	add.s32 	%r2699, %r2698, -128;
	shr.u32 	%r2700, %r2699, 5;
	mul.wide.u32 	%rd817, %r2700, 4;
	sub.s64 	%rd818, %rd17, %rd817;
	ld.local.u32 	%r5668, [%rd818+24];
	ld.local.u32 	%r5669, [%rd818+20];
	setp.eq.s32 	%p438, %r456, 0;
	@%p438 bra 	$L__BB1_396;
	shf.l.wrap.b32 	%r5668, %r5669, %r5668, %r456;
	and.b32  	%r2702, %r2697, 224;
	add.s32 	%r2703, %r2702, -128;
	shr.u32 	%r2704, %r2703, 5;
	mul.wide.u32 	%rd819, %r2704, 4;
	sub.s64 	%rd820, %rd17, %rd819;
	ld.local.u32 	%r2705, [%rd820+16];
	shf.l.wrap.b32 	%r5669, %r2705, %r5669, %r456;
$L__BB1_396:
	shr.u32 	%r2706, %r5668, 30;
	shf.l.wrap.b32 	%r2707, %r5669, %r5668, 2;
	shl.b32 	%r2708, %r5669, 2;
	shr.u32 	%r2709, %r2707, 31;
	add.s32 	%r2710, %r2709, %r2706;
	neg.s32 	%r2711, %r2710;
	mov.b32 	%r2712, %f315;
	setp.lt.s32 	%p439, %r2712, 0;
	selp.b32 	%r5670, %r2711, %r2710, %p439;
	xor.b32  	%r2713, %r2707, %r2712;
	shr.s32 	%r2714, %r2707, 31;
	xor.b32  	%r2715, %r2714, %r2707;
	xor.b32  	%r2716, %r2714, %r2708;
	cvt.u64.u32 	%rd821, %r2715;
	shl.b64 	%rd822, %rd821, 32;
	cvt.u64.u32 	%rd823, %r2716;
	or.b64  	%rd824, %rd822, %rd823;
	cvt.rn.f64.s64 	%fd65, %rd824;
	mul.f64 	%fd66, %fd65, 0d3BF921FB54442D19;
	cvt.rn.f32.f64 	%f3698, %fd66;
	neg.f32 	%f3699, %f3698;
	setp.lt.s32 	%p440, %r2713, 0;
	selp.f32 	%f11661, %f3699, %f3698, %p440;
	bra.uni 	$L__BB1_398;
$L__BB1_397:
	mov.f32 	%f3700, 0f00000000;
	mul.rn.f32 	%f11661, %f315, %f3700;
	mov.b32 	%r5670, 0;
$L__BB1_398:
	mul.rn.f32 	%f3701, %f11661, %f11661;
	and.b32  	%r2718, %r5670, 1;
	setp.eq.b32 	%p442, %r2718, 1;
	selp.f32 	%f3702, 0f3F800000, %f11661, %p442;
	fma.rn.f32 	%f3703, %f3701, %f3702, 0f00000000;
	fma.rn.f32 	%f3704, %f3701, 0f37CBAC00, 0fBAB607ED;
	selp.f32 	%f3705, %f3704, 0fB94D4153, %p442;
	selp.f32 	%f3706, 0f3D2AAABB, 0f3C0885E4, %p442;
	fma.rn.f32 	%f3707, %f3705, %f3701, %f3706;
	selp.f32 	%f3708, 0fBEFFFFFF, 0fBE2AAAA8, %p442;
	fma.rn.f32 	%f3709, %f3707, %f3701, %f3708;
	fma.rn.f32 	%f3710, %f3709, %f3703, %f3702;
	and.b32  	%r2719, %r5670, 2;
	setp.eq.s32 	%p443, %r2719, 0;
	mov.f32 	%f3711, 0f00000000;
	sub.f32 	%f3712, %f3711, %f3710;
	selp.f32 	%f3713, %f3710, %f3712, %p443;
	mul.f32 	%f350, %f341, %f3713;
	@%p387 bra 	$L__BB1_406;
	setp.eq.f32 	%p444, %f317, 0f7F800000;
	@%p444 bra 	$L__BB1_405;
	mov.b32 	%r465, %f315;
	shl.b32 	%r2721, %r465, 8;
	or.b32  	%r466, %r2721, -2147483648;
	mov.b64 	%rd2209, 0;
	mov.b32 	%r5671, 0;
$L__BB1_401:
	.pragma "nounroll";
	mul.wide.u32 	%rd826, %r5671, 4;
	mov.u64 	%rd827, __cudart_i2opi_f;
	add.s64 	%rd828, %rd827, %rd826;
	ld.global.nc.u32 	%r2722, [%rd828];
	mad.wide.u32 	%rd829, %r2722, %r466, %rd2209;
	shr.u64 	%rd2209, %rd829, 32;
	add.s64 	%rd830, %rd16, %rd826;
	st.local.u32 	[%rd830], %rd829;
	add.s32 	%r5671, %r5671, 1;
	setp.ne.s32 	%p445, %r5671, 6;
	@%p445 bra 	$L__BB1_401;
	shr.u32 	%r2723, %r465, 23;
	st.local.u32 	[%rd16+24], %rd2209;
	and.b32  	%r469, %r2723, 31;
	and.b32  	%r2724, %r2723, 224;
	add.s32 	%r2725, %r2724, -128;
	shr.u32 	%r2726, %r2725, 5;
	mul.wide.u32 	%rd831, %r2726, 4;
	sub.s64 	%rd118, %rd16, %rd831;
	ld.local.u32 	%r5672, [%rd118+24];
	ld.local.u32 	%r5673, [%rd118+20];
	setp.eq.s32 	%p446, %r469, 0;
	@%p446 bra 	$L__BB1_404;
	shf.l.wrap.b32 	%r5672, %r5673, %r5672, %r469;
	ld.local.u32 	%r2727, [%rd118+16];
	shf.l.wrap.b32 	%r5673, %r2727, %r5673, %r469;
$L__BB1_404:
	shr.u32 	%r2728, %r5672, 30;
	shf.l.wrap.b32 	%r2729, %r5673, %r5672, 2;
	shl.b32 	%r2730, %r5673, 2;
	shr.u32 	%r2731, %r2729, 31;
	add.s32 	%r2732, %r2731, %r2728;
	neg.s32 	%r2733, %r2732;
	setp.lt.s32 	%p447, %r465, 0;
	selp.b32 	%r5674, %r2733, %r2732, %p447;
	xor.b32  	%r2734, %r2729, %r465;
	shr.s32 	%r2735, %r2729, 31;
	xor.b32  	%r2736, %r2735, %r2729;
	xor.b32  	%r2737, %r2735, %r2730;
	cvt.u64.u32 	%rd832, %r2736;
	shl.b64 	%rd833, %rd832, 32;
	cvt.u64.u32 	%rd834, %r2737;
	or.b64  	%rd835, %rd833, %rd834;
	cvt.rn.f64.s64 	%fd67, %rd835;
	mul.f64 	%fd68, %fd67, 0d3BF921FB54442D19;
	cvt.rn.f32.f64 	%f3714, %fd68;
	neg.f32 	%f3715, %f3714;
	setp.lt.s32 	%p448, %r2734, 0;
	selp.f32 	%f11662, %f3715, %f3714, %p448;
	bra.uni 	$L__BB1_406;
$L__BB1_405:
	mov.f32 	%f3716, 0f00000000;
	mul.rn.f32 	%f11662, %f315, %f3716;
	mov.b32 	%r5674, 0;
$L__BB1_406:
	ld.param.u64 	%rd2167, [_Z15dirtymap_kernel10floatArrayS_S_S_f11chordParamsPfPKf_param_7];
	add.s32 	%r2739, %r5674, 1;
	mul.rn.f32 	%f3718, %f11662, %f11662;
	and.b32  	%r2740, %r5674, 1;
	setp.eq.b32 	%p449, %r2740, 1;
	selp.f32 	%f3719, %f11662, 0f3F800000, %p449;
	fma.rn.f32 	%f3720, %f3718, %f3719, 0f00000000;
	fma.rn.f32 	%f3721, %f3718, 0f37CBAC00, 0fBAB607ED;
	selp.f32 	%f3722, 0fB94D4153, %f3721, %p449;
	selp.f32 	%f3723, 0f3C0885E4, 0f3D2AAABB, %p449;
	fma.rn.f32 	%f3724, %f3722, %f3718, %f3723;
	selp.f32 	%f3725, 0fBE2AAAA8, 0fBEFFFFFF, %p449;
	fma.rn.f32 	%f3726, %f3724, %f3718, %f3725;
	fma.rn.f32 	%f3727, %f3726, %f3720, %f3719;
	and.b32  	%r2741, %r2739, 2;
	setp.eq.s32 	%p450, %r2741, 0;
	mov.f32 	%f11686, 0f00000000;
	sub.f32 	%f3728, %f11686, %f3727;
	selp.f32 	%f3729, %f3727, %f3728, %p450;
	fma.rn.f32 	%f354, %f345, %f3729, %f350;
	cvta.to.global.u64 	%rd836, %rd366;
	mul.lo.s32 	%r2742, %r24, 3;
	mul.wide.u32 	%rd837, %r2742, 4;
	add.s64 	%rd838, %rd836, %rd837;
	ld.global.f32 	%f355, [%rd838+8];
	cvta.to.global.u64 	%rd839, %rd365;
	mul.wide.u32 	%rd840, %r6, 4;
	add.s64 	%rd841, %rd839, %rd840;
	ld.global.f32 	%f356, [%rd841];
	div.rn.f32 	%f3730, %f313, %f356;
	sub.f32 	%f3731, %f346, %f327;
	cvta.to.global.u64 	%rd842, %rd2167;
	ld.global.f32 	%f3732, [%rd842+52];
	sub.f32 	%f3733, %f354, %f335;
	ld.global.f32 	%f3734, [%rd842+56];
	mul.f32 	%f3735, %f3734, %f3733;
	fma.rn.f32 	%f3736, %f3731, %f3732, %f3735;
	sub.f32 	%f3737, %f355, %f336;
	ld.global.f32 	%f3738, [%rd842+60];
	fma.rn.f32 	%f3739, %f3737, %f3738, %f3736;
	mul.f32 	%f357, %f3730, %f3739;
	div.rn.f32 	%f3740, %f1564, %f356;
	ld.global.f32 	%f3741, [%rd842+64];
	ld.global.f32 	%f3742, [%rd842+68];
	mul.f32 	%f3743, %f3742, %f3733;
	fma.rn.f32 	%f3744, %f3731, %f3741, %f3743;
	ld.global.f32 	%f3745, [%rd842+72];
	fma.rn.f32 	%f3746, %f3737, %f3745, %f3744;
	mul.f32 	%f358, %f3740, %f3746;
	ld.global.f32 	%f359, [%rd842+40];
	ld.global.f32 	%f360, [%rd842+44];
	mul.f32 	%f3747, %f354, %f360;
	fma.rn.f32 	%f3748, %f346, %f359, %f3747;
	ld.global.f32 	%f361, [%rd842+48];
	fma.rn.f32 	%f362, %f355, %f361, %f3748;
	setp.le.f32 	%p451, %f362, 0f00000000;
	@%p451 bra 	$L__BB1_522;
	setp.lt.f32 	%p452, %f362, 0f3F7D70A4;
	@%p452 bra 	$L__BB1_409;
	mul.f32 	%f3749, %f354, %f361;
	mul.f32 	%f3750, %f355, %f360;
	sub.f32 	%f3751, %f3749, %f3750;
	mul.f32 	%f3752, %f355, %f359;
	mul.f32 	%f3753, %f346, %f361;
	sub.f32 	%f3754, %f3752, %f3753;
	mul.f32 	%f3755, %f346, %f360;
	mul.f32 	%f3756, %f354, %f359;
	sub.f32 	%f3757, %f3755, %f3756;
	mul.f32 	%f3758, %f3754, %f3754;
	fma.rn.f32 	%f3759, %f3751, %f3751, %f3758;
	fma.rn.f32 	%f3760, %f3757, %f3757, %f3759;
	sqrt.rn.f32 	%f3761, %f3760;
	abs.f32 	%f3762, %f3761;
	fma.rn.f32 	%f3763, %f3762, 0fBF000000, 0f3F000000;
	rsqrt.approx.ftz.f32 	%f3764, %f3763;
	mul.f32 	%f3765, %f3764, %f3763;
	mul.f32 	%f3766, %f3764, 0fBF000000;
	fma.rn.f32 	%f3767, %f3765, %f3766, 0f3F000000;
	fma.rn.f32 	%f3768, %f3765, %f3767, %f3765;
	setp.eq.f32 	%p453, %f3762, 0f3F800000;
	selp.f32 	%f3769, 0f00000000, %f3768, %p453;
	setp.gt.f32 	%p454, %f3762, 0f3F0F5C29;
	selp.f32 	%f3770, %f3769, %f3762, %p454;
	mul.f32 	%f3771, %f3770, %f3770;
	fma.rn.f32 	%f3772, %f3771, 0f3D4DD2F7, 0f3C99CA97;
	fma.rn.f32 	%f3773, %f3772, %f3771, 0f3D3F90E8;
	fma.rn.f32 	%f3774, %f3773, %f3771, 0f3D993CCF;
	fma.rn.f32 	%f3775, %f3774, %f3771, 0f3E2AAC04;
	mul.f32 	%f3776, %f3771, %f3775;
	fma.rn.f32 	%f3777, %f3776, %f3770, %f3770;
	mul.f32 	%f3778, %f3777, 0fC0000000;
	fma.rn.f32 	%f3779, 0f3F6EE581, 0f3FD774EB, %f3778;
	selp.f32 	%f3780, %f3779, %f3777, %p454;
	setp.num.f32 	%p455, %f3780, %f3780;
	copysign.f32 	%f3781, %f3761, %f3780;
	selp.f32 	%f11663, %f3781, %f3780, %p455;
	bra.uni 	$L__BB1_410;
$L__BB1_409:
	abs.f32 	%f3782, %f362;
	fma.rn.f32 	%f3783, %f3782, 0fBF000000, 0f3F000000;
	rsqrt.approx.ftz.f32 	%f3784, %f3783;
	mul.f32 	%f3785, %f3783, %f3784;
	mul.f32 	%f3786, %f3784, 0fBF000000;
	fma.rn.f32 	%f3787, %f3785, %f3786, 0f3F000000;
	fma.rn.f32 	%f3788, %f3785, %f3787, %f3785;
	setp.eq.f32 	%p456, %f3782, 0f3F800000;
	selp.f32 	%f3789, 0f00000000, %f3788, %p456;
	setp.gt.f32 	%p457, %f3782, 0f3F0F5C29;
	selp.f32 	%f3790, %f3789, %f3782, %p457;
	abs.f32 	%f3791, %f3790;
	mul.f32 	%f3792, %f3790, %f3790;
	fma.rn.f32 	%f3793, %f3792, 0f3D10ECEF, 0f3C8B1ABB;
	fma.rn.f32 	%f3794, %f3793, %f3792, 0f3CFC028C;
	fma.rn.f32 	%f3795, %f3794, %f3792, 0f3D372139;
	fma.rn.f32 	%f3796, %f3795, %f3792, 0f3D9993DB;
	fma.rn.f32 	%f3797, %f3796, %f3792, 0f3E2AAAC6;
	mul.f32 	%f3798, %f3792, %f3797;
	fma.rn.f32 	%f3799, %f3798, %f3791, %f3791;
	neg.f32 	%f3800, %f3799;
	selp.f32 	%f3801, %f3799, %f3800, %p457;
	fma.rn.f32 	%f3802, 0f3F6EE581, 0f3FD774EB, %f3801;
	setp.gt.f32 	%p458, %f362, 0f3F0F5C29;
	selp.f32 	%f3803, %f3799, %f3802, %p458;
	add.f32 	%f3804, %f3803, %f3803;
	selp.f32 	%f11663, %f3804, %f3803, %p457;
$L__BB1_410:
	mul.f32 	%f3805, %f11663, 0f3F22F983;
	cvt.rni.s32.f32 	%r5678, %f3805;
	cvt.rn.f32.s32 	%f3806, %r5678;
	fma.rn.f32 	%f3807, %f3806, 0fBFC90FDA, %f11663;
	fma.rn.f32 	%f3808, %f3806, 0fB3A22168, %f3807;
	fma.rn.f32 	%f11664, %f3806, 0fA7C234C5, %f3808;
	abs.f32 	%f367, %f11663;
	setp.ltu.f32 	%p459, %f367, 0f47CE4780;
	@%p459 bra 	$L__BB1_418;
	setp.eq.f32 	%p460, %f367, 0f7F800000;
	@%p460 bra 	$L__BB1_417;
	mov.b32 	%r479, %f11663;
	mov.b64 	%rd2210, 0;
	mov.b32 	%r5675, 0;
$L__BB1_413:
	.pragma "nounroll";
	mul.wide.u32 	%rd844, %r5675, 4;
	mov.u64 	%rd845, __cudart_i2opi_f;
	add.s64 	%rd846, %rd845, %rd844;
	ld.global.nc.u32 	%r2744, [%rd846];
	shl.b32 	%r2745, %r479, 8;
	or.b32  	%r2746, %r2745, -2147483648;
	mad.wide.u32 	%rd847, %r2744, %r2746, %rd2210;
	shr.u64 	%rd2210, %rd847, 32;
	add.s64 	%rd848, %rd15, %rd844;
	st.local.u32 	[%rd848], %rd847;
	add.s32 	%r5675, %r5675, 1;
	setp.ne.s32 	%p461, %r5675, 6;
	@%p461 bra 	$L__BB1_413;
	shr.u32 	%r2747, %r479, 23;
	st.local.u32 	[%rd15+24], %rd2210;
	and.b32  	%r482, %r2747, 31;
	and.b32  	%r2748, %r2747, 224;
	add.s32 	%r2749, %r2748, -128;
	shr.u32 	%r2750, %r2749, 5;
	mul.wide.u32 	%rd849, %r2750, 4;
	sub.s64 	%rd850, %rd15, %rd849;
	ld.local.u32 	%r5676, [%rd850+24];
	ld.local.u32 	%r5677, [%rd850+20];
	setp.eq.s32 	%p462, %r482, 0;
	@%p462 bra 	$L__BB1_416;
	shf.l.wrap.b32 	%r5676, %r5677, %r5676, %r482;
	shr.u32 	%r2751, %r479, 23;
	and.b32  	%r2752, %r2751, 224;
	add.s32 	%r2753, %r2752, -128;
	shr.u32 	%r2754, %r2753, 5;
	mul.wide.u32 	%rd851, %r2754, 4;
	sub.s64 	%rd852, %rd15, %rd851;
	ld.local.u32 	%r2755, [%rd852+16];
	shf.l.wrap.b32 	%r5677, %r2755, %r5677, %r482;
$L__BB1_416:
	shr.u32 	%r2756, %r5676, 30;
	shf.l.wrap.b32 	%r2757, %r5677, %r5676, 2;
	shl.b32 	%r2758, %r5677, 2;
	shr.u32 	%r2759, %r2757, 31;
	add.s32 	%r2760, %r2759, %r2756;
	neg.s32 	%r2761, %r2760;
	setp.lt.s32 	%p463, %r479, 0;
	selp.b32 	%r5678, %r2761, %r2760, %p463;
	xor.b32  	%r2762, %r2757, %r479;
	shr.s32 	%r2763, %r2757, 31;
	xor.b32  	%r2764, %r2763, %r2757;
	xor.b32  	%r2765, %r2763, %r2758;
	cvt.u64.u32 	%rd853, %r2764;
	shl.b64 	%rd854, %rd853, 32;
	cvt.u64.u32 	%rd855, %r2765;
	or.b64  	%rd856, %rd854, %rd855;
	cvt.rn.f64.s64 	%fd69, %rd856;
	mul.f64 	%fd70, %fd69, 0d3BF921FB54442D19;
	cvt.rn.f32.f64 	%f3809, %fd70;
	neg.f32 	%f3810, %f3809;
	setp.lt.s32 	%p464, %r2762, 0;
	selp.f32 	%f11664, %f3810, %f3809, %p464;
	bra.uni 	$L__BB1_418;
$L__BB1_417:
	mov.f32 	%f3811, 0f00000000;
	mul.rn.f32 	%f11664, %f11663, %f3811;
	mov.b32 	%r5678, 0;
$L__BB1_418:
	mul.rn.f32 	%f3812, %f11664, %f11664;
	and.b32  	%r2767, %r5678, 1;
	setp.eq.b32 	%p465, %r2767, 1;
	selp.f32 	%f3813, 0f3F800000, %f11664, %p465;
	fma.rn.f32 	%f3814, %f3812, %f3813, 0f00000000;
	fma.rn.f32 	%f3815, %f3812, 0f37CBAC00, 0fBAB607ED;
	selp.f32 	%f3816, %f3815, 0fB94D4153, %p465;
	selp.f32 	%f3817, 0f3D2AAABB, 0f3C0885E4, %p465;
	fma.rn.f32 	%f3818, %f3816, %f3812, %f3817;
	selp.f32 	%f3819, 0fBEFFFFFF, 0fBE2AAAA8, %p465;
	fma.rn.f32 	%f3820, %f3818, %f3812, %f3819;
	fma.rn.f32 	%f3821, %f3820, %f3814, %f3813;
	and.b32  	%r2768, %r5678, 2;
	setp.eq.s32 	%p466, %r2768, 0;
	mov.f32 	%f3822, 0f00000000;
	sub.f32 	%f3823, %f3822, %f3821;
	selp.f32 	%f3824, %f3821, %f3823, %p466;
	mul.f32 	%f3825, %f1566, 0f40490FDB;
	mul.f32 	%f3826, %f3825, %f3824;
	div.rn.f32 	%f371, %f3826, %f356;
	abs.f32 	%f3827, %f371;
	setp.gtu.f32 	%p467, %f3827, 0f322BCC77;
	@%p467 bra 	$L__BB1_497;
	abs.f32 	%f372, %f371;
	setp.gtu.f32 	%p468, %f372, 0f41000000;
	@%p468 bra 	$L__BB1_421;
	add.f32 	%f3828, %f372, 0fC019E8A9;
	add.f32 	%f3829, %f3828, 0fB3E971B3;
	fma.rn.f32 	%f3830, %f3829, 0fA6B3B8E7, 0fA9ACA9B3;
	fma.rn.f32 	%f3831, %f3830, %f3829, 0f2C3F0E18;
	fma.rn.f32 	%f3832, %f3831, %f3829, 0fACD41781;
	fma.rn.f32 	%f3833, %f3832, %f3829, 0fAFE90F38;
	fma.rn.f32 	%f3834, %f3833, %f3829, 0f3020305B;
	fma.rn.f32 	%f3835, %f3834, %f3829, 0f33797143;
	fma.rn.f32 	%f3836, %f3835, %f3829, 0f30F76F85;
	fma.rn.f32 	%f3837, %f3836, %f3829, 0fB6B6DFC6;
	fma.rn.f32 	%f3838, %f3837, %f3829, 0fB6F665C9;
	fma.rn.f32 	%f3839, %f3838, %f3829, 0f399E2DEB;
	fma.rn.f32 	%f3840, %f3839, %f3829, 0f3A4AE334;
	fma.rn.f32 	%f3841, %f3840, %f3829, 0fBBEEAA1B;
	fma.rn.f32 	%f3842, %f3841, %f3829, 0fBCDA7747;
	mul.f32 	%f3843, %f3829, %f3842;
	add.f32 	%f3844, %f372, 0fC0B0A47B;
	add.f32 	%f3845, %f3844, 0f339A7A37;
	mul.f32 	%f3846, %f3845, %f3843;
	add.f32 	%f3847, %f372, 0fC10A75AB;
	add.f32 	%f3848, %f3847, 0fB4CCCDED;
	mul.f32 	%f11666, %f3848, %f3846;
	bra.uni 	$L__BB1_431;
$L__BB1_421:
	abs.f32 	%f3850, %f372;
	setp.eq.f32 	%p469, %f3850, 0f7F800000;
	mov.f32 	%f11666, 0f00000000;
	@%p469 bra 	$L__BB1_431;
	rcp.approx.ftz.f32 	%f3851, %f372;
	mul.f32 	%f3852, %f3851, %f3851;
	fma.rn.f32 	%f3853, %f3852, 0f4056FE93, 0fBF03B7C2;
	fma.rn.f32 	%f3854, %f3853, %f3852, 0f3DD3B3F3;
	fma.rn.f32 	%f3855, %f3854, %f3852, 0fBD7FFFB6;
	fma.rn.f32 	%f374, %f3855, %f3852, 0f3F800000;
	fma.rn.f32 	%f3856, %f3852, 0f3F91E009, 0fBE52412D;
	fma.rn.f32 	%f3857, %f3856, %f3852, 0f3D854ED1;
	fma.rn.f32 	%f3858, %f3857, %f3852, 0fBDFFFFFF;
	fma.rn.f32 	%f375, %f3858, %f3851, %f372;
	mul.f32 	%f3859, %f375, 0f3F22F983;
	cvt.rni.s32.f32 	%r5682, %f3859;
	cvt.rn.f32.s32 	%f3860, %r5682;
	fma.rn.f32 	%f3861, %f3860, 0fBFC90FDA, %f375;
	fma.rn.f32 	%f3862, %f3860, 0fB3A22168, %f3861;
	fma.rn.f32 	%f11665, %f3860, 0fA7C234C5, %f3862;
	abs.f32 	%f377, %f375;
	setp.ltu.f32 	%p470, %f377, 0f47CE4780;
	@%p470 bra 	$L__BB1_430;
	setp.eq.f32 	%p471, %f377, 0f7F800000;
	@%p471 bra 	$L__BB1_429;
	mov.b32 	%r492, %f375;
	mov.b64 	%rd2211, 0;
	mov.b32 	%r5679, 0;
$L__BB1_425:
	.pragma "nounroll";
	mul.wide.u32 	%rd858, %r5679, 4;
	mov.u64 	%rd859, __cudart_i2opi_f;
	add.s64 	%rd860, %rd859, %rd858;
	ld.global.nc.u32 	%r2770, [%rd860];
	shl.b32 	%r2771, %r492, 8;
	or.b32  	%r2772, %r2771, -2147483648;
	mad.wide.u32 	%rd861, %r2770, %r2772, %rd2211;
	shr.u64 	%rd2211, %rd861, 32;
	add.s64 	%rd862, %rd14, %rd858;
	st.local.u32 	[%rd862], %rd861;
	add.s32 	%r5679, %r5679, 1;
	setp.ne.s32 	%p472, %r5679, 6;
	@%p472 bra 	$L__BB1_425;
	shr.u32 	%r2773, %r492, 23;
	st.local.u32 	[%rd14+24], %rd2211;
	and.b32  	%r2774, %r2773, 31;
	and.b32  	%r2775, %r2773, 224;
	add.s32 	%r2776, %r2775, -128;
	shr.u32 	%r2777, %r2776, 5;
	mul.wide.u32 	%rd863, %r2777, 4;
	sub.s64 	%rd864, %rd14, %rd863;
	ld.local.u32 	%r5680, [%rd864+24];
	ld.local.u32 	%r5681, [%rd864+20];
	setp.eq.s32 	%p473, %r2774, 0;
	@%p473 bra 	$L__BB1_428;
	shr.u32 	%r2778, %r492, 23;
	and.b32  	%r2779, %r2778, 31;
	shf.l.wrap.b32 	%r5680, %r5681, %r5680, %r2779;
	and.b32  	%r2780, %r2778, 224;
	add.s32 	%r2781, %r2780, -128;
	shr.u32 	%r2782, %r2781, 5;
	mul.wide.u32 	%rd865, %r2782, 4;
	sub.s64 	%rd866, %rd14, %rd865;
	ld.local.u32 	%r2783, [%rd866+16];
	shf.l.wrap.b32 	%r5681, %r2783, %r5681, %r2779;
$L__BB1_428:
	shr.u32 	%r2784, %r5680, 30;
	shf.l.wrap.b32 	%r2785, %r5681, %r5680, 2;
	shl.b32 	%r2786, %r5681, 2;
	shr.u32 	%r2787, %r2785, 31;
	add.s32 	%r2788, %r2787, %r2784;
	neg.s32 	%r2789, %r2788;
	setp.lt.s32 	%p474, %r492, 0;
	selp.b32 	%r5682, %r2789, %r2788, %p474;
	xor.b32  	%r2790, %r2785, %r492;
	shr.s32 	%r2791, %r2785, 31;
	xor.b32  	%r2792, %r2791, %r2785;
	xor.b32  	%r2793, %r2791, %r2786;
	cvt.u64.u32 	%rd867, %r2792;
	shl.b64 	%rd868, %rd867, 32;
	cvt.u64.u32 	%rd869, %r2793;
	or.b64  	%rd870, %rd868, %rd869;
	cvt.rn.f64.s64 	%fd71, %rd870;
	mul.f64 	%fd72, %fd71, 0d3BF921FB54442D19;
	cvt.rn.f32.f64 	%f3863, %fd72;
	neg.f32 	%f3864, %f3863;
	setp.lt.s32 	%p475, %r2790, 0;
	selp.f32 	%f11665, %f3864, %f3863, %p475;
	bra.uni 	$L__BB1_430;
$L__BB1_429:
	mov.f32 	%f3865, 0f00000000;
	mul.rn.f32 	%f11665, %f375, %f3865;
	mov.b32 	%r5682, 0;
$L__BB1_430:
	and.b32  	%r2795, %r5682, 3;
	cvt.rn.f32.u32 	%f3866, %r2795;
	fma.rn.f32 	%f3867, %f3866, 0f3FC90FDB, 0fBF490FDB;
	add.f32 	%f3868, %f11665, %f3867;
	mul.f32 	%f3869, %f3868, 0f3F22F983;
	cvt.rni.s32.f32 	%r2796, %f3869;
	cvt.rn.f32.s32 	%f3870, %r2796;
	fma.rn.f32 	%f3871, %f3870, 0fBFC90FDA, %f3868;
	fma.rn.f32 	%f3872, %f3870, 0fB3A22168, %f3871;
	add.s32 	%r2797, %r2796, 1;
	mul.rn.f32 	%f3873, %f3872, %f3872;
	and.b32  	%r2798, %r2796, 1;
	setp.eq.b32 	%p476, %r2798, 1;
	selp.f32 	%f3874, %f3872, 0f3F800000, %p476;
	fma.rn.f32 	%f3875, %f3873, %f3874, 0f00000000;
	fma.rn.f32 	%f3876, %f3873, 0f37CBAC00, 0fBAB607ED;
	selp.f32 	%f3877, 0fB94D4153, %f3876, %p476;
	selp.f32 	%f3878, 0f3C0885E4, 0f3D2AAABB, %p476;
	fma.rn.f32 	%f3879, %f3877, %f3873, %f3878;
	selp.f32 	%f3880, 0fBE2AAAA8, 0fBEFFFFFF, %p476;
	fma.rn.f32 	%f3881, %f3879, %f3873, %f3880;
	fma.rn.f32 	%f3882, %f3881, %f3875, %f3874;
	and.b32  	%r2799, %r2797, 2;
	setp.eq.s32 	%p477, %r2799, 0;
	mov.f32 	%f3883, 0f00000000;
	sub.f32 	%f3884, %f3883, %f3882;
	selp.f32 	%f3885, %f3882, %f3884, %p477;
	abs.f32 	%f3886, %f371;
	rsqrt.approx.f32 	%f3887, %f3886;
	mul.f32 	%f3888, %f3887, 0f3F4C422A;
	mul.f32 	%f3889, %f374, %f3888;
	mul.f32 	%f11666, %f3889, %f3885;
$L__BB1_431:
	abs.f32 	%f383, %f371;
	setp.gt.f32 	%p478, %f383, 0f40000000;
	@%p478 bra 	$L__BB1_433;
	mov.f32 	%f3890, 0f41A00000;
	div.rn.f32 	%f3891, %f3890, %f371;
	abs.f32 	%f3892, %f3891;
	setp.gt.f32 	%p479, %f3892, 0f58635FA9;
	mul.f32 	%f3893, %f3891, 0f26901D7D;
	selp.f32 	%f3894, 0f26901D7D, 0f3F800000, %p479;
	selp.f32 	%f3895, %f3893, %f3891, %p479;
	mov.f32 	%f3896, 0f41900000;
	div.rn.f32 	%f3897, %f3896, %f371;
	mul.f32 	%f3898, %f3895, %f3897;
	sub.f32 	%f3899, %f3898, %f3894;
	abs.f32 	%f3900, %f3899;
	setp.gt.f32 	%p480, %f3900, 0f58635FA9;
	mul.f32 	%f3901, %f3899, 0f26901D7D;
	mul.f32 	%f3902, %f3895, 0f26901D7D;
	selp.f32 	%f3903, %f3902, %f3895, %p480;
	selp.f32 	%f3904, %f3901, %f3899, %p480;
	fma.rn.f32 	%f3905, %f3904, 0f40000000, 0f00000000;
	mov.f32 	%f3906, 0f41800000;
	div.rn.f32 	%f3907, %f3906, %f371;
	mul.f32 	%f3908, %f3904, %f3907;
	sub.f32 	%f3909, %f3908, %f3903;
	abs.f32 	%f3910, %f3909;
	setp.gt.f32 	%p481, %f3910, 0f58635FA9;
	mul.f32 	%f3911, %f3909, 0f26901D7D;
	mul.f32 	%f3912, %f3904, 0f26901D7D;
	mul.f32 	%f3913, %f3905, 0f26901D7D;
	selp.f32 	%f3914, %f3912, %f3904, %p481;
	selp.f32 	%f3915, %f3913, %f3905, %p481;
	selp.f32 	%f3916, %f3911, %f3909, %p481;
	mov.f32 	%f3917, 0f41600000;
	div.rn.f32 	%f3918, %f3917, %f371;
	mul.f32 	%f3919, %f3916, %f3918;
	sub.f32 	%f3920, %f3919, %f3914;
	abs.f32 	%f3921, %f3920;
	setp.gt.f32 	%p482, %f3921, 0f58635FA9;
	mul.f32 	%f3922, %f3920, 0f26901D7D;
	mul.f32 	%f3923, %f3916, 0f26901D7D;
	mul.f32 	%f3924, %f3915, 0f26901D7D;
	selp.f32 	%f3925, %f3923, %f3916, %p482;
	selp.f32 	%f3926, %f3924, %f3915, %p482;
	selp.f32 	%f3927, %f3922, %f3920, %p482;
	fma.rn.f32 	%f3928, %f3927, 0f40000000, %f3926;
	mov.f32 	%f3929, 0f41400000;
	div.rn.f32 	%f3930, %f3929, %f371;
	mul.f32 	%f3931, %f3927, %f3930;
	sub.f32 	%f3932, %f3931, %f3925;
	abs.f32 	%f3933, %f3932;
	setp.gt.f32 	%p483, %f3933, 0f58635FA9;
	mul.f32 	%f3934, %f3932, 0f26901D7D;
	mul.f32 	%f3935, %f3927, 0f26901D7D;
	mul.f32 	%f3936, %f3928, 0f26901D7D;
	selp.f32 	%f3937, %f3935, %f3927, %p483;
	selp.f32 	%f3938, %f3936, %f3928, %p483;
	selp.f32 	%f3939, %f3934, %f3932, %p483;
	mov.f32 	%f3940, 0f41200000;
	div.rn.f32 	%f3941, %f3940, %f371;
	mul.f32 	%f3942, %f3939, %f3941;
	sub.f32 	%f3943, %f3942, %f3937;
	abs.f32 	%f3944, %f3943;
	setp.gt.f32 	%p484, %f3944, 0f58635FA9;
	mul.f32 	%f3945, %f3943, 0f26901D7D;
	mul.f32 	%f3946, %f3939, 0f26901D7D;
	mul.f32 	%f3947, %f3938, 0f26901D7D;
	selp.f32 	%f3948, %f3946, %f3939, %p484;
	selp.f32 	%f3949, %f3947, %f3938, %p484;
	selp.f32 	%f3950, %f3945, %f3943, %p484;
	fma.rn.f32 	%f3951, %f3950, 0f40000000, %f3949;
	mov.f32 	%f3952, 0f41000000;
	div.rn.f32 	%f3953, %f3952, %f371;
	mul.f32 	%f3954, %f3950, %f3953;
	sub.f32 	%f3955, %f3954, %f3948;
	abs.f32 	%f3956, %f3955;
	setp.gt.f32 	%p485, %f3956, 0f58635FA9;
	mul.f32 	%f3957, %f3955, 0f26901D7D;
	mul.f32 	%f3958, %f3950, 0f26901D7D;
	mul.f32 	%f3959, %f3951, 0f26901D7D;
	selp.f32 	%f3960, %f3958, %f3950, %p485;
	selp.f32 	%f3961, %f3959, %f3951, %p485;
	selp.f32 	%f3962, %f3957, %f3955, %p485;
	mov.f32 	%f3963, 0f40C00000;
	div.rn.f32 	%f3964, %f3963, %f371;
	mul.f32 	%f3965, %f3962, %f3964;
	sub.f32 	%f3966, %f3965, %f3960;
	abs.f32 	%f3967, %f3966;
	setp.gt.f32 	%p486, %f3967, 0f58635FA9;
	mul.f32 	%f3968, %f3966, 0f26901D7D;
	mul.f32 	%f3969, %f3962, 0f26901D7D;
	mul.f32 	%f3970, %f3961, 0f26901D7D;
	selp.f32 	%f3971, %f3969, %f3962, %p486;
	selp.f32 	%f3972, %f3970, %f3961, %p486;
	selp.f32 	%f3973, %f3968, %f3966, %p486;
	fma.rn.f32 	%f3974, %f3973, 0f40000000, %f3972;
	mov.f32 	%f3975, 0f40800000;
	div.rn.f32 	%f3976, %f3975, %f371;
	mul.f32 	%f3977, %f3973, %f3976;
	sub.f32 	%f3978, %f3977, %f3971;
	abs.f32 	%f3979, %f3978;
	setp.gt.f32 	%p487, %f3979, 0f58635FA9;
	mul.f32 	%f3980, %f3978, 0f26901D7D;
	mul.f32 	%f3981, %f3973, 0f26901D7D;
	mul.f32 	%f3982, %f3974, 0f26901D7D;
	selp.f32 	%f3983, %f3981, %f3973, %p487;
	selp.f32 	%f3984, %f3982, %f3974, %p487;
	selp.f32 	%f3985, %f3980, %f3978, %p487;
	mov.f32 	%f3986, 0f40000000;
	div.rn.f32 	%f3987, %f3986, %f371;
	mul.f32 	%f3988, %f3985, %f3987;
	sub.f32 	%f3989, %f3988, %f3983;
	abs.f32 	%f3990, %f3989;
	setp.gt.f32 	%p488, %f3990, 0f58635FA9;
	mul.f32 	%f3991, %f3989, 0f26901D7D;
	mul.f32 	%f3992, %f3983, 0f26901D7D;
	mul.f32 	%f3993, %f3984, 0f26901D7D;
	selp.f32 	%f3994, %f3992, %f3983, %p488;
	selp.f32 	%f3995, %f3993, %f3984, %p488;
	selp.f32 	%f3996, %f3991, %f3989, %p488;
	fma.rn.f32 	%f3997, %f3996, 0f40000000, %f3995;
	sub.f32 	%f3998, %f3997, %f3996;
	div.rn.f32 	%f11671, %f3994, %f3998;
	bra.uni 	$L__BB1_458;
$L__BB1_433:
	setp.gtu.f32 	%p489, %f383, 0f41000000;
	@%p489 bra 	$L__BB1_435;
	add.f32 	%f3999, %f383, 0fC0753AAC;
	add.f32 	%f4000, %f3999, 0f33A5090F;
	fma.rn.f32 	%f4001, %f4000, 0f29AF3463, 0f2B81BF42;
	fma.rn.f32 	%f4002, %f4001, %f4000, 0fADE21EC1;
	fma.rn.f32 	%f4003, %f4002, %f4000, 0fAF5DDEFF;
	fma.rn.f32 	%f4004, %f4003, %f4000, 0f319B0C9D;
	fma.rn.f32 	%f4005, %f4004, %f4000, 0f32E81173;
	fma.rn.f32 	%f4006, %f4005, %f4000, 0fB50F8DC8;
	fma.rn.f32 	%f4007, %f4006, %f4000, 0fB61E653D;
	fma.rn.f32 	%f4008, %f4007, %f4000, 0f382CD9C5;
	fma.rn.f32 	%f4009, %f4008, %f4000, 0f38F9EB10;
	fma.rn.f32 	%f4010, %f4009, %f4000, 0fBAECEB9C;
	fma.rn.f32 	%f4011, %f4010, %f4000, 0fBB276FFD;
	fma.rn.f32 	%f4012, %f4011, %f4000, 0f3D073993;
	add.f32 	%f4013, %f383, 0fC0E07FB0;
	add.f32 	%f4014, %f4013, 0f3444B8DB;
	mul.f32 	%f4015, %f4014, %f4012;
	mul.f32 	%f4016, %f4000, %f4015;
	mul.f32 	%f11668, %f383, %f4016;
	bra.uni 	$L__BB1_445;
$L__BB1_435:
	abs.f32 	%f4018, %f383;
	setp.eq.f32 	%p490, %f4018, 0f7F800000;
	mov.f32 	%f11668, 0f00000000;
	@%p490 bra 	$L__BB1_445;
	rcp.approx.ftz.f32 	%f4019, %f383;
	mul.f32 	%f4020, %f4019, %f4019;
	fma.rn.f32 	%f4021, %f4020, 0fC082CB37, 0f3F3FF7E9;
	fma.rn.f32 	%f4022, %f4021, %f4020, 0fBE458BAE;
	fma.rn.f32 	%f4023, %f4022, %f4020, 0f3E3FFF8B;
	fma.rn.f32 	%f386, %f4023, %f4020, 0f3F800000;
	fma.rn.f32 	%f4024, %f4020, 0fBFCA3BA2, 0f3EB914AD;
	fma.rn.f32 	%f4025, %f4024, %f4020, 0fBE27F2EC;
	fma.rn.f32 	%f4026, %f4025, %f4020, 0f3EBFFFFD;
	fma.rn.f32 	%f387, %f4026, %f4019, %f383;
	mul.f32 	%f4027, %f387, 0f3F22F983;
	cvt.rni.s32.f32 	%r5686, %f4027;
	cvt.rn.f32.s32 	%f4028, %r5686;
	fma.rn.f32 	%f4029, %f4028, 0fBFC90FDA, %f387;
	fma.rn.f32 	%f4030, %f4028, 0fB3A22168, %f4029;
	fma.rn.f32 	%f11667, %f4028, 0fA7C234C5, %f4030;
	abs.f32 	%f389, %f387;
	setp.ltu.f32 	%p491, %f389, 0f47CE4780;
	@%p491 bra 	$L__BB1_444;
	setp.eq.f32 	%p492, %f389, 0f7F800000;
	@%p492 bra 	$L__BB1_443;
	mov.b32 	%r504, %f387;
	mov.b64 	%rd2212, 0;
	mov.b32 	%r5683, 0;
$L__BB1_439:
	.pragma "nounroll";
	mul.wide.u32 	%rd872, %r5683, 4;
	mov.u64 	%rd873, __cudart_i2opi_f;
	add.s64 	%rd874, %rd873, %rd872;
	ld.global.nc.u32 	%r2801, [%rd874];
	shl.b32 	%r2802, %r504, 8;
	or.b32  	%r2803, %r2802, -2147483648;
	mad.wide.u32 	%rd875, %r2801, %r2803, %rd2212;
	shr.u64 	%rd2212, %rd875, 32;
	add.s64 	%rd876, %rd13, %rd872;
	st.local.u32 	[%rd876], %rd875;
	add.s32 	%r5683, %r5683, 1;
	setp.ne.s32 	%p493, %r5683, 6;
	@%p493 bra 	$L__BB1_439;
	shr.u32 	%r2804, %r504, 23;
	st.local.u32 	[%rd13+24], %rd2212;
	and.b32  	%r2805, %r2804, 31;
	and.b32  	%r2806, %r2804, 224;
	add.s32 	%r2807, %r2806, -128;
	shr.u32 	%r2808, %r2807, 5;
	mul.wide.u32 	%rd877, %r2808, 4;
	sub.s64 	%rd878, %rd13, %rd877;
	ld.local.u32 	%r5684, [%rd878+24];
	ld.local.u32 	%r5685, [%rd878+20];
	setp.eq.s32 	%p494, %r2805, 0;
	@%p494 bra 	$L__BB1_442;
	shr.u32 	%r2809, %r504, 23;
	and.b32  	%r2810, %r2809, 31;
	shf.l.wrap.b32 	%r5684, %r5685, %r5684, %r2810;
	and.b32  	%r2811, %r2809, 224;
	add.s32 	%r2812, %r2811, -128;
	shr.u32 	%r2813, %r2812, 5;
	mul.wide.u32 	%rd879, %r2813, 4;
	sub.s64 	%rd880, %rd13, %rd879;
	ld.local.u32 	%r2814, [%rd880+16];
	shf.l.wrap.b32 	%r5685, %r2814, %r5685, %r2810;
$L__BB1_442:
	shr.u32 	%r2815, %r5684, 30;
	shf.l.wrap.b32 	%r2816, %r5685, %r5684, 2;
	shl.b32 	%r2817, %r5685, 2;
	shr.u32 	%r2818, %r2816, 31;
	add.s32 	%r2819, %r2818, %r2815;
	neg.s32 	%r2820, %r2819;
	setp.lt.s32 	%p495, %r504, 0;
	selp.b32 	%r5686, %r2820, %r2819, %p495;
	xor.b32  	%r2821, %r2816, %r504;
	shr.s32 	%r2822, %r2816, 31;
	xor.b32  	%r2823, %r2822, %r2816;
	xor.b32  	%r2824, %r2822, %r2817;
	cvt.u64.u32 	%rd881, %r2823;
	shl.b64 	%rd882, %rd881, 32;
	cvt.u64.u32 	%rd883, %r2824;
	or.b64  	%rd884, %rd882, %rd883;
	cvt.rn.f64.s64 	%fd73, %rd884;
	mul.f64 	%fd74, %fd73, 0d3BF921FB54442D19;
	cvt.rn.f32.f64 	%f4031, %fd74;
	neg.f32 	%f4032, %f4031;
	setp.lt.s32 	%p496, %r2821, 0;
	selp.f32 	%f11667, %f4032, %f4031, %p496;
	bra.uni 	$L__BB1_444;
$L__BB1_443:
	mov.f32 	%f4033, 0f00000000;
	mul.rn.f32 	%f11667, %f387, %f4033;
	mov.b32 	%r5686, 0;
$L__BB1_444:
	and.b32  	%r2826, %r5686, 3;
	cvt.rn.f32.u32 	%f4034, %r2826;
	fma.rn.f32 	%f4035, %f4034, 0f3FC90FDB, 0fC016CBE4;
	add.f32 	%f4036, %f11667, %f4035;
	mul.f32 	%f4037, %f4036, 0f3F22F983;
	cvt.rni.s32.f32 	%r2827, %f4037;
	cvt.rn.f32.s32 	%f4038, %r2827;
	fma.rn.f32 	%f4039, %f4038, 0fBFC90FDA, %f4036;
	fma.rn.f32 	%f4040, %f4038, 0fB3A22168, %f4039;
	add.s32 	%r2828, %r2827, 1;
	mul.rn.f32 	%f4041, %f4040, %f4040;
	and.b32  	%r2829, %r2827, 1;
	setp.eq.b32 	%p497, %r2829, 1;
	selp.f32 	%f4042, %f4040, 0f3F800000, %p497;
	fma.rn.f32 	%f4043, %f4041, %f4042, 0f00000000;
	fma.rn.f32 	%f4044, %f4041, 0f37CBAC00, 0fBAB607ED;
	selp.f32 	%f4045, 0fB94D4153, %f4044, %p497;
	selp.f32 	%f4046, 0f3C0885E4, 0f3D2AAABB, %p497;
	fma.rn.f32 	%f4047, %f4045, %f4041, %f4046;
	selp.f32 	%f4048, 0fBE2AAAA8, 0fBEFFFFFF, %p497;
	fma.rn.f32 	%f4049, %f4047, %f4041, %f4048;
	fma.rn.f32 	%f4050, %f4049, %f4043, %f4042;
	and.b32  	%r2830, %r2828, 2;
	setp.eq.s32 	%p498, %r2830, 0;
	mov.f32 	%f4051, 0f00000000;
	sub.f32 	%f4052, %f4051, %f4050;
	selp.f32 	%f4053, %f4050, %f4052, %p498;
	abs.f32 	%f4054, %f371;
	rsqrt.approx.f32 	%f4055, %f4054;
	mul.f32 	%f4056, %f4055, 0f3F4C422A;
	mul.f32 	%f4057, %f386, %f4056;
	mul.f32 	%f11668, %f4057, %f4053;
$L__BB1_445:
	abs.f32 	%f395, %f371;
	setp.gtu.f32 	%p499, %f395, 0f41000000;
	setp.lt.f32 	%p500, %f371, 0f00000000;
	neg.f32 	%f4058, %f11668;
	selp.f32 	%f396, %f4058, %f11668, %p500;
	@%p499 bra 	$L__BB1_447;
	add.f32 	%f4059, %f395, 0fC019E8A9;
	add.f32 	%f4060, %f4059, 0fB3E971B3;
	fma.rn.f32 	%f4061, %f4060, 0fA6B3B8E7, 0fA9ACA9B3;
	fma.rn.f32 	%f4062, %f4061, %f4060, 0f2C3F0E18;
	fma.rn.f32 	%f4063, %f4062, %f4060, 0fACD41781;
	fma.rn.f32 	%f4064, %f4063, %f4060, 0fAFE90F38;
	fma.rn.f32 	%f4065, %f4064, %f4060, 0f3020305B;
	fma.rn.f32 	%f4066, %f4065, %f4060, 0f33797143;
	fma.rn.f32 	%f4067, %f4066, %f4060, 0f30F76F85;
	fma.rn.f32 	%f4068, %f4067, %f4060, 0fB6B6DFC6;
	fma.rn.f32 	%f4069, %f4068, %f4060, 0fB6F665C9;
	fma.rn.f32 	%f4070, %f4069, %f4060, 0f399E2DEB;
	fma.rn.f32 	%f4071, %f4070, %f4060, 0f3A4AE334;
	fma.rn.f32 	%f4072, %f4071, %f4060, 0fBBEEAA1B;
	fma.rn.f32 	%f4073, %f4072, %f4060, 0fBCDA7747;
	mul.f32 	%f4074, %f4060, %f4073;
	add.f32 	%f4075, %f395, 0fC0B0A47B;
	add.f32 	%f4076, %f4075, 0f339A7A37;
	mul.f32 	%f4077, %f4076, %f4074;
	add.f32 	%f4078, %f395, 0fC10A75AB;
	add.f32 	%f4079, %f4078, 0fB4CCCDED;
	mul.f32 	%f11670, %f4079, %f4077;
	bra.uni 	$L__BB1_457;
$L__BB1_447:
	abs.f32 	%f4081, %f395;
	setp.eq.f32 	%p501, %f4081, 0f7F800000;
	mov.f32 	%f11670, 0f00000000;
	@%p501 bra 	$L__BB1_457;
	rcp.approx.ftz.f32 	%f4082, %f395;
	mul.f32 	%f4083, %f4082, %f4082;
	fma.rn.f32 	%f4084, %f4083, 0f4056FE93, 0fBF03B7C2;
	fma.rn.f32 	%f4085, %f4084, %f4083, 0f3DD3B3F3;
	fma.rn.f32 	%f4086, %f4085, %f4083, 0fBD7FFFB6;
	fma.rn.f32 	%f398, %f4086, %f4083, 0f3F800000;
	fma.rn.f32 	%f4087, %f4083, 0f3F91E009, 0fBE52412D;
	fma.rn.f32 	%f4088, %f4087, %f4083, 0f3D854ED1;
	fma.rn.f32 	%f4089, %f4088, %f4083, 0fBDFFFFFF;
	fma.rn.f32 	%f399, %f4089, %f4082, %f395;
	mul.f32 	%f4090, %f399, 0f3F22F983;
	cvt.rni.s32.f32 	%r5690, %f4090;
	cvt.rn.f32.s32 	%f4091, %r5690;
	fma.rn.f32 	%f4092, %f4091, 0fBFC90FDA, %f399;
	fma.rn.f32 	%f4093, %f4091, 0fB3A22168, %f4092;
	fma.rn.f32 	%f11669, %f4091, 0fA7C234C5, %f4093;
	abs.f32 	%f401, %f399;
	setp.ltu.f32 	%p502, %f401, 0f47CE4780;
	@%p502 bra 	$L__BB1_456;
	setp.eq.f32 	%p503, %f401, 0f7F800000;
	@%p503 bra 	$L__BB1_455;
	mov.b32 	%r516, %f399;
	mov.b32 	%r5687, 0;
	mov.b64 	%rd2213, 0;
$L__BB1_451:
	.pragma "nounroll";
	mul.wide.u32 	%rd886, %r5687, 4;
	mov.u64 	%rd887, __cudart_i2opi_f;
	add.s64 	%rd888, %rd887, %rd886;
	ld.global.nc.u32 	%r2832, [%rd888];
	shl.b32 	%r2833, %r516, 8;
	or.b32  	%r2834, %r2833, -2147483648;
	mad.wide.u32 	%rd889, %r2832, %r2834, %rd2213;
	shr.u64 	%rd2213, %rd889, 32;
	add.s64 	%rd890, %rd13, %rd886;
	st.local.u32 	[%rd890], %rd889;
	add.s32 	%r5687, %r5687, 1;
	setp.ne.s32 	%p504, %r5687, 6;
	@%p504 bra 	$L__BB1_451;
	shr.u32 	%r2835, %r516, 23;
	st.local.u32 	[%rd13+24], %rd2213;
	and.b32  	%r2836, %r2835, 31;
	and.b32  	%r2837, %r2835, 224;
	add.s32 	%r2838, %r2837, -128;
	shr.u32 	%r2839, %r2838, 5;
	mul.wide.u32 	%rd891, %r2839, 4;
	sub.s64 	%rd892, %rd13, %rd891;
	ld.local.u32 	%r5689, [%rd892+24];
	ld.local.u32 	%r5688, [%rd892+20];
	setp.eq.s32 	%p505, %r2836, 0;
	@%p505 bra 	$L__BB1_454;
	shr.u32 	%r2840, %r516, 23;
	and.b32  	%r2841, %r2840, 31;
	shf.l.wrap.b32 	%r5689, %r5688, %r5689, %r2841;
	and.b32  	%r2842, %r2840, 224;
	add.s32 	%r2843, %r2842, -128;
	shr.u32 	%r2844, %r2843, 5;
	mul.wide.u32 	%rd893, %r2844, 4;
	sub.s64 	%rd894, %rd13, %rd893;
	ld.local.u32 	%r2845, [%rd894+16];
	shf.l.wrap.b32 	%r5688, %r2845, %r5688, %r2841;
$L__BB1_454:
	shr.u32 	%r2846, %r5689, 30;
	shf.l.wrap.b32 	%r2847, %r5688, %r5689, 2;
	shl.b32 	%r2848, %r5688, 2;
	shr.u32 	%r2849, %r2847, 31;
	add.s32 	%r2850, %r2849, %r2846;
	neg.s32 	%r2851, %r2850;
	setp.lt.s32 	%p506, %r516, 0;
	selp.b32 	%r5690, %r2851, %r2850, %p506;
	shr.s32 	%r2852, %r2847, 31;
	xor.b32  	%r2853, %r2852, %r2848;
	xor.b32  	%r2854, %r2852, %r2847;
	xor.b32  	%r2855, %r2847, %r516;
	cvt.u64.u32 	%rd895, %r2854;
	shl.b64 	%rd896, %rd895, 32;
	cvt.u64.u32 	%rd897, %r2853;
	or.b64  	%rd898, %rd896, %rd897;
	cvt.rn.f64.s64 	%fd75, %rd898;
	mul.f64 	%fd76, %fd75, 0d3BF921FB54442D19;
	cvt.rn.f32.f64 	%f4094, %fd76;
	neg.f32 	%f4095, %f4094;
	setp.lt.s32 	%p507, %r2855, 0;
	selp.f32 	%f11669, %f4095, %f4094, %p507;
	bra.uni 	$L__BB1_456;
$L__BB1_455:
	mov.f32 	%f4096, 0f00000000;
	mul.rn.f32 	%f11669, %f399, %f4096;
	mov.b32 	%r5690, 0;
$L__BB1_456:
	and.b32  	%r2857, %r5690, 3;
	cvt.rn.f32.u32 	%f4097, %r2857;
	fma.rn.f32 	%f4098, %f4097, 0f3FC90FDB, 0fBF490FDB;
	add.f32 	%f4099, %f11669, %f4098;
	mul.f32 	%f4100, %f4099, 0f3F22F983;
	cvt.rni.s32.f32 	%r2858, %f4100;
	cvt.rn.f32.s32 	%f4101, %r2858;
	fma.rn.f32 	%f4102, %f4101, 0fBFC90FDA, %f4099;
	fma.rn.f32 	%f4103, %f4101, 0fB3A22168, %f4102;
	add.s32 	%r2859, %r2858, 1;
	mul.rn.f32 	%f4104, %f4103, %f4103;
	and.b32  	%r2860, %r2858, 1;
	setp.eq.b32 	%p508, %r2860, 1;
	selp.f32 	%f4105, %f4103, 0f3F800000, %p508;
	fma.rn.f32 	%f4106, %f4104, %f4105, 0f00000000;
	fma.rn.f32 	%f4107, %f4104, 0f37CBAC00, 0fBAB607ED;
	selp.f32 	%f4108, 0fB94D4153, %f4107, %p508;
	selp.f32 	%f4109, 0f3C0885E4, 0f3D2AAABB, %p508;
	fma.rn.f32 	%f4110, %f4108, %f4104, %f4109;
	selp.f32 	%f4111, 0fBE2AAAA8, 0fBEFFFFFF, %p508;
	fma.rn.f32 	%f4112, %f4110, %f4104, %f4111;
	fma.rn.f32 	%f4113, %f4112, %f4106, %f4105;
	and.b32  	%r2861, %r2859, 2;
	setp.eq.s32 	%p509, %r2861, 0;
	mov.f32 	%f4114, 0f00000000;
	sub.f32 	%f4115, %f4114, %f4113;
	selp.f32 	%f4116, %f4113, %f4115, %p509;
	abs.f32 	%f4117, %f371;
	rsqrt.approx.f32 	%f4118, %f4117;
	mul.f32 	%f4119, %f4118, 0f3F4C422A;
	mul.f32 	%f4120, %f398, %f4119;
	mul.f32 	%f11670, %f4120, %f4116;
$L__BB1_457:
	neg.f32 	%f4121, %f11670;
	mov.f32 	%f4122, 0f40000000;
	div.rn.f32 	%f4123, %f4122, %f371;
	copysign.f32 	%f4124, %f371, %f396;
	abs.f32 	%f4125, %f371;
	setp.lt.f32 	%p510, %f4125, 0f0DA24260;
	selp.f32 	%f4126, %f4124, %f396, %p510;
	fma.rn.f32 	%f11671, %f4126, %f4123, %f4121;
$L__BB1_458:
	abs.f32 	%f409, %f371;
	setp.gtu.f32 	%p511, %f409, 0f41000000;
	sub.f32 	%f410, %f11666, %f11671;
	@%p511 bra 	$L__BB1_461;
	setp.leu.f32 	%p512, %f409, 0f40000000;
	add.f32 	%f4127, %f409, 0fC019E8A9;
	add.f32 	%f4128, %f4127, 0fB3E971B3;
	fma.rn.f32 	%f4129, %f4128, 0fA6B3B8E7, 0fA9ACA9B3;
	fma.rn.f32 	%f4130, %f4129, %f4128, 0f2C3F0E18;
	fma.rn.f32 	%f4131, %f4130, %f4128, 0fACD41781;
	fma.rn.f32 	%f4132, %f4131, %f4128, 0fAFE90F38;
	fma.rn.f32 	%f4133, %f4132, %f4128, 0f3020305B;
	fma.rn.f32 	%f4134, %f4133, %f4128, 0f33797143;
	fma.rn.f32 	%f4135, %f4134, %f4128, 0f30F76F85;
	fma.rn.f32 	%f4136, %f4135, %f4128, 0fB6B6DFC6;
	fma.rn.f32 	%f4137, %f4136, %f4128, 0fB6F665C9;
	fma.rn.f32 	%f4138, %f4137, %f4128, 0f399E2DEB;
	fma.rn.f32 	%f4139, %f4138, %f4128, 0f3A4AE334;
	fma.rn.f32 	%f4140, %f4139, %f4128, 0fBBEEAA1B;
	fma.rn.f32 	%f4141, %f4140, %f4128, 0fBCDA7747;
	mul.f32 	%f4142, %f4128, %f4141;
	add.f32 	%f4143, %f409, 0fC0B0A47B;
	add.f32 	%f4144, %f4143, 0f339A7A37;
	mul.f32 	%f4145, %f4144, %f4142;
	add.f32 	%f4146, %f409, 0fC10A75AB;
	add.f32 	%f4147, %f4146, 0fB4CCCDED;
	mul.f32 	%f11673, %f4147, %f4145;
	@%p512 bra 	$L__BB1_480;
	add.f32 	%f4148, %f409, 0fC0753AAC;
	add.f32 	%f4149, %f4148, 0f33A5090F;
	fma.rn.f32 	%f4150, %f4149, 0f29AF3463, 0f2B81BF42;
	fma.rn.f32 	%f4151, %f4150, %f4149, 0fADE21EC1;
	fma.rn.f32 	%f4152, %f4151, %f4149, 0fAF5DDEFF;
	fma.rn.f32 	%f4153, %f4152, %f4149, 0f319B0C9D;
	fma.rn.f32 	%f4154, %f4153, %f4149, 0f32E81173;
	fma.rn.f32 	%f4155, %f4154, %f4149, 0fB50F8DC8;
	fma.rn.f32 	%f4156, %f4155, %f4149, 0fB61E653D;
	fma.rn.f32 	%f4157, %f4156, %f4149, 0f382CD9C5;
	fma.rn.f32 	%f4158, %f4157, %f4149, 0f38F9EB10;
	fma.rn.f32 	%f4159, %f4158, %f4149, 0fBAECEB9C;
	fma.rn.f32 	%f4160, %f4159, %f4149, 0fBB276FFD;
	fma.rn.f32 	%f4161, %f4160, %f4149, 0f3D073993;
	add.f32 	%f4162, %f409, 0fC0E07FB0;
	add.f32 	%f4163, %f4162, 0f3444B8DB;
	mul.f32 	%f4164, %f4163, %f4161;
	mul.f32 	%f4165, %f4149, %f4164;
	mul.f32 	%f11677, %f409, %f4165;
	bra.uni 	$L__BB1_483;
$L__BB1_461:
	abs.f32 	%f4166, %f409;
	setp.eq.f32 	%p513, %f4166, 0f7F800000;
	@%p513 bra 	$L__BB1_479;
	rcp.approx.ftz.f32 	%f4167, %f409;
	mul.f32 	%f4168, %f4167, %f4167;
	fma.rn.f32 	%f4169, %f4168, 0f4056FE93, 0fBF03B7C2;
	fma.rn.f32 	%f4170, %f4169, %f4168, 0f3DD3B3F3;
	fma.rn.f32 	%f4171, %f4170, %f4168, 0fBD7FFFB6;
	fma.rn.f32 	%f413, %f4171, %f4168, 0f3F800000;
	fma.rn.f32 	%f4172, %f4168, 0f3F91E009, 0fBE52412D;
	fma.rn.f32 	%f4173, %f4172, %f4168, 0f3D854ED1;
	fma.rn.f32 	%f4174, %f4173, %f4168, 0fBDFFFFFF;
	fma.rn.f32 	%f414, %f4174, %f4167, %f409;
	mul.f32 	%f4175, %f414, 0f3F22F983;
	cvt.rni.s32.f32 	%r5694, %f4175;
	cvt.rn.f32.s32 	%f4176, %r5694;
	fma.rn.f32 	%f4177, %f4176, 0fBFC90FDA, %f414;
	fma.rn.f32 	%f4178, %f4176, 0fB3A22168, %f4177;
	fma.rn.f32 	%f11672, %f4176, 0fA7C234C5, %f4178;
	abs.f32 	%f416, %f414;
	setp.ltu.f32 	%p514, %f416, 0f47CE4780;
	@%p514 bra 	$L__BB1_470;
	setp.eq.f32 	%p515, %f416, 0f7F800000;
	@%p515 bra 	$L__BB1_469;
	mov.b32 	%r528, %f414;
	mov.b64 	%rd2214, 0;
	mov.b32 	%r5691, 0;
$L__BB1_465:
	.pragma "nounroll";
	mul.wide.u32 	%rd900, %r5691, 4;
	mov.u64 	%rd901, __cudart_i2opi_f;
	add.s64 	%rd902, %rd901, %rd900;
	ld.global.nc.u32 	%r2863, [%rd902];
	shl.b32 	%r2864, %r528, 8;
	or.b32  	%r2865, %r2864, -2147483648;
	mad.wide.u32 	%rd903, %r2863, %r2865, %rd2214;
	shr.u64 	%rd2214, %rd903, 32;
	add.s64 	%rd904, %rd12, %rd900;
	st.local.u32 	[%rd904], %rd903;
	add.s32 	%r5691, %r5691, 1;
	setp.ne.s32 	%p516, %r5691, 6;
	@%p516 bra 	$L__BB1_465;
	shr.u32 	%r2866, %r528, 23;
	st.local.u32 	[%rd12+24], %rd2214;
	and.b32  	%r2867, %r2866, 31;
	and.b32  	%r2868, %r2866, 224;
	add.s32 	%r2869, %r2868, -128;
	shr.u32 	%r2870, %r2869, 5;
	mul.wide.u32 	%rd905, %r2870, 4;
	sub.s64 	%rd906, %rd12, %rd905;
	ld.local.u32 	%r5692, [%rd906+24];
	ld.local.u32 	%r5693, [%rd906+20];
	setp.eq.s32 	%p517, %r2867, 0;
	@%p517 bra 	$L__BB1_468;
	shr.u32 	%r2871, %r528, 23;
	and.b32  	%r2872, %r2871, 31;
	shf.l.wrap.b32 	%r5692, %r5693, %r5692, %r2872;
	and.b32  	%r2873, %r2871, 224;
	add.s32 	%r2874, %r2873, -128;
	shr.u32 	%r2875, %r2874, 5;
	mul.wide.u32 	%rd907, %r2875, 4;
	sub.s64 	%rd908, %rd12, %rd907;
	ld.local.u32 	%r2876, [%rd908+16];
	shf.l.wrap.b32 	%r5693, %r2876, %r5693, %r2872;
$L__BB1_468:
	shr.u32 	%r2877, %r5692, 30;
	shf.l.wrap.b32 	%r2878, %r5693, %r5692, 2;
	shl.b32 	%r2879, %r5693, 2;
	shr.u32 	%r2880, %r2878, 31;
	add.s32 	%r2881, %r2880, %r2877;
	neg.s32 	%r2882, %r2881;
	setp.lt.s32 	%p518, %r528, 0;
	selp.b32 	%r5694, %r2882, %r2881, %p518;
	xor.b32  	%r2883, %r2878, %r528;
	shr.s32 	%r2884, %r2878, 31;
	xor.b32  	%r2885, %r2884, %r2878;
	xor.b32  	%r2886, %r2884, %r2879;
	cvt.u64.u32 	%rd909, %r2885;
	shl.b64 	%rd910, %rd909, 32;
	cvt.u64.u32 	%rd911, %r2886;
	or.b64  	%rd912, %rd910, %rd911;
	cvt.rn.f64.s64 	%fd77, %rd912;
	mul.f64 	%fd78, %fd77, 0d3BF921FB54442D19;
	cvt.rn.f32.f64 	%f4179, %fd78;
	neg.f32 	%f4180, %f4179;
	setp.lt.s32 	%p519, %r2883, 0;
	selp.f32 	%f11672, %f4180, %f4179, %p519;
	bra.uni 	$L__BB1_470;
$L__BB1_469:
	mov.f32 	%f4181, 0f00000000;
	mul.rn.f32 	%f11672, %f414, %f4181;
	mov.b32 	%r5694, 0;
$L__BB1_470:
	abs.f32 	%f4182, %f371;
	setp.gt.f32 	%p520, %f4182, 0f40000000;
	and.b32  	%r2888, %r5694, 3;
	cvt.rn.f32.u32 	%f4183, %r2888;
	fma.rn.f32 	%f4184, %f4183, 0f3FC90FDB, 0fBF490FDB;
	add.f32 	%f4185, %f11672, %f4184;
	mul.f32 	%f4186, %f4185, 0f3F22F983;
	cvt.rni.s32.f32 	%r2889, %f4186;
	cvt.rn.f32.s32 	%f4187, %r2889;
	fma.rn.f32 	%f4188, %f4187, 0fBFC90FDA, %f4185;
	fma.rn.f32 	%f4189, %f4187, 0fB3A22168, %f4188;
	add.s32 	%r2890, %r2889, 1;
	mul.rn.f32 	%f4190, %f4189, %f4189;
	and.b32  	%r2891, %r2889, 1;
	setp.eq.b32 	%p521, %r2891, 1;
	selp.f32 	%f4191, %f4189, 0f3F800000, %p521;
	fma.rn.f32 	%f4192, %f4190, %f4191, 0f00000000;
	fma.rn.f32 	%f4193, %f4190, 0f37CBAC00, 0fBAB607ED;
	selp.f32 	%f4194, 0fB94D4153, %f4193, %p521;
	selp.f32 	%f4195, 0f3C0885E4, 0f3D2AAABB, %p521;
	fma.rn.f32 	%f4196, %f4194, %f4190, %f4195;
	selp.f32 	%f4197, 0fBE2AAAA8, 0fBEFFFFFF, %p521;
	fma.rn.f32 	%f4198, %f4196, %f4190, %f4197;
	fma.rn.f32 	%f4199, %f4198, %f4192, %f4191;
	and.b32  	%r2892, %r2890, 2;
	setp.eq.s32 	%p522, %r2892, 0;
	mov.f32 	%f4200, 0f00000000;
	sub.f32 	%f4201, %f4200, %f4199;
	selp.f32 	%f4202, %f4199, %f4201, %p522;
	rsqrt.approx.f32 	%f4203, %f4182;
	mul.f32 	%f4204, %f4203, 0f3F4C422A;
	mul.f32 	%f4205, %f413, %f4204;
	mul.f32 	%f11673, %f4205, %f4202;
	@%p520 bra 	$L__BB1_471;
	bra.uni 	$L__BB1_480;
$L__BB1_471:
	abs.f32 	%f424, %f371;
	abs.f32 	%f4317, %f424;
	setp.eq.f32 	%p534, %f4317, 0f7F800000;
	mov.f32 	%f11677, 0f00000000;
	@%p534 bra 	$L__BB1_483;
	rcp.approx.ftz.f32 	%f4318, %f424;
	mul.f32 	%f4319, %f4318, %f4318;
	fma.rn.f32 	%f4320, %f4319, 0fC082CB37, 0f3F3FF7E9;
	fma.rn.f32 	%f4321, %f4320, %f4319, 0fBE458BAE;
	fma.rn.f32 	%f4322, %f4321, %f4319, 0f3E3FFF8B;
	fma.rn.f32 	%f425, %f4322, %f4319, 0f3F800000;
	fma.rn.f32 	%f4323, %f4319, 0fBFCA3BA2, 0f3EB914AD;
	fma.rn.f32 	%f4324, %f4323, %f4319, 0fBE27F2EC;
	fma.rn.f32 	%f4325, %f4324, %f4319, 0f3EBFFFFD;
	fma.rn.f32 	%f426, %f4325, %f4318, %f424;
	mul.f32 	%f4326, %f426, 0f3F22F983;
	cvt.rni.s32.f32 	%r5698, %f4326;
	cvt.rn.f32.s32 	%f4327, %r5698;
	fma.rn.f32 	%f4328, %f4327, 0fBFC90FDA, %f426;
	fma.rn.f32 	%f4329, %f4327, 0fB3A22168, %f4328;
	fma.rn.f32 	%f11675, %f4327, 0fA7C234C5, %f4329;
	abs.f32 	%f428, %f426;
	setp.ltu.f32 	%p535, %f428, 0f47CE4780;
	@%p535 bra 	$L__BB1_482;
	setp.eq.f32 	%p536, %f428, 0f7F800000;
	@%p536 bra 	$L__BB1_481;
	mov.b32 	%r540, %f426;
	mov.b64 	%rd2215, 0;
	mov.b32 	%r5695, 0;
$L__BB1_475:
	.pragma "nounroll";
	mul.wide.u32 	%rd914, %r5695, 4;
	mov.u64 	%rd915, __cudart_i2opi_f;
	add.s64 	%rd916, %rd915, %rd914;
	ld.global.nc.u32 	%r2894, [%rd916];
	shl.b32 	%r2895, %r540, 8;
	or.b32  	%r2896, %r2895, -2147483648;
	mad.wide.u32 	%rd917, %r2894, %r2896, %rd2215;
	shr.u64 	%rd2215, %rd917, 32;
	add.s64 	%rd918, %rd11, %rd914;
	st.local.u32 	[%rd918], %rd917;
	add.s32 	%r5695, %r5695, 1;
	setp.ne.s32 	%p537, %r5695, 6;
	@%p537 bra 	$L__BB1_475;
	shr.u32 	%r2897, %r540, 23;
	st.local.u32 	[%rd11+24], %rd2215;
	and.b32  	%r2898, %r2897, 31;
	and.b32  	%r2899, %r2897, 224;
	add.s32 	%r2900, %r2899, -128;
	shr.u32 	%r2901, %r2900, 5;
	mul.wide.u32 	%rd919, %r2901, 4;
	sub.s64 	%rd920, %rd11, %rd919;
	ld.local.u32 	%r5696, [%rd920+24];
	ld.local.u32 	%r5697, [%rd920+20];
	setp.eq.s32 	%p538, %r2898, 0;
	@%p538 bra 	$L__BB1_478;
	shr.u32 	%r2902, %r540, 23;
	and.b32  	%r2903, %r2902, 31;
	shf.l.wrap.b32 	%r5696, %r5697, %r5696, %r2903;
	and.b32  	%r2904, %r2902, 224;
	add.s32 	%r2905, %r2904, -128;
	shr.u32 	%r2906, %r2905, 5;
	mul.wide.u32 	%rd921, %r2906, 4;
	sub.s64 	%rd922, %rd11, %rd921;
	ld.local.u32 	%r2907, [%rd922+16];
	shf.l.wrap.b32 	%r5697, %r2907, %r5697, %r2903;
$L__BB1_478:
	shr.u32 	%r2908, %r5696, 30;
	shf.l.wrap.b32 	%r2909, %r5697, %r5696, 2;
	shl.b32 	%r2910, %r5697, 2;
	shr.u32 	%r2911, %r2909, 31;
	add.s32 	%r2912, %r2911, %r2908;
	neg.s32 	%r2913, %r2912;
	setp.lt.s32 	%p539, %r540, 0;
	selp.b32 	%r5698, %r2913, %r2912, %p539;
	xor.b32  	%r2914, %r2909, %r540;
	shr.s32 	%r2915, %r2909, 31;
	xor.b32  	%r2916, %r2915, %r2909;
	xor.b32  	%r2917, %r2915, %r2910;
	cvt.u64.u32 	%rd923, %r2916;
	shl.b64 	%rd924, %rd923, 32;
	cvt.u64.u32 	%rd925, %r2917;
	or.b64  	%rd926, %rd924, %rd925;
	cvt.rn.f64.s64 	%fd79, %rd926;
	mul.f64 	%fd80, %fd79, 0d3BF921FB54442D19;
	cvt.rn.f32.f64 	%f4330, %fd80;
	neg.f32 	%f4331, %f4330;
	setp.lt.s32 	%p540, %r2914, 0;
	selp.f32 	%f11675, %f4331, %f4330, %p540;
	bra.uni 	$L__BB1_482;
$L__BB1_479:
	setp.gt.f32 	%p523, %f409, 0f40000000;
	mov.f32 	%f11673, 0f00000000;
	@%p523 bra 	$L__BB1_471;
$L__BB1_480:
	mov.f32 	%f4207, 0f41A00000;
	div.rn.f32 	%f4208, %f4207, %f371;
	abs.f32 	%f4209, %f4208;
	setp.gt.f32 	%p524, %f4209, 0f58635FA9;
	mul.f32 	%f4210, %f4208, 0f26901D7D;
	selp.f32 	%f4211, 0f26901D7D, 0f3F800000, %p524;
	selp.f32 	%f4212, %f4210, %f4208, %p524;
	mov.f32 	%f4213, 0f41900000;
	div.rn.f32 	%f4214, %f4213, %f371;
	mul.f32 	%f4215, %f4212, %f4214;
	sub.f32 	%f4216, %f4215, %f4211;
	abs.f32 	%f4217, %f4216;
	setp.gt.f32 	%p525, %f4217, 0f58635FA9;
	mul.f32 	%f4218, %f4216, 0f26901D7D;
	mul.f32 	%f4219, %f4212, 0f26901D7D;
	selp.f32 	%f4220, %f4219, %f4212, %p525;
	selp.f32 	%f4221, %f4218, %f4216, %p525;
	fma.rn.f32 	%f4222, %f4221, 0f40000000, 0f00000000;
	mov.f32 	%f4223, 0f41800000;
	div.rn.f32 	%f4224, %f4223, %f371;
	mul.f32 	%f4225, %f4221, %f4224;
	sub.f32 	%f4226, %f4225, %f4220;
	abs.f32 	%f4227, %f4226;
	setp.gt.f32 	%p526, %f4227, 0f58635FA9;
	mul.f32 	%f4228, %f4226, 0f26901D7D;
	mul.f32 	%f4229, %f4221, 0f26901D7D;
	mul.f32 	%f4230, %f4222, 0f26901D7D;
	selp.f32 	%f4231, %f4229, %f4221, %p526;
	selp.f32 	%f4232, %f4230, %f4222, %p526;
	selp.f32 	%f4233, %f4228, %f4226, %p526;
	mov.f32 	%f4234, 0f41600000;
	div.rn.f32 	%f4235, %f4234, %f371;
	mul.f32 	%f4236, %f4233, %f4235;
	sub.f32 	%f4237, %f4236, %f4231;
	abs.f32 	%f4238, %f4237;
	setp.gt.f32 	%p527, %f4238, 0f58635FA9;
	mul.f32 	%f4239, %f4237, 0f26901D7D;
	mul.f32 	%f4240, %f4233, 0f26901D7D;
	mul.f32 	%f4241, %f4232, 0f26901D7D;
	selp.f32 	%f4242, %f4240, %f4233, %p527;
	selp.f32 	%f4243, %f4241, %f4232, %p527;
	selp.f32 	%f4244, %f4239, %f4237, %p527;
	fma.rn.f32 	%f4245, %f4244, 0f40000000, %f4243;
	mov.f32 	%f4246, 0f41400000;
	div.rn.f32 	%f4247, %f4246, %f371;
	mul.f32 	%f4248, %f4244, %f4247;
	sub.f32 	%f4249, %f4248, %f4242;
	abs.f32 	%f4250, %f4249;
	setp.gt.f32 	%p528, %f4250, 0f58635FA9;
	mul.f32 	%f4251, %f4249, 0f26901D7D;
	mul.f32 	%f4252, %f4244, 0f26901D7D;
	mul.f32 	%f4253, %f4245, 0f26901D7D;
	selp.f32 	%f4254, %f4252, %f4244, %p528;
	selp.f32 	%f4255, %f4253, %f4245, %p528;
	selp.f32 	%f4256, %f4251, %f4249, %p528;
	mov.f32 	%f4257, 0f41200000;
	div.rn.f32 	%f4258, %f4257, %f371;
	mul.f32 	%f4259, %f4256, %f4258;
	sub.f32 	%f4260, %f4259, %f4254;
	abs.f32 	%f4261, %f4260;
	setp.gt.f32 	%p529, %f4261, 0f58635FA9;
	mul.f32 	%f4262, %f4260, 0f26901D7D;
	mul.f32 	%f4263, %f4256, 0f26901D7D;
	mul.f32 	%f4264, %f4255, 0f26901D7D;
	selp.f32 	%f4265, %f4263, %f4256, %p529;
	selp.f32 	%f4266, %f4264, %f4255, %p529;
	selp.f32 	%f4267, %f4262, %f4260, %p529;
	fma.rn.f32 	%f4268, %f4267, 0f40000000, %f4266;
	mov.f32 	%f4269, 0f41000000;
	div.rn.f32 	%f4270, %f4269, %f371;
	mul.f32 	%f4271, %f4267, %f4270;
	sub.f32 	%f4272, %f4271, %f4265;
	abs.f32 	%f4273, %f4272;
	setp.gt.f32 	%p530, %f4273, 0f58635FA9;
	mul.f32 	%f4274, %f4272, 0f26901D7D;
	mul.f32 	%f4275, %f4267, 0f26901D7D;
	mul.f32 	%f4276, %f4268, 0f26901D7D;
	selp.f32 	%f4277, %f4275, %f4267, %p530;
	selp.f32 	%f4278, %f4276, %f4268, %p530;
	selp.f32 	%f4279, %f4274, %f4272, %p530;
	mov.f32 	%f4280, 0f40C00000;
	div.rn.f32 	%f4281, %f4280, %f371;
	mul.f32 	%f4282, %f4279, %f4281;
	sub.f32 	%f4283, %f4282, %f4277;
	abs.f32 	%f4284, %f4283;
	setp.gt.f32 	%p531, %f4284, 0f58635FA9;
	mul.f32 	%f4285, %f4283, 0f26901D7D;
	mul.f32 	%f4286, %f4279, 0f26901D7D;
	mul.f32 	%f4287, %f4278, 0f26901D7D;
	selp.f32 	%f4288, %f4286, %f4279, %p531;
	selp.f32 	%f4289, %f4287, %f4278, %p531;
	selp.f32 	%f4290, %f4285, %f4283, %p531;
	fma.rn.f32 	%f4291, %f4290, 0f40000000, %f4289;
	mov.f32 	%f4292, 0f40800000;
	div.rn.f32 	%f4293, %f4292, %f371;
	mul.f32 	%f4294, %f4290, %f4293;
	sub.f32 	%f4295, %f4294, %f4288;
	abs.f32 	%f4296, %f4295;
	setp.gt.f32 	%p532, %f4296, 0f58635FA9;
	mul.f32 	%f4297, %f4295, 0f26901D7D;
	mul.f32 	%f4298, %f4290, 0f26901D7D;
	mul.f32 	%f4299, %f4291, 0f26901D7D;
	selp.f32 	%f4300, %f4298, %f4290, %p532;
	selp.f32 	%f4301, %f4299, %f4291, %p532;
	selp.f32 	%f4302, %f4297, %f4295, %p532;
	mov.f32 	%f4303, 0f40000000;
	div.rn.f32 	%f4304, %f4303, %f371;
	mul.f32 	%f4305, %f4302, %f4304;
	sub.f32 	%f4306, %f4305, %f4300;
	abs.f32 	%f4307, %f4306;
	setp.gt.f32 	%p533, %f4307, 0f58635FA9;
	mul.f32 	%f4308, %f4306, 0f26901D7D;
	mul.f32 	%f4309, %f4300, 0f26901D7D;
	mul.f32 	%f4310, %f4301, 0f26901D7D;
	selp.f32 	%f4311, %f4309, %f4300, %p533;
	selp.f32 	%f4312, %f4310, %f4301, %p533;
	selp.f32 	%f4313, %f4308, %f4306, %p533;
	fma.rn.f32 	%f4314, %f4313, 0f40000000, %f4312;
	sub.f32 	%f4315, %f4314, %f4313;
	div.rn.f32 	%f11681, %f4311, %f4315;
	bra.uni 	$L__BB1_496;
$L__BB1_481:
	mov.f32 	%f4332, 0f00000000;
	mul.rn.f32 	%f11675, %f426, %f4332;
	mov.b32 	%r5698, 0;
$L__BB1_482:
	and.b32  	%r2919, %r5698, 3;
	cvt.rn.f32.u32 	%f4333, %r2919;
	fma.rn.f32 	%f4334, %f4333, 0f3FC90FDB, 0fC016CBE4;
	add.f32 	%f4335, %f11675, %f4334;
	mul.f32 	%f4336, %f4335, 0f3F22F983;
	cvt.rni.s32.f32 	%r2920, %f4336;
	cvt.rn.f32.s32 	%f4337, %r2920;
	fma.rn.f32 	%f4338, %f4337, 0fBFC90FDA, %f4335;
	fma.rn.f32 	%f4339, %f4337, 0fB3A22168, %f4338;
	add.s32 	%r2921, %r2920, 1;
	mul.rn.f32 	%f4340, %f4339, %f4339;
	and.b32  	%r2922, %r2920, 1;
	setp.eq.b32 	%p541, %r2922, 1;
	selp.f32 	%f4341, %f4339, 0f3F800000, %p541;
	fma.rn.f32 	%f4342, %f4340, %f4341, 0f00000000;
	fma.rn.f32 	%f4343, %f4340, 0f37CBAC00, 0fBAB607ED;
	selp.f32 	%f4344, 0fB94D4153, %f4343, %p541;
	selp.f32 	%f4345, 0f3C0885E4, 0f3D2AAABB, %p541;
	fma.rn.f32 	%f4346, %f4344, %f4340, %f4345;
	selp.f32 	%f4347, 0fBE2AAAA8, 0fBEFFFFFF, %p541;
	fma.rn.f32 	%f4348, %f4346, %f4340, %f4347;
	fma.rn.f32 	%f4349, %f4348, %f4342, %f4341;
	and.b32  	%r2923, %r2921, 2;
	setp.eq.s32 	%p542, %r2923, 0;
	mov.f32 	%f4350, 0f00000000;
	sub.f32 	%f4351, %f4350, %f4349;
	selp.f32 	%f4352, %f4349, %f4351, %p542;
	abs.f32 	%f4353, %f371;
	rsqrt.approx.f32 	%f4354, %f4353;
	mul.f32 	%f4355, %f4354, 0f3F4C422A;
	mul.f32 	%f4356, %f425, %f4355;
	mul.f32 	%f11677, %f4356, %f4352;
$L__BB1_483:
	abs.f32 	%f435, %f371;
	setp.gtu.f32 	%p543, %f435, 0f41000000;
	@%p543 bra 	$L__BB1_485;
	add.f32 	%f4357, %f435, 0fC019E8A9;
	add.f32 	%f4358, %f4357, 0fB3E971B3;
	fma.rn.f32 	%f4359, %f4358, 0fA6B3B8E7, 0fA9ACA9B3;
	fma.rn.f32 	%f4360, %f4359, %f4358, 0f2C3F0E18;
	fma.rn.f32 	%f4361, %f4360, %f4358, 0fACD41781;
	fma.rn.f32 	%f4362, %f4361, %f4358, 0fAFE90F38;
	fma.rn.f32 	%f4363, %f4362, %f4358, 0f3020305B;
	fma.rn.f32 	%f4364, %f4363, %f4358, 0f33797143;
	fma.rn.f32 	%f4365, %f4364, %f4358, 0f30F76F85;
	fma.rn.f32 	%f4366, %f4365, %f4358, 0fB6B6DFC6;
	fma.rn.f32 	%f4367, %f4366, %f4358, 0fB6F665C9;
	fma.rn.f32 	%f4368, %f4367, %f4358, 0f399E2DEB;
	fma.rn.f32 	%f4369, %f4368, %f4358, 0f3A4AE334;
	fma.rn.f32 	%f4370, %f4369, %f4358, 0fBBEEAA1B;
	fma.rn.f32 	%f4371, %f4370, %f4358, 0fBCDA7747;
	mul.f32 	%f4372, %f4358, %f4371;
	add.f32 	%f4373, %f435, 0fC0B0A47B;
	add.f32 	%f4374, %f4373, 0f339A7A37;
	mul.f32 	%f4375, %f4374, %f4372;
	add.f32 	%f4376, %f435, 0fC10A75AB;
	add.f32 	%f4377, %f4376, 0fB4CCCDED;
	mul.f32 	%f11679, %f4377, %f4375;
	bra.uni 	$L__BB1_495;
$L__BB1_485:
	abs.f32 	%f4379, %f435;
	setp.eq.f32 	%p544, %f4379, 0f7F800000;
	mov.f32 	%f11679, 0f00000000;
	@%p544 bra 	$L__BB1_495;
	abs.f32 	%f4380, %f371;
	rcp.approx.ftz.f32 	%f4381, %f4380;
	mul.f32 	%f4382, %f4381, %f4381;
	fma.rn.f32 	%f4383, %f4382, 0f4056FE93, 0fBF03B7C2;
	fma.rn.f32 	%f4384, %f4383, %f4382, 0f3DD3B3F3;
	fma.rn.f32 	%f4385, %f4384, %f4382, 0fBD7FFFB6;
	fma.rn.f32 	%f4386, %f4385, %f4382, 0f3F800000;
	fma.rn.f32 	%f4387, %f4382, 0f3F91E009, 0fBE52412D;
	fma.rn.f32 	%f4388, %f4387, %f4382, 0f3D854ED1;
	fma.rn.f32 	%f4389, %f4388, %f4382, 0fBDFFFFFF;
	fma.rn.f32 	%f437, %f4389, %f4381, %f4380;
	rsqrt.approx.f32 	%f4390, %f4380;
	mul.f32 	%f4391, %f4390, 0f3F4C422A;
	mul.f32 	%f438, %f4386, %f4391;
	mul.f32 	%f4392, %f437, 0f3F22F983;
	cvt.rni.s32.f32 	%r5702, %f4392;
	cvt.rn.f32.s32 	%f4393, %r5702;
	fma.rn.f32 	%f4394, %f4393, 0fBFC90FDA, %f437;
	fma.rn.f32 	%f4395, %f4393, 0fB3A22168, %f4394;
	fma.rn.f32 	%f11678, %f4393, 0fA7C234C5, %f4395;
	abs.f32 	%f440, %f437;
	setp.ltu.f32 	%p545, %f440, 0f47CE4780;
	@%p545 bra 	$L__BB1_494;
	setp.eq.f32 	%p546, %f440, 0f7F800000;
	@%p546 bra 	$L__BB1_493;
	mov.b32 	%r552, %f437;
	mov.b32 	%r5699, 0;
	mov.b64 	%rd2216, 0;
$L__BB1_489:
	.pragma "nounroll";
	mul.wide.u32 	%rd928, %r5699, 4;
	mov.u64 	%rd929, __cudart_i2opi_f;
	add.s64 	%rd930, %rd929, %rd928;
	ld.global.nc.u32 	%r2925, [%rd930];
	shl.b32 	%r2926, %r552, 8;
	or.b32  	%r2927, %r2926, -2147483648;
	mad.wide.u32 	%rd931, %r2925, %r2927, %rd2216;
	shr.u64 	%rd2216, %rd931, 32;
	add.s64 	%rd932, %rd11, %rd928;
	st.local.u32 	[%rd932], %rd931;
	add.s32 	%r5699, %r5699, 1;
	setp.ne.s32 	%p547, %r5699, 6;
	@%p547 bra 	$L__BB1_489;
	shr.u32 	%r2928, %r552, 23;
	st.local.u32 	[%rd11+24], %rd2216;
	and.b32  	%r2929, %r2928, 31;
	and.b32  	%r2930, %r2928, 224;
	add.s32 	%r2931, %r2930, -128;
	shr.u32 	%r2932, %r2931, 5;
	mul.wide.u32 	%rd933, %r2932, 4;
	sub.s64 	%rd934, %rd11, %rd933;
	ld.local.u32 	%r5701, [%rd934+24];
	ld.local.u32 	%r5700, [%rd934+20];
	setp.eq.s32 	%p548, %r2929, 0;
	@%p548 bra 	$L__BB1_492;
	shr.u32 	%r2933, %r552, 23;
	and.b32  	%r2934, %r2933, 31;
	shf.l.wrap.b32 	%r5701, %r5700, %r5701, %r2934;
	and.b32  	%r2935, %r2933, 224;
	add.s32 	%r2936, %r2935, -128;
	shr.u32 	%r2937, %r2936, 5;
	mul.wide.u32 	%rd935, %r2937, 4;
	sub.s64 	%rd936, %rd11, %rd935;
	ld.local.u32 	%r2938, [%rd936+16];
	shf.l.wrap.b32 	%r5700, %r2938, %r5700, %r2934;
$L__BB1_492:
	shr.u32 	%r2939, %r5701, 30;
	shf.l.wrap.b32 	%r2940, %r5700, %r5701, 2;
	shl.b32 	%r2941, %r5700, 2;
	shr.u32 	%r2942, %r2940, 31;
	add.s32 	%r2943, %r2942, %r2939;
	neg.s32 	%r2944, %r2943;
	setp.lt.s32 	%p549, %r552, 0;
	selp.b32 	%r5702, %r2944, %r2943, %p549;
	shr.s32 	%r2945, %r2940, 31;
	xor.b32  	%r2946, %r2945, %r2941;
	xor.b32  	%r2947, %r2945, %r2940;
	xor.b32  	%r2948, %r2940, %r552;
	cvt.u64.u32 	%rd937, %r2947;
	shl.b64 	%rd938, %rd937, 32;
	cvt.u64.u32 	%rd939, %r2946;
	or.b64  	%rd940, %rd938, %rd939;
	cvt.rn.f64.s64 	%fd81, %rd940;
	mul.f64 	%fd82, %fd81, 0d3BF921FB54442D19;
	cvt.rn.f32.f64 	%f4396, %fd82;
	neg.f32 	%f4397, %f4396;
	setp.lt.s32 	%p550, %r2948, 0;
	selp.f32 	%f11678, %f4397, %f4396, %p550;
	bra.uni 	$L__BB1_494;
$L__BB1_493:
	mov.f32 	%f4398, 0f00000000;
	mul.rn.f32 	%f11678, %f437, %f4398;
	mov.b32 	%r5702, 0;
$L__BB1_494:
	and.b32  	%r2950, %r5702, 3;
	cvt.rn.f32.u32 	%f4399, %r2950;
	fma.rn.f32 	%f4400, %f4399, 0f3FC90FDB, 0fBF490FDB;
	add.f32 	%f4401, %f11678, %f4400;
	mul.f32 	%f4402, %f4401, 0f3F22F983;
	cvt.rni.s32.f32 	%r2951, %f4402;
	cvt.rn.f32.s32 	%f4403, %r2951;
	fma.rn.f32 	%f4404, %f4403, 0fBFC90FDA, %f4401;
	fma.rn.f32 	%f4405, %f4403, 0fB3A22168, %f4404;
	add.s32 	%r2952, %r2951, 1;
	mul.rn.f32 	%f4406, %f4405, %f4405;
	and.b32  	%r2953, %r2951, 1;
	setp.eq.b32 	%p551, %r2953, 1;
	selp.f32 	%f4407, %f4405, 0f3F800000, %p551;
	fma.rn.f32 	%f4408, %f4406, %f4407, 0f00000000;
	fma.rn.f32 	%f4409, %f4406, 0f37CBAC00, 0fBAB607ED;
	selp.f32 	%f4410, 0fB94D4153, %f4409, %p551;
	selp.f32 	%f4411, 0f3C0885E4, 0f3D2AAABB, %p551;
	fma.rn.f32 	%f4412, %f4410, %f4406, %f4411;
	selp.f32 	%f4413, 0fBE2AAAA8, 0fBEFFFFFF, %p551;
	fma.rn.f32 	%f4414, %f4412, %f4406, %f4413;
	fma.rn.f32 	%f4415, %f4414, %f4408, %f4407;
	and.b32  	%r2954, %r2952, 2;
	setp.eq.s32 	%p552, %r2954, 0;
	mov.f32 	%f4416, 0f00000000;
	sub.f32 	%f4417, %f4416, %f4415;
	selp.f32 	%f4418, %f4415, %f4417, %p552;
	mul.f32 	%f11679, %f438, %f4418;
$L__BB1_495:
	neg.f32 	%f4419, %f11677;
	setp.lt.f32 	%p553, %f371, 0f00000000;
	selp.f32 	%f4420, %f4419, %f11677, %p553;
	neg.f32 	%f4421, %f11679;
	copysign.f32 	%f4422, %f371, %f4420;
	abs.f32 	%f4423, %f371;
	setp.lt.f32 	%p554, %f4423, 0f0DA24260;
	selp.f32 	%f4424, %f4422, %f4420, %p554;
	mov.f32 	%f4425, 0f40000000;
	div.rn.f32 	%f4426, %f4425, %f371;
	fma.rn.f32 	%f11681, %f4424, %f4426, %f4421;
$L__BB1_496:
	sub.f32 	%f4427, %f11673, %f11681;
	mul.f32 	%f11686, %f410, %f4427;
	bra.uni 	$L__BB1_522;
$L__BB1_497:
	abs.f32 	%f450, %f371;
	setp.gtu.f32 	%p555, %f450, 0f41000000;
	@%p555 bra 	$L__BB1_499;
	add.f32 	%f4428, %f450, 0fC0753AAC;
	add.f32 	%f4429, %f4428, 0f33A5090F;
	fma.rn.f32 	%f4430, %f4429, 0f29AF3463, 0f2B81BF42;
	fma.rn.f32 	%f4431, %f4430, %f4429, 0fADE21EC1;
	fma.rn.f32 	%f4432, %f4431, %f4429, 0fAF5DDEFF;
	fma.rn.f32 	%f4433, %f4432, %f4429, 0f319B0C9D;
	fma.rn.f32 	%f4434, %f4433, %f4429, 0f32E81173;
	fma.rn.f32 	%f4435, %f4434, %f4429, 0fB50F8DC8;
	fma.rn.f32 	%f4436, %f4435, %f4429, 0fB61E653D;
	fma.rn.f32 	%f4437, %f4436, %f4429, 0f382CD9C5;
	fma.rn.f32 	%f4438, %f4437, %f4429, 0f38F9EB10;
	fma.rn.f32 	%f4439, %f4438, %f4429, 0fBAECEB9C;
	fma.rn.f32 	%f4440, %f4439, %f4429, 0fBB276FFD;
	fma.rn.f32 	%f4441, %f4440, %f4429, 0f3D073993;
	add.f32 	%f4442, %f450, 0fC0E07FB0;
	add.f32 	%f4443, %f4442, 0f3444B8DB;
	mul.f32 	%f4444, %f4443, %f4441;
	mul.f32 	%f4445, %f4429, %f4444;
	mul.f32 	%f11683, %f450, %f4445;
	bra.uni 	$L__BB1_509;
$L__BB1_499:
	abs.f32 	%f4447, %f450;
	setp.eq.f32 	%p556, %f4447, 0f7F800000;
	mov.f32 	%f11683, 0f00000000;
	@%p556 bra 	$L__BB1_509;
	rcp.approx.ftz.f32 	%f4448, %f450;
	mul.f32 	%f4449, %f4448, %f4448;
	fma.rn.f32 	%f4450, %f4449, 0fC082CB37, 0f3F3FF7E9;
	fma.rn.f32 	%f4451, %f4450, %f4449, 0fBE458BAE;
	fma.rn.f32 	%f4452, %f4451, %f4449, 0f3E3FFF8B;
	fma.rn.f32 	%f452, %f4452, %f4449, 0f3F800000;
	fma.rn.f32 	%f4453, %f4449, 0fBFCA3BA2, 0f3EB914AD;
	fma.rn.f32 	%f4454, %f4453, %f4449, 0fBE27F2EC;
	fma.rn.f32 	%f4455, %f4454, %f4449, 0f3EBFFFFD;
	fma.rn.f32 	%f453, %f4455, %f4448, %f450;
	mul.f32 	%f4456, %f453, 0f3F22F983;
	cvt.rni.s32.f32 	%r5706, %f4456;
	cvt.rn.f32.s32 	%f4457, %r5706;
	fma.rn.f32 	%f4458, %f4457, 0fBFC90FDA, %f453;
	fma.rn.f32 	%f4459, %f4457, 0fB3A22168, %f4458;
	fma.rn.f32 	%f11682, %f4457, 0fA7C234C5, %f4459;
	abs.f32 	%f455, %f453;
	setp.ltu.f32 	%p557, %f455, 0f47CE4780;
	@%p557 bra 	$L__BB1_508;
	setp.eq.f32 	%p558, %f455, 0f7F800000;
	@%p558 bra 	$L__BB1_507;
	mov.b32 	%r564, %f453;
	mov.b64 	%rd2217, 0;
	mov.b32 	%r5703, 0;
$L__BB1_503:
	.pragma "nounroll";
	mul.wide.u32 	%rd942, %r5703, 4;
	mov.u64 	%rd943, __cudart_i2opi_f;
	add.s64 	%rd944, %rd943, %rd942;
	ld.global.nc.u32 	%r2956, [%rd944];
	shl.b32 	%r2957, %r564, 8;
	or.b32  	%r2958, %r2957, -2147483648;
	mad.wide.u32 	%rd945, %r2956, %r2958, %rd2217;
	shr.u64 	%rd2217, %rd945, 32;
	add.s64 	%rd946, %rd10, %rd942;
	st.local.u32 	[%rd946], %rd945;
	add.s32 	%r5703, %r5703, 1;
	setp.ne.s32 	%p559, %r5703, 6;
	@%p559 bra 	$L__BB1_503;
	shr.u32 	%r2959, %r564, 23;
	st.local.u32 	[%rd10+24], %rd2217;
	and.b32  	%r2960, %r2959, 31;
	and.b32  	%r2961, %r2959, 224;
	add.s32 	%r2962, %r2961, -128;
	shr.u32 	%r2963, %r2962, 5;
	mul.wide.u32 	%rd947, %r2963, 4;
	sub.s64 	%rd948, %rd10, %rd947;
	ld.local.u32 	%r5704, [%rd948+24];
	ld.local.u32 	%r5705, [%rd948+20];
	setp.eq.s32 	%p560, %r2960, 0;
	@%p560 bra 	$L__BB1_506;
	shr.u32 	%r2964, %r564, 23;
	and.b32  	%r2965, %r2964, 31;
	shf.l.wrap.b32 	%r5704, %r5705, %r5704, %r2965;
	and.b32  	%r2966, %r2964, 224;
	add.s32 	%r2967, %r2966, -128;
	shr.u32 	%r2968, %r2967, 5;
	mul.wide.u32 	%rd949, %r2968, 4;
	sub.s64 	%rd950, %rd10, %rd949;
	ld.local.u32 	%r2969, [%rd950+16];
	shf.l.wrap.b32 	%r5705, %r2969, %r5705, %r2965;
$L__BB1_506:
	shr.u32 	%r2970, %r5704, 30;
	shf.l.wrap.b32 	%r2971, %r5705, %r5704, 2;
	shl.b32 	%r2972, %r5705, 2;
	shr.u32 	%r2973, %r2971, 31;
	add.s32 	%r2974, %r2973, %r2970;
	neg.s32 	%r2975, %r2974;
	setp.lt.s32 	%p561, %r564, 0;
	selp.b32 	%r5706, %r2975, %r2974, %p561;
	xor.b32  	%r2976, %r2971, %r564;
	shr.s32 	%r2977, %r2971, 31;
	xor.b32  	%r2978, %r2977, %r2971;
	xor.b32  	%r2979, %r2977, %r2972;
	cvt.u64.u32 	%rd951, %r2978;
	shl.b64 	%rd952, %rd951, 32;
	cvt.u64.u32 	%rd953, %r2979;
	or.b64  	%rd954, %rd952, %rd953;
	cvt.rn.f64.s64 	%fd83, %rd954;
	mul.f64 	%fd84, %fd83, 0d3BF921FB54442D19;
	cvt.rn.f32.f64 	%f4460, %fd84;
	neg.f32 	%f4461, %f4460;
	setp.lt.s32 	%p562, %r2976, 0;
	selp.f32 	%f11682, %f4461, %f4460, %p562;
	bra.uni 	$L__BB1_508;
$L__BB1_507:
	mov.f32 	%f4462, 0f00000000;
	mul.rn.f32 	%f11682, %f453, %f4462;
	mov.b32 	%r5706, 0;
$L__BB1_508:
	and.b32  	%r2981, %r5706, 3;
	cvt.rn.f32.u32 	%f4463, %r2981;
	fma.rn.f32 	%f4464, %f4463, 0f3FC90FDB, 0fC016CBE4;
	add.f32 	%f4465, %f11682, %f4464;
	mul.f32 	%f4466, %f4465, 0f3F22F983;
	cvt.rni.s32.f32 	%r2982, %f4466;
	cvt.rn.f32.s32 	%f4467, %r2982;
	fma.rn.f32 	%f4468, %f4467, 0fBFC90FDA, %f4465;
	fma.rn.f32 	%f4469, %f4467, 0fB3A22168, %f4468;
	add.s32 	%r2983, %r2982, 1;
	mul.rn.f32 	%f4470, %f4469, %f4469;
	and.b32  	%r2984, %r2982, 1;
	setp.eq.b32 	%p563, %r2984, 1;
	selp.f32 	%f4471, %f4469, 0f3F800000, %p563;
	fma.rn.f32 	%f4472, %f4470, %f4471, 0f00000000;
	fma.rn.f32 	%f4473, %f4470, 0f37CBAC00, 0fBAB607ED;
	selp.f32 	%f4474, 0fB94D4153, %f4473, %p563;
	selp.f32 	%f4475, 0f3C0885E4, 0f3D2AAABB, %p563;
	fma.rn.f32 	%f4476, %f4474, %f4470, %f4475;
	selp.f32 	%f4477, 0fBE2AAAA8, 0fBEFFFFFF, %p563;
	fma.rn.f32 	%f4478, %f4476, %f4470, %f4477;
	fma.rn.f32 	%f4479, %f4478, %f4472, %f4471;
	and.b32  	%r2985, %r2983, 2;
	setp.eq.s32 	%p564, %r2985, 0;
	mov.f32 	%f4480, 0f00000000;
	sub.f32 	%f4481, %f4480, %f4479;
	selp.f32 	%f4482, %f4479, %f4481, %p564;
	abs.f32 	%f4483, %f371;
	rsqrt.approx.f32 	%f4484, %f4483;
	mul.f32 	%f4485, %f4484, 0f3F4C422A;
	mul.f32 	%f4486, %f452, %f4485;
	mul.f32 	%f11683, %f4486, %f4482;
$L__BB1_509:
	abs.f32 	%f461, %f371;
	setp.gtu.f32 	%p565, %f461, 0f41000000;
	setp.lt.f32 	%p566, %f371, 0f00000000;
	neg.f32 	%f4487, %f11683;
	selp.f32 	%f4488, %f4487, %f11683, %p566;
	setp.lt.f32 	%p567, %f461, 0f0DA24260;
	copysign.f32 	%f4489, %f371, %f4488;
	selp.f32 	%f4490, %f4489, %f4488, %p567;
	add.f32 	%f462, %f4490, %f4490;
	@%p565 bra 	$L__BB1_511;
	add.f32 	%f4491, %f461, 0fC0753AAC;
	add.f32 	%f4492, %f4491, 0f33A5090F;
	fma.rn.f32 	%f4493, %f4492, 0f29AF3463, 0f2B81BF42;
	fma.rn.f32 	%f4494, %f4493, %f4492, 0fADE21EC1;
	fma.rn.f32 	%f4495, %f4494, %f4492, 0fAF5DDEFF;
	fma.rn.f32 	%f4496, %f4495, %f4492, 0f319B0C9D;
	fma.rn.f32 	%f4497, %f4496, %f4492, 0f32E81173;
	fma.rn.f32 	%f4498, %f4497, %f4492, 0fB50F8DC8;
	fma.rn.f32 	%f4499, %f4498, %f4492, 0fB61E653D;
	fma.rn.f32 	%f4500, %f4499, %f4492, 0f382CD9C5;
	fma.rn.f32 	%f4501, %f4500, %f4492, 0f38F9EB10;
	fma.rn.f32 	%f4502, %f4501, %f4492, 0fBAECEB9C;
	fma.rn.f32 	%f4503, %f4502, %f4492, 0fBB276FFD;
	fma.rn.f32 	%f4504, %f4503, %f4492, 0f3D073993;
	add.f32 	%f4505, %f461, 0fC0E07FB0;
	add.f32 	%f4506, %f4505, 0f3444B8DB;
	mul.f32 	%f4507, %f4506, %f4504;
	mul.f32 	%f4508, %f4492, %f4507;
	mul.f32 	%f11685, %f461, %f4508;
	bra.uni 	$L__BB1_521;
$L__BB1_511:
	abs.f32 	%f4510, %f461;
	setp.eq.f32 	%p568, %f4510, 0f7F800000;
	mov.f32 	%f11685, 0f00000000;
	@%p568 bra 	$L__BB1_521;
	rcp.approx.ftz.f32 	%f4511, %f461;
	mul.f32 	%f4512, %f4511, %f4511;
	fma.rn.f32 	%f4513, %f4512, 0fC082CB37, 0f3F3FF7E9;
	fma.rn.f32 	%f4514, %f4513, %f4512, 0fBE458BAE;
	fma.rn.f32 	%f4515, %f4514, %f4512, 0f3E3FFF8B;
	fma.rn.f32 	%f464, %f4515, %f4512, 0f3F800000;
	fma.rn.f32 	%f4516, %f4512, 0fBFCA3BA2, 0f3EB914AD;
	fma.rn.f32 	%f4517, %f4516, %f4512, 0fBE27F2EC;
	fma.rn.f32 	%f4518, %f4517, %f4512, 0f3EBFFFFD;
	fma.rn.f32 	%f465, %f4518, %f4511, %f461;
	mul.f32 	%f4519, %f465, 0f3F22F983;
	cvt.rni.s32.f32 	%r5710, %f4519;
	cvt.rn.f32.s32 	%f4520, %r5710;
	fma.rn.f32 	%f4521, %f4520, 0fBFC90FDA, %f465;
	fma.rn.f32 	%f4522, %f4520, 0fB3A22168, %f4521;
	fma.rn.f32 	%f11684, %f4520, 0fA7C234C5, %f4522;
	abs.f32 	%f467, %f465;
	setp.ltu.f32 	%p569, %f467, 0f47CE4780;
	@%p569 bra 	$L__BB1_520;
	setp.eq.f32 	%p570, %f467, 0f7F800000;
	@%p570 bra 	$L__BB1_519;
	mov.b32 	%r576, %f465;
	mov.b64 	%rd2218, 0;
	mov.b32 	%r5707, 0;
$L__BB1_515:
	.pragma "nounroll";
	mul.wide.u32 	%rd956, %r5707, 4;
	mov.u64 	%rd957, __cudart_i2opi_f;
	add.s64 	%rd958, %rd957, %rd956;
	ld.global.nc.u32 	%r2987, [%rd958];
	shl.b32 	%r2988, %r576, 8;
	or.b32  	%r2989, %r2988, -2147483648;
	mad.wide.u32 	%rd959, %r2987, %r2989, %rd2218;
	shr.u64 	%rd2218, %rd959, 32;
	add.s64 	%rd960, %rd9, %rd956;
	st.local.u32 	[%rd960], %rd959;
	add.s32 	%r5707, %r5707, 1;
	setp.ne.s32 	%p571, %r5707, 6;
	@%p571 bra 	$L__BB1_515;
	shr.u32 	%r2990, %r576, 23;
	st.local.u32 	[%rd9+24], %rd2218;
	and.b32  	%r2991, %r2990, 31;
	and.b32  	%r2992, %r2990, 224;
	add.s32 	%r2993, %r2992, -128;
	shr.u32 	%r2994, %r2993, 5;
	mul.wide.u32 	%rd961, %r2994, 4;
	sub.s64 	%rd962, %rd9, %rd961;
	ld.local.u32 	%r5708, [%rd962+24];
	ld.local.u32 	%r5709, [%rd962+20];
	setp.eq.s32 	%p572, %r2991, 0;
	@%p572 bra 	$L__BB1_518;
	shr.u32 	%r2995, %r576, 23;
	and.b32  	%r2996, %r2995, 31;
	shf.l.wrap.b32 	%r5708, %r5709, %r5708, %r2996;
	and.b32  	%r2997, %r2995, 224;
	add.s32 	%r2998, %r2997, -128;
	shr.u32 	%r2999, %r2998, 5;
	mul.wide.u32 	%rd963, %r2999, 4;
	sub.s64 	%rd964, %rd9, %rd963;
	ld.local.u32 	%r3000, [%rd964+16];
	shf.l.wrap.b32 	%r5709, %r3000, %r5709, %r2996;
$L__BB1_518:
	shr.u32 	%r3001, %r5708, 30;
	shf.l.wrap.b32 	%r3002, %r5709, %r5708, 2;
	shl.b32 	%r3003, %r5709, 2;
	shr.u32 	%r3004, %r3002, 31;
	add.s32 	%r3005, %r3004, %r3001;
	neg.s32 	%r3006, %r3005;
	setp.lt.s32 	%p573, %r576, 0;
	selp.b32 	%r5710, %r3006, %r3005, %p573;
	xor.b32  	%r3007, %r3002, %r576;
	shr.s32 	%r3008, %r3002, 31;
	xor.b32  	%r3009, %r3008, %r3002;
	xor.b32  	%r3010, %r3008, %r3003;
	cvt.u64.u32 	%rd965, %r3009;
	shl.b64 	%rd966, %rd965, 32;
	cvt.u64.u32 	%rd967, %r3010;
	or.b64  	%rd968, %rd966, %rd967;
	cvt.rn.f64.s64 	%fd85, %rd968;
	mul.f64 	%fd86, %fd85, 0d3BF921FB54442D19;
	cvt.rn.f32.f64 	%f4523, %fd86;
	neg.f32 	%f4524, %f4523;
	setp.lt.s32 	%p574, %r3007, 0;
	selp.f32 	%f11684, %f4524, %f4523, %p574;
	bra.uni 	$L__BB1_520;
$L__BB1_519:
	mov.f32 	%f4525, 0f00000000;
	mul.rn.f32 	%f11684, %f465, %f4525;
	mov.b32 	%r5710, 0;
$L__BB1_520:
	and.b32  	%r3012, %r5710, 3;
	cvt.rn.f32.u32 	%f4526, %r3012;
	fma.rn.f32 	%f4527, %f4526, 0f3FC90FDB, 0fC016CBE4;
	add.f32 	%f4528, %f11684, %f4527;
	mul.f32 	%f4529, %f4528, 0f3F22F983;
	cvt.rni.s32.f32 	%r3013, %f4529;
	cvt.rn.f32.s32 	%f4530, %r3013;
	fma.rn.f32 	%f4531, %f4530, 0fBFC90FDA, %f4528;
	fma.rn.f32 	%f4532, %f4530, 0fB3A22168, %f4531;
	add.s32 	%r3014, %r3013, 1;
	mul.rn.f32 	%f4533, %f4532, %f4532;
	and.b32  	%r3015, %r3013, 1;
	setp.eq.b32 	%p575, %r3015, 1;
	selp.f32 	%f4534, %f4532, 0f3F800000, %p575;
	fma.rn.f32 	%f4535, %f4533, %f4534, 0f00000000;
	fma.rn.f32 	%f4536, %f4533, 0f37CBAC00, 0fBAB607ED;
	selp.f32 	%f4537, 0fB94D4153, %f4536, %p575;
	selp.f32 	%f4538, 0f3C0885E4, 0f3D2AAABB, %p575;
	fma.rn.f32 	%f4539, %f4537, %f4533, %f4538;
	selp.f32 	%f4540, 0fBE2AAAA8, 0fBEFFFFFF, %p575;
	fma.rn.f32 	%f4541, %f4539, %f4533, %f4540;
	fma.rn.f32 	%f4542, %f4541, %f4535, %f4534;
	and.b32  	%r3016, %r3014, 2;
	setp.eq.s32 	%p576, %r3016, 0;
	mov.f32 	%f4543, 0f00000000;
	sub.f32 	%f4544, %f4543, %f4542;
	selp.f32 	%f4545, %f4542, %f4544, %p576;
	abs.f32 	%f4546, %f371;
	rsqrt.approx.f32 	%f4547, %f4546;
	mul.f32 	%f4548, %f4547, 0f3F4C422A;
	mul.f32 	%f4549, %f464, %f4548;
	mul.f32 	%f11685, %f4549, %f4545;
$L__BB1_521:
	abs.f32 	%f4550, %f371;
	setp.lt.f32 	%p577, %f4550, 0f0DA24260;
	neg.f32 	%f4551, %f11685;
	selp.f32 	%f4552, %f4551, %f11685, %p566;
	copysign.f32 	%f4553, %f371, %f4552;
	selp.f32 	%f4554, %f4553, %f4552, %p577;
	add.f32 	%f4555, %f4554, %f4554;
	div.rn.f32 	%f4556, %f4555, %f371;
	div.rn.f32 	%f4557, %f462, %f371;
	mul.f32 	%f11686, %f4557, %f4556;
$L__BB1_522:
	mul.f32 	%f4559, %f335, %f360;
	fma.rn.f32 	%f4560, %f327, %f359, %f4559;
	fma.rn.f32 	%f475, %f336, %f361, %f4560;
	setp.le.f32 	%p579, %f475, 0f00000000;
	mov.f32 	%f11710, 0f00000000;
	@%p579 bra 	$L__BB1_638;
	setp.lt.f32 	%p580, %f475, 0f3F7D70A4;
	@%p580 bra 	$L__BB1_525;
	mul.f32 	%f4561, %f335, %f361;
	mul.f32 	%f4562, %f336, %f360;
	sub.f32 	%f4563, %f4561, %f4562;
	mul.f32 	%f4564, %f336, %f359;
	mul.f32 	%f4565, %f327, %f361;
	sub.f32 	%f4566, %f4564, %f4565;
	mul.f32 	%f4567, %f327, %f360;
	mul.f32 	%f4568, %f335, %f359;
	sub.f32 	%f4569, %f4567, %f4568;
	mul.f32 	%f4570, %f4566, %f4566;
	fma.rn.f32 	%f4571, %f4563, %f4563, %f4570;
	fma.rn.f32 	%f4572, %f4569, %f4569, %f4571;
	sqrt.rn.f32 	%f4573, %f4572;
	abs.f32 	%f4574, %f4573;
	fma.rn.f32 	%f4575, %f4574, 0fBF000000, 0f3F000000;
	rsqrt.approx.ftz.f32 	%f4576, %f4575;
	mul.f32 	%f4577, %f4576, %f4575;
	mul.f32 	%f4578, %f4576, 0fBF000000;
	fma.rn.f32 	%f4579, %f4577, %f4578, 0f3F000000;
	fma.rn.f32 	%f4580, %f4577, %f4579, %f4577;
	setp.eq.f32 	%p581, %f4574, 0f3F800000;
	selp.f32 	%f4581, 0f00000000, %f4580, %p581;
	setp.gt.f32 	%p582, %f4574, 0f3F0F5C29;
	selp.f32 	%f4582, %f4581, %f4574, %p582;
	mul.f32 	%f4583, %f4582, %f4582;
	fma.rn.f32 	%f4584, %f4583, 0f3D4DD2F7, 0f3C99CA97;
	fma.rn.f32 	%f4585, %f4584, %f4583, 0f3D3F90E8;
	fma.rn.f32 	%f4586, %f4585, %f4583, 0f3D993CCF;
	fma.rn.f32 	%f4587, %f4586, %f4583, 0f3E2AAC04;
	mul.f32 	%f4588, %f4583, %f4587;
	fma.rn.f32 	%f4589, %f4588, %f4582, %f4582;
	mul.f32 	%f4590, %f4589, 0fC0000000;
	fma.rn.f32 	%f4591, 0f3F6EE581, 0f3FD774EB, %f4590;
	selp.f32 	%f4592, %f4591, %f4589, %p582;
	setp.num.f32 	%p583, %f4592, %f4592;
	copysign.f32 	%f4593, %f4573, %f4592;
	selp.f32 	%f11687, %f4593, %f4592, %p583;
	bra.uni 	$L__BB1_526;
$L__BB1_525:
	abs.f32 	%f4594, %f475;
	fma.rn.f32 	%f4595, %f4594, 0fBF000000, 0f3F000000;
	rsqrt.approx.ftz.f32 	%f4596, %f4595;
	mul.f32 	%f4597, %f4595, %f4596;
	mul.f32 	%f4598, %f4596, 0fBF000000;
	fma.rn.f32 	%f4599, %f4597, %f4598, 0f3F000000;
	fma.rn.f32 	%f4600, %f4597, %f4599, %f4597;
	setp.eq.f32 	%p584, %f4594, 0f3F800000;
	selp.f32 	%f4601, 0f00000000, %f4600, %p584;
	setp.gt.f32 	%p585, %f4594, 0f3F0F5C29;
	selp.f32 	%f4602, %f4601, %f4594, %p585;
	abs.f32 	%f4603, %f4602;
	mul.f32 	%f4604, %f4602, %f4602;
	fma.rn.f32 	%f4605, %f4604, 0f3D10ECEF, 0f3C8B1ABB;
	fma.rn.f32 	%f4606, %f4605, %f4604, 0f3CFC028C;
	fma.rn.f32 	%f4607, %f4606, %f4604, 0f3D372139;
	fma.rn.f32 	%f4608, %f4607, %f4604, 0f3D9993DB;
	fma.rn.f32 	%f4609, %f4608, %f4604, 0f3E2AAAC6;
	mul.f32 	%f4610, %f4604, %f4609;
	fma.rn.f32 	%f4611, %f4610, %f4603, %f4603;
	neg.f32 	%f4612, %f4611;
	selp.f32 	%f4613, %f4611, %f4612, %p585;
	fma.rn.f32 	%f4614, 0f3F6EE581, 0f3FD774EB, %f4613;
	setp.gt.f32 	%p586, %f475, 0f3F0F5C29;
	selp.f32 	%f4615, %f4611, %f4614, %p586;
	add.f32 	%f4616, %f4615, %f4615;
	selp.f32 	%f11687, %f4616, %f4615, %p585;
$L__BB1_526:
	mul.f32 	%f4617, %f11687, 0f3F22F983;
	cvt.rni.s32.f32 	%r5714, %f4617;
	cvt.rn.f32.s32 	%f4618, %r5714;
	fma.rn.f32 	%f4619, %f4618, 0fBFC90FDA, %f11687;
	fma.rn.f32 	%f4620, %f4618, 0fB3A22168, %f4619;
	fma.rn.f32 	%f11688, %f4618, 0fA7C234C5, %f4620;
	abs.f32 	%f480, %f11687;
	setp.ltu.f32 	%p587, %f480, 0f47CE4780;
	@%p587 bra 	$L__BB1_534;
	setp.eq.f32 	%p588, %f480, 0f7F800000;
	@%p588 bra 	$L__BB1_533;
	mov.b32 	%r588, %f11687;
	shl.b32 	%r3018, %r588, 8;
	or.b32  	%r589, %r3018, -2147483648;
	mov.b64 	%rd2219, 0;
	mov.b32 	%r5711, 0;
$L__BB1_529:
	.pragma "nounroll";
	mul.wide.u32 	%rd970, %r5711, 4;
	mov.u64 	%rd971, __cudart_i2opi_f;
	add.s64 	%rd972, %rd971, %rd970;
	ld.global.nc.u32 	%r3019, [%rd972];
	mad.wide.u32 	%rd973, %r3019, %r589, %rd2219;
	shr.u64 	%rd2219, %rd973, 32;
	add.s64 	%rd974, %rd8, %rd970;
	st.local.u32 	[%rd974], %rd973;
	add.s32 	%r5711, %r5711, 1;
	setp.ne.s32 	%p589, %r5711, 6;
	@%p589 bra 	$L__BB1_529;
	shr.u32 	%r3020, %r588, 23;
	st.local.u32 	[%rd8+24], %rd2219;
	and.b32  	%r592, %r3020, 31;
	and.b32  	%r3021, %r3020, 224;
	add.s32 	%r3022, %r3021, -128;
	shr.u32 	%r3023, %r3022, 5;
	mul.wide.u32 	%rd975, %r3023, 4;
	sub.s64 	%rd139, %rd8, %rd975;
	ld.local.u32 	%r5712, [%rd139+24];
	ld.local.u32 	%r5713, [%rd139+20];
	setp.eq.s32 	%p590, %r592, 0;
	@%p590 bra 	$L__BB1_532;
	shf.l.wrap.b32 	%r5712, %r5713, %r5712, %r592;
	ld.local.u32 	%r3024, [%rd139+16];
	shf.l.wrap.b32 	%r5713, %r3024, %r5713, %r592;
$L__BB1_532:
	shr.u32 	%r3025, %r5712, 30;
	shf.l.wrap.b32 	%r3026, %r5713, %r5712, 2;
	shl.b32 	%r3027, %r5713, 2;
	shr.u32 	%r3028, %r3026, 31;
	add.s32 	%r3029, %r3028, %r3025;
	neg.s32 	%r3030, %r3029;
	setp.lt.s32 	%p591, %r588, 0;
	selp.b32 	%r5714, %r3030, %r3029, %p591;
	xor.b32  	%r3031, %r3026, %r588;
	shr.s32 	%r3032, %r3026, 31;
	xor.b32  	%r3033, %r3032, %r3026;
	xor.b32  	%r3034, %r3032, %r3027;
	cvt.u64.u32 	%rd976, %r3033;
	shl.b64 	%rd977, %rd976, 32;
	cvt.u64.u32 	%rd978, %r3034;
	or.b64  	%rd979, %rd977, %rd978;
	cvt.rn.f64.s64 	%fd87, %rd979;
	mul.f64 	%fd88, %fd87, 0d3BF921FB54442D19;
	cvt.rn.f32.f64 	%f4621, %fd88;
	neg.f32 	%f4622, %f4621;
	setp.lt.s32 	%p592, %r3031, 0;
	selp.f32 	%f11688, %f4622, %f4621, %p592;
	bra.uni 	$L__BB1_534;
$L__BB1_533:
	mov.f32 	%f4623, 0f00000000;
	mul.rn.f32 	%f11688, %f11687, %f4623;
	mov.b32 	%r5714, 0;
$L__BB1_534:
	mul.rn.f32 	%f4624, %f11688, %f11688;
	and.b32  	%r3036, %r5714, 1;
	setp.eq.b32 	%p593, %r3036, 1;
	selp.f32 	%f4625, 0f3F800000, %f11688, %p593;
	fma.rn.f32 	%f4626, %f4624, %f4625, 0f00000000;
	fma.rn.f32 	%f4627, %f4624, 0f37CBAC00, 0fBAB607ED;
	selp.f32 	%f4628, %f4627, 0fB94D4153, %p593;
	selp.f32 	%f4629, 0f3D2AAABB, 0f3C0885E4, %p593;
	fma.rn.f32 	%f4630, %f4628, %f4624, %f4629;
	selp.f32 	%f4631, 0fBEFFFFFF, 0fBE2AAAA8, %p593;
	fma.rn.f32 	%f4632, %f4630, %f4624, %f4631;
	fma.rn.f32 	%f4633, %f4632, %f4626, %f4625;
	and.b32  	%r3037, %r5714, 2;
	setp.eq.s32 	%p594, %r3037, 0;
	mov.f32 	%f4634, 0f00000000;
	sub.f32 	%f4635, %f4634, %f4633;
	selp.f32 	%f4636, %f4633, %f4635, %p594;
	mul.f32 	%f4637, %f1566, 0f40490FDB;
	mul.f32 	%f4638, %f4637, %f4636;
	div.rn.f32 	%f484, %f4638, %f356;
	abs.f32 	%f4639, %f484;
	setp.gtu.f32 	%p595, %f4639, 0f322BCC77;
	@%p595 bra 	$L__BB1_613;
	abs.f32 	%f485, %f484;
	setp.gtu.f32 	%p596, %f485, 0f41000000;
	@%p596 bra 	$L__BB1_537;
	add.f32 	%f4640, %f485, 0fC019E8A9;
	add.f32 	%f4641, %f4640, 0fB3E971B3;
	fma.rn.f32 	%f4642, %f4641, 0fA6B3B8E7, 0fA9ACA9B3;
	fma.rn.f32 	%f4643, %f4642, %f4641, 0f2C3F0E18;
	fma.rn.f32 	%f4644, %f4643, %f4641, 0fACD41781;
	fma.rn.f32 	%f4645, %f4644, %f4641, 0fAFE90F38;
	fma.rn.f32 	%f4646, %f4645, %f4641, 0f3020305B;
	fma.rn.f32 	%f4647, %f4646, %f4641, 0f33797143;
	fma.rn.f32 	%f4648, %f4647, %f4641, 0f30F76F85;
	fma.rn.f32 	%f4649, %f4648, %f4641, 0fB6B6DFC6;
	fma.rn.f32 	%f4650, %f4649, %f4641, 0fB6F665C9;
	fma.rn.f32 	%f4651, %f4650, %f4641, 0f399E2DEB;
	fma.rn.f32 	%f4652, %f4651, %f4641, 0f3A4AE334;
	fma.rn.f32 	%f4653, %f4652, %f4641, 0fBBEEAA1B;
	fma.rn.f32 	%f4654, %f4653, %f4641, 0fBCDA7747;
	mul.f32 	%f4655, %f4641, %f4654;
	add.f32 	%f4656, %f485, 0fC0B0A47B;
	add.f32 	%f4657, %f4656, 0f339A7A37;
	mul.f32 	%f4658, %f4657, %f4655;
	add.f32 	%f4659, %f485, 0fC10A75AB;
	add.f32 	%f4660, %f4659, 0fB4CCCDED;
	mul.f32 	%f11690, %f4660, %f4658;
	bra.uni 	$L__BB1_547;
$L__BB1_537:
	abs.f32 	%f4662, %f485;
	setp.eq.f32 	%p597, %f4662, 0f7F800000;
	mov.f32 	%f11690, 0f00000000;
	@%p597 bra 	$L__BB1_547;
	rcp.approx.ftz.f32 	%f4663, %f485;
	mul.f32 	%f4664, %f4663, %f4663;
	fma.rn.f32 	%f4665, %f4664, 0f4056FE93, 0fBF03B7C2;
	fma.rn.f32 	%f4666, %f4665, %f4664, 0f3DD3B3F3;
	fma.rn.f32 	%f4667, %f4666, %f4664, 0fBD7FFFB6;
	fma.rn.f32 	%f487, %f4667, %f4664, 0f3F800000;
	fma.rn.f32 	%f4668, %f4664, 0f3F91E009, 0fBE52412D;
	fma.rn.f32 	%f4669, %f4668, %f4664, 0f3D854ED1;
	fma.rn.f32 	%f4670, %f4669, %f4664, 0fBDFFFFFF;
	fma.rn.f32 	%f488, %f4670, %f4663, %f485;
	mul.f32 	%f4671, %f488, 0f3F22F983;
	cvt.rni.s32.f32 	%r5718, %f4671;
	cvt.rn.f32.s32 	%f4672, %r5718;
	fma.rn.f32 	%f4673, %f4672, 0fBFC90FDA, %f488;
	fma.rn.f32 	%f4674, %f4672, 0fB3A22168, %f4673;
	fma.rn.f32 	%f11689, %f4672, 0fA7C234C5, %f4674;
	abs.f32 	%f490, %f488;
	setp.ltu.f32 	%p598, %f490, 0f47CE4780;
	@%p598 bra 	$L__BB1_546;
	setp.eq.f32 	%p599, %f490, 0f7F800000;
	@%p599 bra 	$L__BB1_545;
	mov.b32 	%r602, %f488;
	mov.b64 	%rd2220, 0;
	mov.b32 	%r5715, 0;
$L__BB1_541:
	.pragma "nounroll";
	mul.wide.u32 	%rd981, %r5715, 4;
	mov.u64 	%rd982, __cudart_i2opi_f;
	add.s64 	%rd983, %rd982, %rd981;
	ld.global.nc.u32 	%r3039, [%rd983];
	shl.b32 	%r3040, %r602, 8;
	or.b32  	%r3041, %r3040, -2147483648;
	mad.wide.u32 	%rd984, %r3039, %r3041, %rd2220;
	shr.u64 	%rd2220, %rd984, 32;
	add.s64 	%rd985, %rd7, %rd981;
	st.local.u32 	[%rd985], %rd984;
	add.s32 	%r5715, %r5715, 1;
	setp.ne.s32 	%p600, %r5715, 6;
	@%p600 bra 	$L__BB1_541;
	shr.u32 	%r3042, %r602, 23;
	st.local.u32 	[%rd7+24], %rd2220;
	and.b32  	%r605, %r3042, 31;
	and.b32  	%r3043, %r3042, 224;
	add.s32 	%r3044, %r3043, -128;
	shr.u32 	%r3045, %r3044, 5;
	mul.wide.u32 	%rd986, %r3045, 4;
	sub.s64 	%rd142, %rd7, %rd986;
	ld.local.u32 	%r5716, [%rd142+24];
	ld.local.u32 	%r5717, [%rd142+20];
	setp.eq.s32 	%p601, %r605, 0;
	@%p601 bra 	$L__BB1_544;
	shf.l.wrap.b32 	%r5716, %r5717, %r5716, %r605;
	ld.local.u32 	%r3046, [%rd142+16];
	shf.l.wrap.b32 	%r5717, %r3046, %r5717, %r605;
$L__BB1_544:
	shr.u32 	%r3047, %r5716, 30;
	shf.l.wrap.b32 	%r3048, %r5717, %r5716, 2;
	shl.b32 	%r3049, %r5717, 2;
	shr.u32 	%r3050, %r3048, 31;
	add.s32 	%r3051, %r3050, %r3047;
	neg.s32 	%r3052, %r3051;
	setp.lt.s32 	%p602, %r602, 0;
	selp.b32 	%r5718, %r3052, %r3051, %p602;
	xor.b32  	%r3053, %r3048, %r602;
	shr.s32 	%r3054, %r3048, 31;
	xor.b32  	%r3055, %r3054, %r3048;
	xor.b32  	%r3056, %r3054, %r3049;
	cvt.u64.u32 	%rd987, %r3055;
	shl.b64 	%rd988, %rd987, 32;
	cvt.u64.u32 	%rd989, %r3056;
	or.b64  	%rd990, %rd988, %rd989;
	cvt.rn.f64.s64 	%fd89, %rd990;
	mul.f64 	%fd90, %fd89, 0d3BF921FB54442D19;
	cvt.rn.f32.f64 	%f4675, %fd90;
	neg.f32 	%f4676, %f4675;
	setp.lt.s32 	%p603, %r3053, 0;
	selp.f32 	%f11689, %f4676, %f4675, %p603;
	bra.uni 	$L__BB1_546;
$L__BB1_545:
	mov.f32 	%f4677, 0f00000000;
	mul.rn.f32 	%f11689, %f488, %f4677;
	mov.b32 	%r5718, 0;
$L__BB1_546:
	and.b32  	%r3058, %r5718, 3;
	cvt.rn.f32.u32 	%f4678, %r3058;
	fma.rn.f32 	%f4679, %f4678, 0f3FC90FDB, 0fBF490FDB;
	add.f32 	%f4680, %f11689, %f4679;
	mul.f32 	%f4681, %f4680, 0f3F22F983;
	cvt.rni.s32.f32 	%r3059, %f4681;
	cvt.rn.f32.s32 	%f4682, %r3059;
	fma.rn.f32 	%f4683, %f4682, 0fBFC90FDA, %f4680;
	fma.rn.f32 	%f4684, %f4682, 0fB3A22168, %f4683;
	add.s32 	%r3060, %r3059, 1;
	mul.rn.f32 	%f4685, %f4684, %f4684;
	and.b32  	%r3061, %r3059, 1;
	setp.eq.b32 	%p604, %r3061, 1;
	selp.f32 	%f4686, %f4684, 0f3F800000, %p604;
	fma.rn.f32 	%f4687, %f4685, %f4686, 0f00000000;
	fma.rn.f32 	%f4688, %f4685, 0f37CBAC00, 0fBAB607ED;
	selp.f32 	%f4689, 0fB94D4153, %f4688, %p604;
	selp.f32 	%f4690, 0f3C0885E4, 0f3D2AAABB, %p604;
	fma.rn.f32 	%f4691, %f4689, %f4685, %f4690;
	selp.f32 	%f4692, 0fBE2AAAA8, 0fBEFFFFFF, %p604;
	fma.rn.f32 	%f4693, %f4691, %f4685, %f4692;
	fma.rn.f32 	%f4694, %f4693, %f4687, %f4686;
	and.b32  	%r3062, %r3060, 2;
	setp.eq.s32 	%p605, %r3062, 0;
	mov.f32 	%f4695, 0f00000000;
	sub.f32 	%f4696, %f4695, %f4694;
	selp.f32 	%f4697, %f4694, %f4696, %p605;
	rsqrt.approx.f32 	%f4698, %f485;
	mul.f32 	%f4699, %f4698, 0f3F4C422A;
	mul.f32 	%f4700, %f487, %f4699;
	mul.f32 	%f11690, %f4700, %f4697;
$L__BB1_547:
	setp.gt.f32 	%p606, %f485, 0f40000000;
	@%p606 bra 	$L__BB1_549;
	mov.f32 	%f4701, 0f41A00000;
	div.rn.f32 	%f4702, %f4701, %f484;
	abs.f32 	%f4703, %f4702;
	setp.gt.f32 	%p607, %f4703, 0f58635FA9;
	mul.f32 	%f4704, %f4702, 0f26901D7D;
	selp.f32 	%f4705, 0f26901D7D, 0f3F800000, %p607;
	selp.f32 	%f4706, %f4704, %f4702, %p607;
	mov.f32 	%f4707, 0f41900000;
	div.rn.f32 	%f4708, %f4707, %f484;
	mul.f32 	%f4709, %f4706, %f4708;
	sub.f32 	%f4710, %f4709, %f4705;
	abs.f32 	%f4711, %f4710;
	setp.gt.f32 	%p608, %f4711, 0f58635FA9;
	mul.f32 	%f4712, %f4710, 0f26901D7D;
	mul.f32 	%f4713, %f4706, 0f26901D7D;
	selp.f32 	%f4714, %f4713, %f4706, %p608;
	selp.f32 	%f4715, %f4712, %f4710, %p608;
	fma.rn.f32 	%f4716, %f4715, 0f40000000, 0f00000000;
	mov.f32 	%f4717, 0f41800000;
	div.rn.f32 	%f4718, %f4717, %f484;
	mul.f32 	%f4719, %f4715, %f4718;
	sub.f32 	%f4720, %f4719, %f4714;
	abs.f32 	%f4721, %f4720;
	setp.gt.f32 	%p609, %f4721, 0f58635FA9;
	mul.f32 	%f4722, %f4720, 0f26901D7D;
	mul.f32 	%f4723, %f4715, 0f26901D7D;
	mul.f32 	%f4724, %f4716, 0f26901D7D;
	selp.f32 	%f4725, %f4723, %f4715, %p609;
	selp.f32 	%f4726, %f4724, %f4716, %p609;
	selp.f32 	%f4727, %f4722, %f4720, %p609;
	mov.f32 	%f4728, 0f41600000;
	div.rn.f32 	%f4729, %f4728, %f484;
	mul.f32 	%f4730, %f4727, %f4729;
	sub.f32 	%f4731, %f4730, %f4725;
	abs.f32 	%f4732, %f4731;
	setp.gt.f32 	%p610, %f4732, 0f58635FA9;
	mul.f32 	%f4733, %f4731, 0f26901D7D;
	mul.f32 	%f4734, %f4727, 0f26901D7D;
	mul.f32 	%f4735, %f4726, 0f26901D7D;
	selp.f32 	%f4736, %f4734, %f4727, %p610;
	selp.f32 	%f4737, %f4735, %f4726, %p610;
	selp.f32 	%f4738, %f4733, %f4731, %p610;
	fma.rn.f32 	%f4739, %f4738, 0f40000000, %f4737;
	mov.f32 	%f4740, 0f41400000;
	div.rn.f32 	%f4741, %f4740, %f484;
	mul.f32 	%f4742, %f4738, %f4741;
	sub.f32 	%f4743, %f4742, %f4736;
	abs.f32 	%f4744, %f4743;
	setp.gt.f32 	%p611, %f4744, 0f58635FA9;
	mul.f32 	%f4745, %f4743, 0f26901D7D;
	mul.f32 	%f4746, %f4738, 0f26901D7D;
	mul.f32 	%f4747, %f4739, 0f26901D7D;
	selp.f32 	%f4748, %f4746, %f4738, %p611;
	selp.f32 	%f4749, %f4747, %f4739, %p611;
	selp.f32 	%f4750, %f4745, %f4743, %p611;
	mov.f32 	%f4751, 0f41200000;
	div.rn.f32 	%f4752, %f4751, %f484;
	mul.f32 	%f4753, %f4750, %f4752;
	sub.f32 	%f4754, %f4753, %f4748;
	abs.f32 	%f4755, %f4754;
	setp.gt.f32 	%p612, %f4755, 0f58635FA9;
	mul.f32 	%f4756, %f4754, 0f26901D7D;
	mul.f32 	%f4757, %f4750, 0f26901D7D;
	mul.f32 	%f4758, %f4749, 0f26901D7D;
	selp.f32 	%f4759, %f4757, %f4750, %p612;
	selp.f32 	%f4760, %f4758, %f4749, %p612;
	selp.f32 	%f4761, %f4756, %f4754, %p612;
	fma.rn.f32 	%f4762, %f4761, 0f40000000, %f4760;
	mov.f32 	%f4763, 0f41000000;
	div.rn.f32 	%f4764, %f4763, %f484;
	mul.f32 	%f4765, %f4761, %f4764;
	sub.f32 	%f4766, %f4765, %f4759;
	abs.f32 	%f4767, %f4766;
	setp.gt.f32 	%p613, %f4767, 0f58635FA9;
	mul.f32 	%f4768, %f4766, 0f26901D7D;
	mul.f32 	%f4769, %f4761, 0f26901D7D;
	mul.f32 	%f4770, %f4762, 0f26901D7D;
	selp.f32 	%f4771, %f4769, %f4761, %p613;
	selp.f32 	%f4772, %f4770, %f4762, %p613;
	selp.f32 	%f4773, %f4768, %f4766, %p613;
	mov.f32 	%f4774, 0f40C00000;
	div.rn.f32 	%f4775, %f4774, %f484;
	mul.f32 	%f4776, %f4773, %f4775;
	sub.f32 	%f4777, %f4776, %f4771;
	abs.f32 	%f4778, %f4777;
	setp.gt.f32 	%p614, %f4778, 0f58635FA9;
	mul.f32 	%f4779, %f4777, 0f26901D7D;
	mul.f32 	%f4780, %f4773, 0f26901D7D;
	mul.f32 	%f4781, %f4772, 0f26901D7D;
	selp.f32 	%f4782, %f4780, %f4773, %p614;
	selp.f32 	%f4783, %f4781, %f4772, %p614;
	selp.f32 	%f4784, %f4779, %f4777, %p614;
	fma.rn.f32 	%f4785, %f4784, 0f40000000, %f4783;
	mov.f32 	%f4786, 0f40800000;
	div.rn.f32 	%f4787, %f4786, %f484;
	mul.f32 	%f4788, %f4784, %f4787;
	sub.f32 	%f4789, %f4788, %f4782;
	abs.f32 	%f4790, %f4789;
	setp.gt.f32 	%p615, %f4790, 0f58635FA9;
	mul.f32 	%f4791, %f4789, 0f26901D7D;
	mul.f32 	%f4792, %f4784, 0f26901D7D;
	mul.f32 	%f4793, %f4785, 0f26901D7D;
	selp.f32 	%f4794, %f4792, %f4784, %p615;
	selp.f32 	%f4795, %f4793, %f4785, %p615;
	selp.f32 	%f4796, %f4791, %f4789, %p615;
	mov.f32 	%f4797, 0f40000000;
	div.rn.f32 	%f4798, %f4797, %f484;
	mul.f32 	%f4799, %f4796, %f4798;
	sub.f32 	%f4800, %f4799, %f4794;
	abs.f32 	%f4801, %f4800;
	setp.gt.f32 	%p616, %f4801, 0f58635FA9;
	mul.f32 	%f4802, %f4800, 0f26901D7D;
	mul.f32 	%f4803, %f4794, 0f26901D7D;
	mul.f32 	%f4804, %f4795, 0f26901D7D;
	selp.f32 	%f4805, %f4803, %f4794, %p616;
	selp.f32 	%f4806, %f4804, %f4795, %p616;
	selp.f32 	%f4807, %f4802, %f4800, %p616;
	fma.rn.f32 	%f4808, %f4807, 0f40000000, %f4806;
	sub.f32 	%f4809, %f4808, %f4807;
	div.rn.f32 	%f11695, %f4805, %f4809;
	bra.uni 	$L__BB1_574;
$L__BB1_549:
	@%p596 bra 	$L__BB1_551;
	add.f32 	%f4810, %f485, 0fC0753AAC;
	add.f32 	%f4811, %f4810, 0f33A5090F;
	fma.rn.f32 	%f4812, %f4811, 0f29AF3463, 0f2B81BF42;
	fma.rn.f32 	%f4813, %f4812, %f4811, 0fADE21EC1;
	fma.rn.f32 	%f4814, %f4813, %f4811, 0fAF5DDEFF;
	fma.rn.f32 	%f4815, %f4814, %f4811, 0f319B0C9D;
	fma.rn.f32 	%f4816, %f4815, %f4811, 0f32E81173;
	fma.rn.f32 	%f4817, %f4816, %f4811, 0fB50F8DC8;
	fma.rn.f32 	%f4818, %f4817, %f4811, 0fB61E653D;
	fma.rn.f32 	%f4819, %f4818, %f4811, 0f382CD9C5;
	fma.rn.f32 	%f4820, %f4819, %f4811, 0f38F9EB10;
	fma.rn.f32 	%f4821, %f4820, %f4811, 0fBAECEB9C;
	fma.rn.f32 	%f4822, %f4821, %f4811, 0fBB276FFD;
	fma.rn.f32 	%f4823, %f4822, %f4811, 0f3D073993;
	add.f32 	%f4824, %f485, 0fC0E07FB0;
	add.f32 	%f4825, %f4824, 0f3444B8DB;
	mul.f32 	%f4826, %f4825, %f4823;
	mul.f32 	%f4827, %f4811, %f4826;
	mul.f32 	%f11692, %f485, %f4827;
	bra.uni 	$L__BB1_561;
$L__BB1_551:
	abs.f32 	%f4829, %f485;
	setp.eq.f32 	%p618, %f4829, 0f7F800000;
	mov.f32 	%f11692, 0f00000000;
	@%p618 bra 	$L__BB1_561;
	rcp.approx.ftz.f32 	%f4830, %f485;
	mul.f32 	%f4831, %f4830, %f4830;
	fma.rn.f32 	%f4832, %f4831, 0fC082CB37, 0f3F3FF7E9;
	fma.rn.f32 	%f4833, %f4832, %f4831, 0fBE458BAE;
	fma.rn.f32 	%f4834, %f4833, %f4831, 0f3E3FFF8B;
	fma.rn.f32 	%f498, %f4834, %f4831, 0f3F800000;
	fma.rn.f32 	%f4835, %f4831, 0fBFCA3BA2, 0f3EB914AD;
	fma.rn.f32 	%f4836, %f4835, %f4831, 0fBE27F2EC;
	fma.rn.f32 	%f4837, %f4836, %f4831, 0f3EBFFFFD;
	fma.rn.f32 	%f499, %f4837, %f4830, %f485;
	mul.f32 	%f4838, %f499, 0f3F22F983;
	cvt.rni.s32.f32 	%r5722, %f4838;
	cvt.rn.f32.s32 	%f4839, %r5722;
	fma.rn.f32 	%f4840, %f4839, 0fBFC90FDA, %f499;
	fma.rn.f32 	%f4841, %f4839, 0fB3A22168, %f4840;
	fma.rn.f32 	%f11691, %f4839, 0fA7C234C5, %f4841;
	abs.f32 	%f501, %f499;
	setp.ltu.f32 	%p619, %f501, 0f47CE4780;
	@%p619 bra 	$L__BB1_560;
	setp.eq.f32 	%p620, %f501, 0f7F800000;
	@%p620 bra 	$L__BB1_559;
	mov.b32 	%r615, %f499;
	mov.b64 	%rd2221, 0;
	mov.b32 	%r5719, 0;
$L__BB1_555:
	.pragma "nounroll";
	mul.wide.u32 	%rd992, %r5719, 4;
	mov.u64 	%rd993, __cudart_i2opi_f;
	add.s64 	%rd994, %rd993, %rd992;
	ld.global.nc.u32 	%r3064, [%rd994];
	shl.b32 	%r3065, %r615, 8;
	or.b32  	%r3066, %r3065, -2147483648;
	mad.wide.u32 	%rd995, %r3064, %r3066, %rd2221;
	shr.u64 	%rd2221, %rd995, 32;
	add.s64 	%rd996, %rd6, %rd992;
	st.local.u32 	[%rd996], %rd995;
	add.s32 	%r5719, %r5719, 1;
	setp.ne.s32 	%p621, %r5719, 6;
	@%p621 bra 	$L__BB1_555;
	shr.u32 	%r3067, %r615, 23;
	st.local.u32 	[%rd6+24], %rd2221;
	and.b32  	%r618, %r3067, 31;
	and.b32  	%r3068, %r3067, 224;
	add.s32 	%r3069, %r3068, -128;
	shr.u32 	%r3070, %r3069, 5;
	mul.wide.u32 	%rd997, %r3070, 4;
	sub.s64 	%rd145, %rd6, %rd997;
	ld.local.u32 	%r5720, [%rd145+24];
	ld.local.u32 	%r5721, [%rd145+20];
	setp.eq.s32 	%p622, %r618, 0;
	@%p622 bra 	$L__BB1_558;
	shf.l.wrap.b32 	%r5720, %r5721, %r5720, %r618;
	ld.local.u32 	%r3071, [%rd145+16];
	shf.l.wrap.b32 	%r5721, %r3071, %r5721, %r618;
$L__BB1_558:
	shr.u32 	%r3072, %r5720, 30;
	shf.l.wrap.b32 	%r3073, %r5721, %r5720, 2;
	shl.b32 	%r3074, %r5721, 2;
	shr.u32 	%r3075, %r3073, 31;
	add.s32 	%r3076, %r3075, %r3072;
	neg.s32 	%r3077, %r3076;
	setp.lt.s32 	%p623, %r615, 0;
	selp.b32 	%r5722, %r3077, %r3076, %p623;
	xor.b32  	%r3078, %r3073, %r615;
	shr.s32 	%r3079, %r3073, 31;
	xor.b32  	%r3080, %r3079, %r3073;
	xor.b32  	%r3081, %r3079, %r3074;
	cvt.u64.u32 	%rd998, %r3080;
	shl.b64 	%rd999, %rd998, 32;
	cvt.u64.u32 	%rd1000, %r3081;
	or.b64  	%rd1001, %rd999, %rd1000;
	cvt.rn.f64.s64 	%fd91, %rd1001;
	mul.f64 	%fd92, %fd91, 0d3BF921FB54442D19;
	cvt.rn.f32.f64 	%f4842, %fd92;
	neg.f32 	%f4843, %f4842;
	setp.lt.s32 	%p624, %r3078, 0;
	selp.f32 	%f11691, %f4843, %f4842, %p624;
	bra.uni 	$L__BB1_560;
$L__BB1_559:
	mov.f32 	%f4844, 0f00000000;
	mul.rn.f32 	%f11691, %f499, %f4844;
	mov.b32 	%r5722, 0;
$L__BB1_560:
	and.b32  	%r3083, %r5722, 3;
	cvt.rn.f32.u32 	%f4845, %r3083;
	fma.rn.f32 	%f4846, %f4845, 0f3FC90FDB, 0fC016CBE4;
	add.f32 	%f4847, %f11691, %f4846;
	mul.f32 	%f4848, %f4847, 0f3F22F983;
	cvt.rni.s32.f32 	%r3084, %f4848;
	cvt.rn.f32.s32 	%f4849, %r3084;
	fma.rn.f32 	%f4850, %f4849, 0fBFC90FDA, %f4847;
	fma.rn.f32 	%f4851, %f4849, 0fB3A22168, %f4850;
	add.s32 	%r3085, %r3084, 1;
	mul.rn.f32 	%f4852, %f4851, %f4851;
	and.b32  	%r3086, %r3084, 1;
	setp.eq.b32 	%p625, %r3086, 1;
	selp.f32 	%f4853, %f4851, 0f3F800000, %p625;
	fma.rn.f32 	%f4854, %f4852, %f4853, 0f00000000;
	fma.rn.f32 	%f4855, %f4852, 0f37CBAC00, 0fBAB607ED;
	selp.f32 	%f4856, 0fB94D4153, %f4855, %p625;
	selp.f32 	%f4857, 0f3C0885E4, 0f3D2AAABB, %p625;
	fma.rn.f32 	%f4858, %f4856, %f4852, %f4857;
	selp.f32 	%f4859, 0fBE2AAAA8, 0fBEFFFFFF, %p625;
	fma.rn.f32 	%f4860, %f4858, %f4852, %f4859;
	fma.rn.f32 	%f4861, %f4860, %f4854, %f4853;
	and.b32  	%r3087, %r3085, 2;
	setp.eq.s32 	%p626, %r3087, 0;
	mov.f32 	%f4862, 0f00000000;
	sub.f32 	%f4863, %f4862, %f4861;
	selp.f32 	%f4864, %f4861, %f4863, %p626;
	rsqrt.approx.f32 	%f4865, %f485;
	mul.f32 	%f4866, %f4865, 0f3F4C422A;
	mul.f32 	%f4867, %f498, %f4866;
	mul.f32 	%f11692, %f4867, %f4864;
$L__BB1_561:
	setp.lt.f32 	%p628, %f484, 0f00000000;
	neg.f32 	%f4868, %f11692;
	selp.f32 	%f507, %f4868, %f11692, %p628;
	@%p596 bra 	$L__BB1_563;
	add.f32 	%f4869, %f485, 0fC019E8A9;
	add.f32 	%f4870, %f4869, 0fB3E971B3;
	fma.rn.f32 	%f4871, %f4870, 0fA6B3B8E7, 0fA9ACA9B3;
	fma.rn.f32 	%f4872, %f4871, %f4870, 0f2C3F0E18;
	fma.rn.f32 	%f4873, %f4872, %f4870, 0fACD41781;
	fma.rn.f32 	%f4874, %f4873, %f4870, 0fAFE90F38;
	fma.rn.f32 	%f4875, %f4874, %f4870, 0f3020305B;
	fma.rn.f32 	%f4876, %f4875, %f4870, 0f33797143;
	fma.rn.f32 	%f4877, %f4876, %f4870, 0f30F76F85;
	fma.rn.f32 	%f4878, %f4877, %f4870, 0fB6B6DFC6;
	fma.rn.f32 	%f4879, %f4878, %f4870, 0fB6F665C9;
	fma.rn.f32 	%f4880, %f4879, %f4870, 0f399E2DEB;
	fma.rn.f32 	%f4881, %f4880, %f4870, 0f3A4AE334;
	fma.rn.f32 	%f4882, %f4881, %f4870, 0fBBEEAA1B;
	fma.rn.f32 	%f4883, %f4882, %f4870, 0fBCDA7747;
	mul.f32 	%f4884, %f4870, %f4883;
	add.f32 	%f4885, %f485, 0fC0B0A47B;
	add.f32 	%f4886, %f4885, 0f339A7A37;
	mul.f32 	%f4887, %f4886, %f4884;
	add.f32 	%f4888, %f485, 0fC10A75AB;
	add.f32 	%f4889, %f4888, 0fB4CCCDED;
	mul.f32 	%f11694, %f4889, %f4887;
	bra.uni 	$L__BB1_573;
$L__BB1_563:
	abs.f32 	%f4891, %f485;
	setp.eq.f32 	%p629, %f4891, 0f7F800000;
	mov.f32 	%f11694, 0f00000000;
	@%p629 bra 	$L__BB1_573;
	rcp.approx.ftz.f32 	%f4892, %f485;
	mul.f32 	%f4893, %f4892, %f4892;
	fma.rn.f32 	%f4894, %f4893, 0f4056FE93, 0fBF03B7C2;
	fma.rn.f32 	%f4895, %f4894, %f4893, 0f3DD3B3F3;
	fma.rn.f32 	%f4896, %f4895, %f4893, 0fBD7FFFB6;
	fma.rn.f32 	%f509, %f4896, %f4893, 0f3F800000;
	fma.rn.f32 	%f4897, %f4893, 0f3F91E009, 0fBE52412D;
	fma.rn.f32 	%f4898, %f4897, %f4893, 0f3D854ED1;
	fma.rn.f32 	%f4899, %f4898, %f4893, 0fBDFFFFFF;
	fma.rn.f32 	%f510, %f4899, %f4892, %f485;
	mul.f32 	%f4900, %f510, 0f3F22F983;
	cvt.rni.s32.f32 	%r5726, %f4900;
	cvt.rn.f32.s32 	%f4901, %r5726;
	fma.rn.f32 	%f4902, %f4901, 0fBFC90FDA, %f510;
	fma.rn.f32 	%f4903, %f4901, 0fB3A22168, %f4902;
	fma.rn.f32 	%f11693, %f4901, 0fA7C234C5, %f4903;
	abs.f32 	%f512, %f510;
	setp.ltu.f32 	%p630, %f512, 0f47CE4780;
	@%p630 bra 	$L__BB1_572;
	setp.eq.f32 	%p631, %f512, 0f7F800000;
	@%p631 bra 	$L__BB1_571;
	mov.b32 	%r628, %f510;
	mov.b32 	%r5723, 0;
	mov.b64 	%rd2222, 0;
$L__BB1_567:
	.pragma "nounroll";
	mul.wide.u32 	%rd1003, %r5723, 4;
	mov.u64 	%rd1004, __cudart_i2opi_f;
	add.s64 	%rd1005, %rd1004, %rd1003;
	ld.global.nc.u32 	%r3089, [%rd1005];
	shl.b32 	%r3090, %r628, 8;
	or.b32  	%r3091, %r3090, -2147483648;
	mad.wide.u32 	%rd1006, %r3089, %r3091, %rd2222;
	shr.u64 	%rd2222, %rd1006, 32;
	add.s64 	%rd1007, %rd6, %rd1003;
	st.local.u32 	[%rd1007], %rd1006;
	add.s32 	%r5723, %r5723, 1;
	setp.ne.s32 	%p632, %r5723, 6;
	@%p632 bra 	$L__BB1_567;
	shr.u32 	%r3092, %r628, 23;
	st.local.u32 	[%rd6+24], %rd2222;
	and.b32  	%r631, %r3092, 31;
	and.b32  	%r3093, %r3092, 224;
	add.s32 	%r3094, %r3093, -128;
	shr.u32 	%r3095, %r3094, 5;
	mul.wide.u32 	%rd1008, %r3095, 4;
	sub.s64 	%rd148, %rd6, %rd1008;
	ld.local.u32 	%r5725, [%rd148+24];
	ld.local.u32 	%r5724, [%rd148+20];
	setp.eq.s32 	%p633, %r631, 0;
	@%p633 bra 	$L__BB1_570;
	shf.l.wrap.b32 	%r5725, %r5724, %r5725, %r631;
	ld.local.u32 	%r3096, [%rd148+16];
	shf.l.wrap.b32 	%r5724, %r3096, %r5724, %r631;
$L__BB1_570:
	shr.u32 	%r3097, %r5725, 30;
	shf.l.wrap.b32 	%r3098, %r5724, %r5725, 2;
	shl.b32 	%r3099, %r5724, 2;
	shr.u32 	%r3100, %r3098, 31;
	add.s32 	%r3101, %r3100, %r3097;
	neg.s32 	%r3102, %r3101;
	setp.lt.s32 	%p634, %r628, 0;
	selp.b32 	%r5726, %r3102, %r3101, %p634;
	shr.s32 	%r3103, %r3098, 31;
	xor.b32  	%r3104, %r3103, %r3099;
	xor.b32  	%r3105, %r3103, %r3098;
	xor.b32  	%r3106, %r3098, %r628;
	cvt.u64.u32 	%rd1009, %r3105;
	shl.b64 	%rd1010, %rd1009, 32;
	cvt.u64.u32 	%rd1011, %r3104;
	or.b64  	%rd1012, %rd1010, %rd1011;
	cvt.rn.f64.s64 	%fd93, %rd1012;
	mul.f64 	%fd94, %fd93, 0d3BF921FB54442D19;
	cvt.rn.f32.f64 	%f4904, %fd94;
	neg.f32 	%f4905, %f4904;
	setp.lt.s32 	%p635, %r3106, 0;
	selp.f32 	%f11693, %f4905, %f4904, %p635;
	bra.uni 	$L__BB1_572;
$L__BB1_571:
	mov.f32 	%f4906, 0f00000000;
	mul.rn.f32 	%f11693, %f510, %f4906;
	mov.b32 	%r5726, 0;
$L__BB1_572:
	and.b32  	%r3108, %r5726, 3;
	cvt.rn.f32.u32 	%f4907, %r3108;
	fma.rn.f32 	%f4908, %f4907, 0f3FC90FDB, 0fBF490FDB;
	add.f32 	%f4909, %f11693, %f4908;
	mul.f32 	%f4910, %f4909, 0f3F22F983;
	cvt.rni.s32.f32 	%r3109, %f4910;
	cvt.rn.f32.s32 	%f4911, %r3109;
	fma.rn.f32 	%f4912, %f4911, 0fBFC90FDA, %f4909;
	fma.rn.f32 	%f4913, %f4911, 0fB3A22168, %f4912;
	add.s32 	%r3110, %r3109, 1;
	mul.rn.f32 	%f4914, %f4913, %f4913;
	and.b32  	%r3111, %r3109, 1;
	setp.eq.b32 	%p636, %r3111, 1;
	selp.f32 	%f4915, %f4913, 0f3F800000, %p636;
	fma.rn.f32 	%f4916, %f4914, %f4915, 0f00000000;
	fma.rn.f32 	%f4917, %f4914, 0f37CBAC00, 0fBAB607ED;
	selp.f32 	%f4918, 0fB94D4153, %f4917, %p636;
	selp.f32 	%f4919, 0f3C0885E4, 0f3D2AAABB, %p636;
	fma.rn.f32 	%f4920, %f4918, %f4914, %f4919;
	selp.f32 	%f4921, 0fBE2AAAA8, 0fBEFFFFFF, %p636;
	fma.rn.f32 	%f4922, %f4920, %f4914, %f4921;
	fma.rn.f32 	%f4923, %f4922, %f4916, %f4915;
	and.b32  	%r3112, %r3110, 2;
	setp.eq.s32 	%p637, %r3112, 0;
	mov.f32 	%f4924, 0f00000000;
	sub.f32 	%f4925, %f4924, %f4923;
	selp.f32 	%f4926, %f4923, %f4925, %p637;
	rsqrt.approx.f32 	%f4927, %f485;
	mul.f32 	%f4928, %f4927, 0f3F4C422A;
	mul.f32 	%f4929, %f509, %f4928;
	mul.f32 	%f11694, %f4929, %f4926;
$L__BB1_573:
	neg.f32 	%f4930, %f11694;
	mov.f32 	%f4931, 0f40000000;
	div.rn.f32 	%f4932, %f4931, %f484;
	copysign.f32 	%f4933, %f484, %f507;
	setp.lt.f32 	%p638, %f485, 0f0DA24260;
	selp.f32 	%f4934, %f4933, %f507, %p638;
	fma.rn.f32 	%f11695, %f4934, %f4932, %f4930;
$L__BB1_574:
	sub.f32 	%f520, %f11690, %f11695;
	@%p596 bra 	$L__BB1_577;
	setp.leu.f32 	%p640, %f485, 0f40000000;
	add.f32 	%f4935, %f485, 0fC019E8A9;
	add.f32 	%f4936, %f4935, 0fB3E971B3;
	fma.rn.f32 	%f4937, %f4936, 0fA6B3B8E7, 0fA9ACA9B3;
	fma.rn.f32 	%f4938, %f4937, %f4936, 0f2C3F0E18;
	fma.rn.f32 	%f4939, %f4938, %f4936, 0fACD41781;
	fma.rn.f32 	%f4940, %f4939, %f4936, 0fAFE90F38;
	fma.rn.f32 	%f4941, %f4940, %f4936, 0f3020305B;
	fma.rn.f32 	%f4942, %f4941, %f4936, 0f33797143;
	fma.rn.f32 	%f4943, %f4942, %f4936, 0f30F76F85;
	fma.rn.f32 	%f4944, %f4943, %f4936, 0fB6B6DFC6;
	fma.rn.f32 	%f4945, %f4944, %f4936, 0fB6F665C9;
	fma.rn.f32 	%f4946, %f4945, %f4936, 0f399E2DEB;
	fma.rn.f32 	%f4947, %f4946, %f4936, 0f3A4AE334;
	fma.rn.f32 	%f4948, %f4947, %f4936, 0fBBEEAA1B;
	fma.rn.f32 	%f4949, %f4948, %f4936, 0fBCDA7747;
	mul.f32 	%f4950, %f4936, %f4949;
	add.f32 	%f4951, %f485, 0fC0B0A47B;
	add.f32 	%f4952, %f4951, 0f339A7A37;
	mul.f32 	%f4953, %f4952, %f4950;
	add.f32 	%f4954, %f485, 0fC10A75AB;
	add.f32 	%f4955, %f4954, 0fB4CCCDED;
	mul.f32 	%f11697, %f4955, %f4953;
	@%p640 bra 	$L__BB1_596;
	add.f32 	%f4956, %f485, 0fC0753AAC;
	add.f32 	%f4957, %f4956, 0f33A5090F;
	fma.rn.f32 	%f4958, %f4957, 0f29AF3463, 0f2B81BF42;
	fma.rn.f32 	%f4959, %f4958, %f4957, 0fADE21EC1;
	fma.rn.f32 	%f4960, %f4959, %f4957, 0fAF5DDEFF;
	fma.rn.f32 	%f4961, %f4960, %f4957, 0f319B0C9D;
	fma.rn.f32 	%f4962, %f4961, %f4957, 0f32E81173;
	fma.rn.f32 	%f4963, %f4962, %f4957, 0fB50F8DC8;
	fma.rn.f32 	%f4964, %f4963, %f4957, 0fB61E653D;
	fma.rn.f32 	%f4965, %f4964, %f4957, 0f382CD9C5;
	fma.rn.f32 	%f4966, %f4965, %f4957, 0f38F9EB10;
	fma.rn.f32 	%f4967, %f4966, %f4957, 0fBAECEB9C;
	fma.rn.f32 	%f4968, %f4967, %f4957, 0fBB276FFD;
	fma.rn.f32 	%f4969, %f4968, %f4957, 0f3D073993;
	add.f32 	%f4970, %f485, 0fC0E07FB0;
	add.f32 	%f4971, %f4970, 0f3444B8DB;
	mul.f32 	%f4972, %f4971, %f4969;
	mul.f32 	%f4973, %f4957, %f4972;
	mul.f32 	%f11701, %f485, %f4973;
	bra.uni 	$L__BB1_599;
$L__BB1_577:
	abs.f32 	%f523, %f485;
	setp.eq.f32 	%p641, %f523, 0f7F800000;
	@%p641 bra 	$L__BB1_595;
	rcp.approx.ftz.f32 	%f4974, %f485;
	mul.f32 	%f4975, %f4974, %f4974;
	fma.rn.f32 	%f4976, %f4975, 0f4056FE93, 0fBF03B7C2;
	fma.rn.f32 	%f4977, %f4976, %f4975, 0f3DD3B3F3;
	fma.rn.f32 	%f4978, %f4977, %f4975, 0fBD7FFFB6;
	fma.rn.f32 	%f524, %f4978, %f4975, 0f3F800000;
	fma.rn.f32 	%f4979, %f4975, 0f3F91E009, 0fBE52412D;
	fma.rn.f32 	%f4980, %f4979, %f4975, 0f3D854ED1;
	fma.rn.f32 	%f4981, %f4980, %f4975, 0fBDFFFFFF;
	fma.rn.f32 	%f525, %f4981, %f4974, %f485;
	mul.f32 	%f4982, %f525, 0f3F22F983;
	cvt.rni.s32.f32 	%r5730, %f4982;
	cvt.rn.f32.s32 	%f4983, %r5730;
	fma.rn.f32 	%f4984, %f4983, 0fBFC90FDA, %f525;
	fma.rn.f32 	%f4985, %f4983, 0fB3A22168, %f4984;
	fma.rn.f32 	%f11696, %f4983, 0fA7C234C5, %f4985;
	abs.f32 	%f527, %f525;
	setp.ltu.f32 	%p642, %f527, 0f47CE4780;
	@%p642 bra 	$L__BB1_586;
	setp.eq.f32 	%p643, %f527, 0f7F800000;
	@%p643 bra 	$L__BB1_585;
	mov.b32 	%r641, %f525;
	mov.b64 	%rd2223, 0;
	mov.b32 	%r5727, 0;
$L__BB1_581:
	.pragma "nounroll";
	mul.wide.u32 	%rd1014, %r5727, 4;
	mov.u64 	%rd1015, __cudart_i2opi_f;
	add.s64 	%rd1016, %rd1015, %rd1014;
	ld.global.nc.u32 	%r3114, [%rd1016];
	shl.b32 	%r3115, %r641, 8;
	or.b32  	%r3116, %r3115, -2147483648;
	mad.wide.u32 	%rd1017, %r3114, %r3116, %rd2223;
	shr.u64 	%rd2223, %rd1017, 32;
	add.s64 	%rd1018, %rd5, %rd1014;
	st.local.u32 	[%rd1018], %rd1017;
	add.s32 	%r5727, %r5727, 1;
	setp.ne.s32 	%p644, %r5727, 6;
	@%p644 bra 	$L__BB1_581;
	shr.u32 	%r3117, %r641, 23;
	st.local.u32 	[%rd5+24], %rd2223;
	and.b32  	%r644, %r3117, 31;
	and.b32  	%r3118, %r3117, 224;
	add.s32 	%r3119, %r3118, -128;
	shr.u32 	%r3120, %r3119, 5;
	mul.wide.u32 	%rd1019, %r3120, 4;
	sub.s64 	%rd151, %rd5, %rd1019;
	ld.local.u32 	%r5728, [%rd151+24];
	ld.local.u32 	%r5729, [%rd151+20];
	setp.eq.s32 	%p645, %r644, 0;
	@%p645 bra 	$L__BB1_584;
	shf.l.wrap.b32 	%r5728, %r5729, %r5728, %r644;
	ld.local.u32 	%r3121, [%rd151+16];
	shf.l.wrap.b32 	%r5729, %r3121, %r5729, %r644;
$L__BB1_584:
	shr.u32 	%r3122, %r5728, 30;
	shf.l.wrap.b32 	%r3123, %r5729, %r5728, 2;
	shl.b32 	%r3124, %r5729, 2;
	shr.u32 	%r3125, %r3123, 31;
	add.s32 	%r3126, %r3125, %r3122;
	neg.s32 	%r3127, %r3126;
	setp.lt.s32 	%p646, %r641, 0;
	selp.b32 	%r5730, %r3127, %r3126, %p646;
	xor.b32  	%r3128, %r3123, %r641;
	shr.s32 	%r3129, %r3123, 31;
	xor.b32  	%r3130, %r3129, %r3123;
	xor.b32  	%r3131, %r3129, %r3124;
	cvt.u64.u32 	%rd1020, %r3130;
	shl.b64 	%rd1021, %rd1020, 32;
	cvt.u64.u32 	%rd1022, %r3131;
	or.b64  	%rd1023, %rd1021, %rd1022;
	cvt.rn.f64.s64 	%fd95, %rd1023;
	mul.f64 	%fd96, %fd95, 0d3BF921FB54442D19;
	cvt.rn.f32.f64 	%f4986, %fd96;
	neg.f32 	%f4987, %f4986;
	setp.lt.s32 	%p647, %r3128, 0;
	selp.f32 	%f11696, %f4987, %f4986, %p647;
	bra.uni 	$L__BB1_586;
$L__BB1_585:
	mov.f32 	%f4988, 0f00000000;
	mul.rn.f32 	%f11696, %f525, %f4988;
	mov.b32 	%r5730, 0;
$L__BB1_586:
	and.b32  	%r3133, %r5730, 3;
	cvt.rn.f32.u32 	%f4989, %r3133;
	fma.rn.f32 	%f4990, %f4989, 0f3FC90FDB, 0fBF490FDB;
	add.f32 	%f4991, %f11696, %f4990;
	mul.f32 	%f4992, %f4991, 0f3F22F983;
	cvt.rni.s32.f32 	%r3134, %f4992;
	cvt.rn.f32.s32 	%f4993, %r3134;
	fma.rn.f32 	%f4994, %f4993, 0fBFC90FDA, %f4991;
	fma.rn.f32 	%f4995, %f4993, 0fB3A22168, %f4994;
	add.s32 	%r3135, %r3134, 1;
	mul.rn.f32 	%f4996, %f4995, %f4995;
	and.b32  	%r3136, %r3134, 1;
	setp.eq.b32 	%p649, %r3136, 1;
	selp.f32 	%f4997, %f4995, 0f3F800000, %p649;
	fma.rn.f32 	%f4998, %f4996, %f4997, 0f00000000;
	fma.rn.f32 	%f4999, %f4996, 0f37CBAC00, 0fBAB607ED;
	selp.f32 	%f5000, 0fB94D4153, %f4999, %p649;
	selp.f32 	%f5001, 0f3C0885E4, 0f3D2AAABB, %p649;
	fma.rn.f32 	%f5002, %f5000, %f4996, %f5001;
	selp.f32 	%f5003, 0fBE2AAAA8, 0fBEFFFFFF, %p649;
	fma.rn.f32 	%f5004, %f5002, %f4996, %f5003;
	fma.rn.f32 	%f5005, %f5004, %f4998, %f4997;
	and.b32  	%r3137, %r3135, 2;
	setp.eq.s32 	%p650, %r3137, 0;
	mov.f32 	%f5006, 0f00000000;
	sub.f32 	%f5007, %f5006, %f5005;
	selp.f32 	%f5008, %f5005, %f5007, %p650;
	rsqrt.approx.f32 	%f5009, %f485;
	mul.f32 	%f5010, %f5009, 0f3F4C422A;
	mul.f32 	%f5011, %f524, %f5010;
	mul.f32 	%f11697, %f5011, %f5008;
	@%p606 bra 	$L__BB1_587;
	bra.uni 	$L__BB1_596;
$L__BB1_587:
	mov.f32 	%f11701, 0f00000000;
	@%p641 bra 	$L__BB1_599;
	rcp.approx.ftz.f32 	%f5123, %f485;
	mul.f32 	%f5124, %f5123, %f5123;
	fma.rn.f32 	%f5125, %f5124, 0fC082CB37, 0f3F3FF7E9;
	fma.rn.f32 	%f5126, %f5125, %f5124, 0fBE458BAE;
	fma.rn.f32 	%f5127, %f5126, %f5124, 0f3E3FFF8B;
	fma.rn.f32 	%f535, %f5127, %f5124, 0f3F800000;
	fma.rn.f32 	%f5128, %f5124, 0fBFCA3BA2, 0f3EB914AD;
	fma.rn.f32 	%f5129, %f5128, %f5124, 0fBE27F2EC;
	fma.rn.f32 	%f5130, %f5129, %f5124, 0f3EBFFFFD;
	fma.rn.f32 	%f536, %f5130, %f5123, %f485;
	mul.f32 	%f5131, %f536, 0f3F22F983;
	cvt.rni.s32.f32 	%r5734, %f5131;
	cvt.rn.f32.s32 	%f5132, %r5734;
	fma.rn.f32 	%f5133, %f5132, 0fBFC90FDA, %f536;
	fma.rn.f32 	%f5134, %f5132, 0fB3A22168, %f5133;
	fma.rn.f32 	%f11699, %f5132, 0fA7C234C5, %f5134;
	abs.f32 	%f538, %f536;
	setp.ltu.f32 	%p663, %f538, 0f47CE4780;
	@%p663 bra 	$L__BB1_598;
	setp.eq.f32 	%p664, %f538, 0f7F800000;
	@%p664 bra 	$L__BB1_597;
	mov.b32 	%r654, %f536;
	mov.b64 	%rd2224, 0;
	mov.b32 	%r5731, 0;
$L__BB1_591:
	.pragma "nounroll";
	mul.wide.u32 	%rd1025, %r5731, 4;
	mov.u64 	%rd1026, __cudart_i2opi_f;
	add.s64 	%rd1027, %rd1026, %rd1025;
	ld.global.nc.u32 	%r3139, [%rd1027];
	shl.b32 	%r3140, %r654, 8;
	or.b32  	%r3141, %r3140, -2147483648;
	mad.wide.u32 	%rd1028, %r3139, %r3141, %rd2224;
	shr.u64 	%rd2224, %rd1028, 32;
	add.s64 	%rd1029, %rd4, %rd1025;
	st.local.u32 	[%rd1029], %rd1028;
	add.s32 	%r5731, %r5731, 1;
	setp.ne.s32 	%p665, %r5731, 6;
	@%p665 bra 	$L__BB1_591;
	shr.u32 	%r3142, %r654, 23;
	st.local.u32 	[%rd4+24], %rd2224;
	and.b32  	%r657, %r3142, 31;
	and.b32  	%r3143, %r3142, 224;
	add.s32 	%r3144, %r3143, -128;
	shr.u32 	%r3145, %r3144, 5;
	mul.wide.u32 	%rd1030, %r3145, 4;
	sub.s64 	%rd154, %rd4, %rd1030;
	ld.local.u32 	%r5732, [%rd154+24];
	ld.local.u32 	%r5733, [%rd154+20];
	setp.eq.s32 	%p666, %r657, 0;
	@%p666 bra 	$L__BB1_594;
	shf.l.wrap.b32 	%r5732, %r5733, %r5732, %r657;
	ld.local.u32 	%r3146, [%rd154+16];
	shf.l.wrap.b32 	%r5733, %r3146, %r5733, %r657;
$L__BB1_594:
	shr.u32 	%r3147, %r5732, 30;
	shf.l.wrap.b32 	%r3148, %r5733, %r5732, 2;
	shl.b32 	%r3149, %r5733, 2;
	shr.u32 	%r3150, %r3148, 31;
	add.s32 	%r3151, %r3150, %r3147;
	neg.s32 	%r3152, %r3151;
	setp.lt.s32 	%p667, %r654, 0;
	selp.b32 	%r5734, %r3152, %r3151, %p667;
	xor.b32  	%r3153, %r3148, %r654;
	shr.s32 	%r3154, %r3148, 31;
	xor.b32  	%r3155, %r3154, %r3148;
	xor.b32  	%r3156, %r3154, %r3149;
	cvt.u64.u32 	%rd1031, %r3155;
	shl.b64 	%rd1032, %rd1031, 32;
	cvt.u64.u32 	%rd1033, %r3156;
	or.b64  	%rd1034, %rd1032, %rd1033;
	cvt.rn.f64.s64 	%fd97, %rd1034;
	mul.f64 	%fd98, %fd97, 0d3BF921FB54442D19;
	cvt.rn.f32.f64 	%f5135, %fd98;
	neg.f32 	%f5136, %f5135;
	setp.lt.s32 	%p668, %r3153, 0;
	selp.f32 	%f11699, %f5136, %f5135, %p668;
	bra.uni 	$L__BB1_598;
$L__BB1_595:
	mov.f32 	%f11697, 0f00000000;
	@%p606 bra 	$L__BB1_587;
$L__BB1_596:
	mov.f32 	%f5013, 0f41A00000;
	div.rn.f32 	%f5014, %f5013, %f484;
	abs.f32 	%f5015, %f5014;
	setp.gt.f32 	%p652, %f5015, 0f58635FA9;
	mul.f32 	%f5016, %f5014, 0f26901D7D;
	selp.f32 	%f5017, 0f26901D7D, 0f3F800000, %p652;
	selp.f32 	%f5018, %f5016, %f5014, %p652;
	mov.f32 	%f5019, 0f41900000;
	div.rn.f32 	%f5020, %f5019, %f484;
	mul.f32 	%f5021, %f5018, %f5020;
	sub.f32 	%f5022, %f5021, %f5017;
	abs.f32 	%f5023, %f5022;
	setp.gt.f32 	%p653, %f5023, 0f58635FA9;
	mul.f32 	%f5024, %f5022, 0f26901D7D;
	mul.f32 	%f5025, %f5018, 0f26901D7D;
	selp.f32 	%f5026, %f5025, %f5018, %p653;
	selp.f32 	%f5027, %f5024, %f5022, %p653;
	fma.rn.f32 	%f5028, %f5027, 0f40000000, 0f00000000;
	mov.f32 	%f5029, 0f41800000;
	div.rn.f32 	%f5030, %f5029, %f484;
	mul.f32 	%f5031, %f5027, %f5030;
	sub.f32 	%f5032, %f5031, %f5026;
	abs.f32 	%f5033, %f5032;
	setp.gt.f32 	%p654, %f5033, 0f58635FA9;
	mul.f32 	%f5034, %f5032, 0f26901D7D;
	mul.f32 	%f5035, %f5027, 0f26901D7D;
	mul.f32 	%f5036, %f5028, 0f26901D7D;
	selp.f32 	%f5037, %f5035, %f5027, %p654;
	selp.f32 	%f5038, %f5036, %f5028, %p654;
	selp.f32 	%f5039, %f5034, %f5032, %p654;
	mov.f32 	%f5040, 0f41600000;
	div.rn.f32 	%f5041, %f5040, %f484;
	mul.f32 	%f5042, %f5039, %f5041;
	sub.f32 	%f5043, %f5042, %f5037;
	abs.f32 	%f5044, %f5043;
	setp.gt.f32 	%p655, %f5044, 0f58635FA9;
	mul.f32 	%f5045, %f5043, 0f26901D7D;
	mul.f32 	%f5046, %f5039, 0f26901D7D;
	mul.f32 	%f5047, %f5038, 0f26901D7D;
	selp.f32 	%f5048, %f5046, %f5039, %p655;
	selp.f32 	%f5049, %f5047, %f5038, %p655;
	selp.f32 	%f5050, %f5045, %f5043, %p655;
	fma.rn.f32 	%f5051, %f5050, 0f40000000, %f5049;
	mov.f32 	%f5052, 0f41400000;
	div.rn.f32 	%f5053, %f5052, %f484;
	mul.f32 	%f5054, %f5050, %f5053;
	sub.f32 	%f5055, %f5054, %f5048;
	abs.f32 	%f5056, %f5055;
	setp.gt.f32 	%p656, %f5056, 0f58635FA9;
	mul.f32 	%f5057, %f5055, 0f26901D7D;
	mul.f32 	%f5058, %f5050, 0f26901D7D;
	mul.f32 	%f5059, %f5051, 0f26901D7D;
	selp.f32 	%f5060, %f5058, %f5050, %p656;
	selp.f32 	%f5061, %f5059, %f5051, %p656;
	selp.f32 	%f5062, %f5057, %f5055, %p656;
	mov.f32 	%f5063, 0f41200000;
	div.rn.f32 	%f5064, %f5063, %f484;
	mul.f32 	%f5065, %f5062, %f5064;
	sub.f32 	%f5066, %f5065, %f5060;
	abs.f32 	%f5067, %f5066;
	setp.gt.f32 	%p657, %f5067, 0f58635FA9;
	mul.f32 	%f5068, %f5066, 0f26901D7D;
	mul.f32 	%f5069, %f5062, 0f26901D7D;
	mul.f32 	%f5070, %f5061, 0f26901D7D;
	selp.f32 	%f5071, %f5069, %f5062, %p657;
	selp.f32 	%f5072, %f5070, %f5061, %p657;
	selp.f32 	%f5073, %f5068, %f5066, %p657;
	fma.rn.f32 	%f5074, %f5073, 0f40000000, %f5072;
	mov.f32 	%f5075, 0f41000000;
	div.rn.f32 	%f5076, %f5075, %f484;
	mul.f32 	%f5077, %f5073, %f5076;
	sub.f32 	%f5078, %f5077, %f5071;
	abs.f32 	%f5079, %f5078;
	setp.gt.f32 	%p658, %f5079, 0f58635FA9;
	mul.f32 	%f5080, %f5078, 0f26901D7D;
	mul.f32 	%f5081, %f5073, 0f26901D7D;
	mul.f32 	%f5082, %f5074, 0f26901D7D;
	selp.f32 	%f5083, %f5081, %f5073, %p658;
	selp.f32 	%f5084, %f5082, %f5074, %p658;
	selp.f32 	%f5085, %f5080, %f5078, %p658;
	mov.f32 	%f5086, 0f40C00000;
	div.rn.f32 	%f5087, %f5086, %f484;
	mul.f32 	%f5088, %f5085, %f5087;
	sub.f32 	%f5089, %f5088, %f5083;
	abs.f32 	%f5090, %f5089;
	setp.gt.f32 	%p659, %f5090, 0f58635FA9;
	mul.f32 	%f5091, %f5089, 0f26901D7D;
	mul.f32 	%f5092, %f5085, 0f26901D7D;
	mul.f32 	%f5093, %f5084, 0f26901D7D;
	selp.f32 	%f5094, %f5092, %f5085, %p659;
	selp.f32 	%f5095, %f5093, %f5084, %p659;
	selp.f32 	%f5096, %f5091, %f5089, %p659;
	fma.rn.f32 	%f5097, %f5096, 0f40000000, %f5095;
	mov.f32 	%f5098, 0f40800000;
	div.rn.f32 	%f5099, %f5098, %f484;
	mul.f32 	%f5100, %f5096, %f5099;
	sub.f32 	%f5101, %f5100, %f5094;
	abs.f32 	%f5102, %f5101;
	setp.gt.f32 	%p660, %f5102, 0f58635FA9;
	mul.f32 	%f5103, %f5101, 0f26901D7D;
	mul.f32 	%f5104, %f5096, 0f26901D7D;
	mul.f32 	%f5105, %f5097, 0f26901D7D;
	selp.f32 	%f5106, %f5104, %f5096, %p660;
	selp.f32 	%f5107, %f5105, %f5097, %p660;
	selp.f32 	%f5108, %f5103, %f5101, %p660;
	mov.f32 	%f5109, 0f40000000;
	div.rn.f32 	%f5110, %f5109, %f484;
	mul.f32 	%f5111, %f5108, %f5110;
	sub.f32 	%f5112, %f5111, %f5106;
	abs.f32 	%f5113, %f5112;
	setp.gt.f32 	%p661, %f5113, 0f58635FA9;
	mul.f32 	%f5114, %f5112, 0f26901D7D;
	mul.f32 	%f5115, %f5106, 0f26901D7D;
	mul.f32 	%f5116, %f5107, 0f26901D7D;
	selp.f32 	%f5117, %f5115, %f5106, %p661;
	selp.f32 	%f5118, %f5116, %f5107, %p661;
	selp.f32 	%f5119, %f5114, %f5112, %p661;
	fma.rn.f32 	%f5120, %f5119, 0f40000000, %f5118;
	sub.f32 	%f5121, %f5120, %f5119;
	div.rn.f32 	%f11705, %f5117, %f5121;
	bra.uni 	$L__BB1_612;
$L__BB1_597:
	mov.f32 	%f5137, 0f00000000;
	mul.rn.f32 	%f11699, %f536, %f5137;
	mov.b32 	%r5734, 0;
$L__BB1_598:
	and.b32  	%r3158, %r5734, 3;
	cvt.rn.f32.u32 	%f5138, %r3158;
	fma.rn.f32 	%f5139, %f5138, 0f3FC90FDB, 0fC016CBE4;
	add.f32 	%f5140, %f11699, %f5139;
	mul.f32 	%f5141, %f5140, 0f3F22F983;
	cvt.rni.s32.f32 	%r3159, %f5141;
	cvt.rn.f32.s32 	%f5142, %r3159;
	fma.rn.f32 	%f5143, %f5142, 0fBFC90FDA, %f5140;
	fma.rn.f32 	%f5144, %f5142, 0fB3A22168, %f5143;
	add.s32 	%r3160, %r3159, 1;
	mul.rn.f32 	%f5145, %f5144, %f5144;
	and.b32  	%r3161, %r3159, 1;
	setp.eq.b32 	%p669, %r3161, 1;
	selp.f32 	%f5146, %f5144, 0f3F800000, %p669;
	fma.rn.f32 	%f5147, %f5145, %f5146, 0f00000000;
	fma.rn.f32 	%f5148, %f5145, 0f37CBAC00, 0fBAB607ED;
	selp.f32 	%f5149, 0fB94D4153, %f5148, %p669;
	selp.f32 	%f5150, 0f3C0885E4, 0f3D2AAABB, %p669;
	fma.rn.f32 	%f5151, %f5149, %f5145, %f5150;
	selp.f32 	%f5152, 0fBE2AAAA8, 0fBEFFFFFF, %p669;
	fma.rn.f32 	%f5153, %f5151, %f5145, %f5152;
	fma.rn.f32 	%f5154, %f5153, %f5147, %f5146;
	and.b32  	%r3162, %r3160, 2;
	setp.eq.s32 	%p670, %r3162, 0;
	mov.f32 	%f5155, 0f00000000;
	sub.f32 	%f5156, %f5155, %f5154;
	selp.f32 	%f5157, %f5154, %f5156, %p670;
	rsqrt.approx.f32 	%f5158, %f485;
	mul.f32 	%f5159, %f5158, 0f3F4C422A;
	mul.f32 	%f5160, %f535, %f5159;
	mul.f32 	%f11701, %f5160, %f5157;
$L__BB1_599:
	@%p596 bra 	$L__BB1_601;
	add.f32 	%f5161, %f485, 0fC019E8A9;
	add.f32 	%f5162, %f5161, 0fB3E971B3;
	fma.rn.f32 	%f5163, %f5162, 0fA6B3B8E7, 0fA9ACA9B3;
	fma.rn.f32 	%f5164, %f5163, %f5162, 0f2C3F0E18;
	fma.rn.f32 	%f5165, %f5164, %f5162, 0fACD41781;
	fma.rn.f32 	%f5166, %f5165, %f5162, 0fAFE90F38;
	fma.rn.f32 	%f5167, %f5166, %f5162, 0f3020305B;
	fma.rn.f32 	%f5168, %f5167, %f5162, 0f33797143;
	fma.rn.f32 	%f5169, %f5168, %f5162, 0f30F76F85;
	fma.rn.f32 	%f5170, %f5169, %f5162, 0fB6B6DFC6;
	fma.rn.f32 	%f5171, %f5170, %f5162, 0fB6F665C9;
	fma.rn.f32 	%f5172, %f5171, %f5162, 0f399E2DEB;
	fma.rn.f32 	%f5173, %f5172, %f5162, 0f3A4AE334;
	fma.rn.f32 	%f5174, %f5173, %f5162, 0fBBEEAA1B;
	fma.rn.f32 	%f5175, %f5174, %f5162, 0fBCDA7747;
	mul.f32 	%f5176, %f5162, %f5175;
	add.f32 	%f5177, %f485, 0fC0B0A47B;
	add.f32 	%f5178, %f5177, 0f339A7A37;
	mul.f32 	%f5179, %f5178, %f5176;
	add.f32 	%f5180, %f485, 0fC10A75AB;
	add.f32 	%f5181, %f5180, 0fB4CCCDED;
	mul.f32 	%f11703, %f5181, %f5179;
	bra.uni 	$L__BB1_611;
$L__BB1_601:
	abs.f32 	%f5183, %f485;
	setp.eq.f32 	%p672, %f5183, 0f7F800000;
	mov.f32 	%f11703, 0f00000000;
	@%p672 bra 	$L__BB1_611;
	rcp.approx.ftz.f32 	%f5184, %f485;
	mul.f32 	%f5185, %f5184, %f5184;
	fma.rn.f32 	%f5186, %f5185, 0f4056FE93, 0fBF03B7C2;
	fma.rn.f32 	%f5187, %f5186, %f5185, 0f3DD3B3F3;
	fma.rn.f32 	%f5188, %f5187, %f5185, 0fBD7FFFB6;
	fma.rn.f32 	%f5189, %f5188, %f5185, 0f3F800000;
	fma.rn.f32 	%f5190, %f5185, 0f3F91E009, 0fBE52412D;
	fma.rn.f32 	%f5191, %f5190, %f5185, 0f3D854ED1;
	fma.rn.f32 	%f5192, %f5191, %f5185, 0fBDFFFFFF;
	fma.rn.f32 	%f546, %f5192, %f5184, %f485;
	rsqrt.approx.f32 	%f5193, %f485;
	mul.f32 	%f5194, %f5193, 0f3F4C422A;
	mul.f32 	%f547, %f5189, %f5194;
	mul.f32 	%f5195, %f546, 0f3F22F983;
	cvt.rni.s32.f32 	%r5738, %f5195;
	cvt.rn.f32.s32 	%f5196, %r5738;
	fma.rn.f32 	%f5197, %f5196, 0fBFC90FDA, %f546;
	fma.rn.f32 	%f5198, %f5196, 0fB3A22168, %f5197;
	fma.rn.f32 	%f11702, %f5196, 0fA7C234C5, %f5198;
	abs.f32 	%f549, %f546;
	setp.ltu.f32 	%p673, %f549, 0f47CE4780;
	@%p673 bra 	$L__BB1_610;
	setp.eq.f32 	%p674, %f549, 0f7F800000;
	@%p674 bra 	$L__BB1_609;
	mov.b32 	%r667, %f546;
	mov.b32 	%r5735, 0;
	mov.b64 	%rd2225, 0;
$L__BB1_605:
	.pragma "nounroll";
	mul.wide.u32 	%rd1036, %r5735, 4;
	mov.u64 	%rd1037, __cudart_i2opi_f;
	add.s64 	%rd1038, %rd1037, %rd1036;
	ld.global.nc.u32 	%r3164, [%rd1038];
	shl.b32 	%r3165, %r667, 8;
	or.b32  	%r3166, %r3165, -2147483648;
	mad.wide.u32 	%rd1039, %r3164, %r3166, %rd2225;
	shr.u64 	%rd2225, %rd1039, 32;
	add.s64 	%rd1040, %rd4, %rd1036;
	st.local.u32 	[%rd1040], %rd1039;
	add.s32 	%r5735, %r5735, 1;
	setp.ne.s32 	%p675, %r5735, 6;
	@%p675 bra 	$L__BB1_605;
	shr.u32 	%r3167, %r667, 23;
	st.local.u32 	[%rd4+24], %rd2225;
	and.b32  	%r670, %r3167, 31;
	and.b32  	%r3168, %r3167, 224;
	add.s32 	%r3169, %r3168, -128;
	shr.u32 	%r3170, %r3169, 5;
	mul.wide.u32 	%rd1041, %r3170, 4;
	sub.s64 	%rd1042, %rd4, %rd1041;
	ld.local.u32 	%r5737, [%rd1042+24];
	ld.local.u32 	%r5736, [%rd1042+20];
	setp.eq.s32 	%p676, %r670, 0;
	@%p676 bra 	$L__BB1_608;
	shf.l.wrap.b32 	%r5737, %r5736, %r5737, %r670;
	shr.u32 	%r3171, %r667, 23;
	and.b32  	%r3172, %r3171, 224;
	add.s32 	%r3173, %r3172, -128;
	shr.u32 	%r3174, %r3173, 5;
	mul.wide.u32 	%rd1043, %r3174, 4;
	sub.s64 	%rd1044, %rd4, %rd1043;
	ld.local.u32 	%r3175, [%rd1044+16];
	shf.l.wrap.b32 	%r5736, %r3175, %r5736, %r670;
$L__BB1_608:
	shr.u32 	%r3176, %r5737, 30;
	shf.l.wrap.b32 	%r3177, %r5736, %r5737, 2;
	shl.b32 	%r3178, %r5736, 2;
	shr.u32 	%r3179, %r3177, 31;
	add.s32 	%r3180, %r3179, %r3176;
	neg.s32 	%r3181, %r3180;
	setp.lt.s32 	%p677, %r667, 0;
	selp.b32 	%r5738, %r3181, %r3180, %p677;
	shr.s32 	%r3182, %r3177, 31;
	xor.b32  	%r3183, %r3182, %r3178;
	xor.b32  	%r3184, %r3182, %r3177;
	xor.b32  	%r3185, %r3177, %r667;
	cvt.u64.u32 	%rd1045, %r3184;
	shl.b64 	%rd1046, %rd1045, 32;
	cvt.u64.u32 	%rd1047, %r3183;
	or.b64  	%rd1048, %rd1046, %rd1047;
	cvt.rn.f64.s64 	%fd99, %rd1048;
	mul.f64 	%fd100, %fd99, 0d3BF921FB54442D19;
	cvt.rn.f32.f64 	%f5199, %fd100;
	neg.f32 	%f5200, %f5199;
	setp.lt.s32 	%p678, %r3185, 0;
	selp.f32 	%f11702, %f5200, %f5199, %p678;
	bra.uni 	$L__BB1_610;
$L__BB1_609:
	mov.f32 	%f5201, 0f00000000;
	mul.rn.f32 	%f11702, %f546, %f5201;
	mov.b32 	%r5738, 0;
$L__BB1_610:
	and.b32  	%r3187, %r5738, 3;
	cvt.rn.f32.u32 	%f5202, %r3187;
	fma.rn.f32 	%f5203, %f5202, 0f3FC90FDB, 0fBF490FDB;
	add.f32 	%f5204, %f11702, %f5203;
	mul.f32 	%f5205, %f5204, 0f3F22F983;
	cvt.rni.s32.f32 	%r3188, %f5205;
	cvt.rn.f32.s32 	%f5206, %r3188;
	fma.rn.f32 	%f5207, %f5206, 0fBFC90FDA, %f5204;
	fma.rn.f32 	%f5208, %f5206, 0fB3A22168, %f5207;
	add.s32 	%r3189, %r3188, 1;
	mul.rn.f32 	%f5209, %f5208, %f5208;
	and.b32  	%r3190, %r3188, 1;
	setp.eq.b32 	%p679, %r3190, 1;
	selp.f32 	%f5210, %f5208, 0f3F800000, %p679;
	fma.rn.f32 	%f5211, %f5209, %f5210, 0f00000000;
	fma.rn.f32 	%f5212, %f5209, 0f37CBAC00, 0fBAB607ED;
	selp.f32 	%f5213, 0fB94D4153, %f5212, %p679;
	selp.f32 	%f5214, 0f3C0885E4, 0f3D2AAABB, %p679;
	fma.rn.f32 	%f5215, %f5213, %f5209, %f5214;
	selp.f32 	%f5216, 0fBE2AAAA8, 0fBEFFFFFF, %p679;
	fma.rn.f32 	%f5217, %f5215, %f5209, %f5216;
	fma.rn.f32 	%f5218, %f5217, %f5211, %f5210;
	and.b32  	%r3191, %r3189, 2;
	setp.eq.s32 	%p680, %r3191, 0;
	mov.f32 	%f5219, 0f00000000;
	sub.f32 	%f5220, %f5219, %f5218;
	selp.f32 	%f5221, %f5218, %f5220, %p680;
	mul.f32 	%f11703, %f547, %f5221;
$L__BB1_611:
	neg.f32 	%f5222, %f11701;
	setp.lt.f32 	%p681, %f484, 0f00000000;
	selp.f32 	%f5223, %f5222, %f11701, %p681;
	neg.f32 	%f5224, %f11703;
	copysign.f32 	%f5225, %f484, %f5223;
	setp.lt.f32 	%p682, %f485, 0f0DA24260;
	selp.f32 	%f5226, %f5225, %f5223, %p682;
	mov.f32 	%f5227, 0f40000000;
	div.rn.f32 	%f5228, %f5227, %f484;
	fma.rn.f32 	%f11705, %f5226, %f5228, %f5224;
$L__BB1_612:
	sub.f32 	%f5229, %f11697, %f11705;
	mul.f32 	%f11710, %f520, %f5229;
	bra.uni 	$L__BB1_638;
$L__BB1_613:
	abs.f32 	%f559, %f484;
	setp.gtu.f32 	%p683, %f559, 0f41000000;
	@%p683 bra 	$L__BB1_615;
	add.f32 	%f5230, %f559, 0fC0753AAC;
	add.f32 	%f5231, %f5230, 0f33A5090F;
	fma.rn.f32 	%f5232, %f5231, 0f29AF3463, 0f2B81BF42;
	fma.rn.f32 	%f5233, %f5232, %f5231, 0fADE21EC1;
	fma.rn.f32 	%f5234, %f5233, %f5231, 0fAF5DDEFF;
	fma.rn.f32 	%f5235, %f5234, %f5231, 0f319B0C9D;
	fma.rn.f32 	%f5236, %f5235, %f5231, 0f32E81173;
	fma.rn.f32 	%f5237, %f5236, %f5231, 0fB50F8DC8;
	fma.rn.f32 	%f5238, %f5237, %f5231, 0fB61E653D;
	fma.rn.f32 	%f5239, %f5238, %f5231, 0f382CD9C5;
	fma.rn.f32 	%f5240, %f5239, %f5231, 0f38F9EB10;
	fma.rn.f32 	%f5241, %f5240, %f5231, 0fBAECEB9C;
	fma.rn.f32 	%f5242, %f5241, %f5231, 0fBB276FFD;
	fma.rn.f32 	%f5243, %f5242, %f5231, 0f3D073993;
	add.f32 	%f5244, %f559, 0fC0E07FB0;
	add.f32 	%f5245, %f5244, 0f3444B8DB;
	mul.f32 	%f5246, %f5245, %f5243;
	mul.f32 	%f5247, %f5231, %f5246;
	mul.f32 	%f11707, %f559, %f5247;
	bra.uni 	$L__BB1_625;
$L__BB1_615:
	abs.f32 	%f5249, %f559;
	setp.eq.f32 	%p684, %f5249, 0f7F800000;
	mov.f32 	%f11707, 0f00000000;
	@%p684 bra 	$L__BB1_625;
	rcp.approx.ftz.f32 	%f5250, %f559;
	mul.f32 	%f5251, %f5250, %f5250;
	fma.rn.f32 	%f5252, %f5251, 0fC082CB37, 0f3F3FF7E9;
	fma.rn.f32 	%f5253, %f5252, %f5251, 0fBE458BAE;
	fma.rn.f32 	%f5254, %f5253, %f5251, 0f3E3FFF8B;
	fma.rn.f32 	%f561, %f5254, %f5251, 0f3F800000;
	fma.rn.f32 	%f5255, %f5251, 0fBFCA3BA2, 0f3EB914AD;
	fma.rn.f32 	%f5256, %f5255, %f5251, 0fBE27F2EC;
	fma.rn.f32 	%f5257, %f5256, %f5251, 0f3EBFFFFD;
	fma.rn.f32 	%f562, %f5257, %f5250, %f559;
	mul.f32 	%f5258, %f562, 0f3F22F983;
	cvt.rni.s32.f32 	%r5742, %f5258;
	cvt.rn.f32.s32 	%f5259, %r5742;
	fma.rn.f32 	%f5260, %f5259, 0fBFC90FDA, %f562;
	fma.rn.f32 	%f5261, %f5259, 0fB3A22168, %f5260;
	fma.rn.f32 	%f11706, %f5259, 0fA7C234C5, %f5261;
	abs.f32 	%f564, %f562;
	setp.ltu.f32 	%p685, %f564, 0f47CE4780;
	@%p685 bra 	$L__BB1_624;
	setp.eq.f32 	%p686, %f564, 0f7F800000;
	@%p686 bra 	$L__BB1_623;
	mov.b32 	%r680, %f562;
	mov.b64 	%rd2226, 0;
	mov.b32 	%r5739, 0;
$L__BB1_619:
	.pragma "nounroll";
	mul.wide.u32 	%rd1050, %r5739, 4;
	mov.u64 	%rd1051, __cudart_i2opi_f;
	add.s64 	%rd1052, %rd1051, %rd1050;
	ld.global.nc.u32 	%r3193, [%rd1052];
	shl.b32 	%r3194, %r680, 8;
	or.b32  	%r3195, %r3194, -2147483648;
	mad.wide.u32 	%rd1053, %r3193, %r3195, %rd2226;
	shr.u64 	%rd2226, %rd1053, 32;
	add.s64 	%rd1054, %rd3, %rd1050;
	st.local.u32 	[%rd1054], %rd1053;
	add.s32 	%r5739, %r5739, 1;
	setp.ne.s32 	%p687, %r5739, 6;
	@%p687 bra 	$L__BB1_619;
	shr.u32 	%r3196, %r680, 23;
	st.local.u32 	[%rd3+24], %rd2226;
	and.b32  	%r683, %r3196, 31;
	and.b32  	%r3197, %r3196, 224;
	add.s32 	%r3198, %r3197, -128;
	shr.u32 	%r3199, %r3198, 5;
	mul.wide.u32 	%rd1055, %r3199, 4;
	sub.s64 	%rd159, %rd3, %rd1055;
	ld.local.u32 	%r5740, [%rd159+24];
	ld.local.u32 	%r5741, [%rd159+20];
	setp.eq.s32 	%p688, %r683, 0;
	@%p688 bra 	$L__BB1_622;
	shf.l.wrap.b32 	%r5740, %r5741, %r5740, %r683;
	ld.local.u32 	%r3200, [%rd159+16];
	shf.l.wrap.b32 	%r5741, %r3200, %r5741, %r683;
$L__BB1_622:
	shr.u32 	%r3201, %r5740, 30;
	shf.l.wrap.b32 	%r3202, %r5741, %r5740, 2;
	shl.b32 	%r3203, %r5741, 2;
	shr.u32 	%r3204, %r3202, 31;
	add.s32 	%r3205, %r3204, %r3201;
	neg.s32 	%r3206, %r3205;
	setp.lt.s32 	%p689, %r680, 0;
	selp.b32 	%r5742, %r3206, %r3205, %p689;
	xor.b32  	%r3207, %r3202, %r680;
	shr.s32 	%r3208, %r3202, 31;
	xor.b32  	%r3209, %r3208, %r3202;
	xor.b32  	%r3210, %r3208, %r3203;
	cvt.u64.u32 	%rd1056, %r3209;
	shl.b64 	%rd1057, %rd1056, 32;
	cvt.u64.u32 	%rd1058, %r3210;
	or.b64  	%rd1059, %rd1057, %rd1058;
	cvt.rn.f64.s64 	%fd101, %rd1059;
	mul.f64 	%fd102, %fd101, 0d3BF921FB54442D19;
	cvt.rn.f32.f64 	%f5262, %fd102;
	neg.f32 	%f5263, %f5262;
	setp.lt.s32 	%p690, %r3207, 0;
	selp.f32 	%f11706, %f5263, %f5262, %p690;
	bra.uni 	$L__BB1_624;
$L__BB1_623:
	mov.f32 	%f5264, 0f00000000;
	mul.rn.f32 	%f11706, %f562, %f5264;
	mov.b32 	%r5742, 0;
$L__BB1_624:
	and.b32  	%r3212, %r5742, 3;
	cvt.rn.f32.u32 	%f5265, %r3212;
	fma.rn.f32 	%f5266, %f5265, 0f3FC90FDB, 0fC016CBE4;
	add.f32 	%f5267, %f11706, %f5266;
	mul.f32 	%f5268, %f5267, 0f3F22F983;
	cvt.rni.s32.f32 	%r3213, %f5268;
	cvt.rn.f32.s32 	%f5269, %r3213;
	fma.rn.f32 	%f5270, %f5269, 0fBFC90FDA, %f5267;
	fma.rn.f32 	%f5271, %f5269, 0fB3A22168, %f5270;
	add.s32 	%r3214, %r3213, 1;
	mul.rn.f32 	%f5272, %f5271, %f5271;
	and.b32  	%r3215, %r3213, 1;
	setp.eq.b32 	%p691, %r3215, 1;
	selp.f32 	%f5273, %f5271, 0f3F800000, %p691;
	fma.rn.f32 	%f5274, %f5272, %f5273, 0f00000000;
	fma.rn.f32 	%f5275, %f5272, 0f37CBAC00, 0fBAB607ED;
	selp.f32 	%f5276, 0fB94D4153, %f5275, %p691;
	selp.f32 	%f5277, 0f3C0885E4, 0f3D2AAABB, %p691;
	fma.rn.f32 	%f5278, %f5276, %f5272, %f5277;
	selp.f32 	%f5279, 0fBE2AAAA8, 0fBEFFFFFF, %p691;
	fma.rn.f32 	%f5280, %f5278, %f5272, %f5279;
	fma.rn.f32 	%f5281, %f5280, %f5274, %f5273;
	and.b32  	%r3216, %r3214, 2;
	setp.eq.s32 	%p692, %r3216, 0;
	mov.f32 	%f5282, 0f00000000;
	sub.f32 	%f5283, %f5282, %f5281;
	selp.f32 	%f5284, %f5281, %f5283, %p692;
	rsqrt.approx.f32 	%f5285, %f559;
	mul.f32 	%f5286, %f5285, 0f3F4C422A;
	mul.f32 	%f5287, %f561, %f5286;
	mul.f32 	%f11707, %f5287, %f5284;
$L__BB1_625:
	setp.lt.f32 	%p694, %f484, 0f00000000;
	neg.f32 	%f5288, %f11707;
	selp.f32 	%f5289, %f5288, %f11707, %p694;
	setp.lt.f32 	%p695, %f559, 0f0DA24260;
	copysign.f32 	%f5290, %f484, %f5289;
	selp.f32 	%f5291, %f5290, %f5289, %p695;
	add.f32 	%f570, %f5291, %f5291;
	@%p683 bra 	$L__BB1_627;
	add.f32 	%f5292, %f559, 0fC0753AAC;
	add.f32 	%f5293, %f5292, 0f33A5090F;
	fma.rn.f32 	%f5294, %f5293, 0f29AF3463, 0f2B81BF42;
	fma.rn.f32 	%f5295, %f5294, %f5293, 0fADE21EC1;
	fma.rn.f32 	%f5296, %f5295, %f5293, 0fAF5DDEFF;
	fma.rn.f32 	%f5297, %f5296, %f5293, 0f319B0C9D;
	fma.rn.f32 	%f5298, %f5297, %f5293, 0f32E81173;
	fma.rn.f32 	%f5299, %f5298, %f5293, 0fB50F8DC8;
	fma.rn.f32 	%f5300, %f5299, %f5293, 0fB61E653D;
	fma.rn.f32 	%f5301, %f5300, %f5293, 0f382CD9C5;
	fma.rn.f32 	%f5302, %f5301, %f5293, 0f38F9EB10;
	fma.rn.f32 	%f5303, %f5302, %f5293, 0fBAECEB9C;
	fma.rn.f32 	%f5304, %f5303, %f5293, 0fBB276FFD;
	fma.rn.f32 	%f5305, %f5304, %f5293, 0f3D073993;
	add.f32 	%f5306, %f559, 0fC0E07FB0;
	add.f32 	%f5307, %f5306, 0f3444B8DB;
	mul.f32 	%f5308, %f5307, %f5305;
	mul.f32 	%f5309, %f5293, %f5308;
	mul.f32 	%f11709, %f559, %f5309;
	bra.uni 	$L__BB1_637;
$L__BB1_627:
	abs.f32 	%f5311, %f559;
	setp.eq.f32 	%p696, %f5311, 0f7F800000;
	mov.f32 	%f11709, 0f00000000;
	@%p696 bra 	$L__BB1_637;
	rcp.approx.ftz.f32 	%f5312, %f559;
	mul.f32 	%f5313, %f5312, %f5312;
	fma.rn.f32 	%f5314, %f5313, 0fC082CB37, 0f3F3FF7E9;
	fma.rn.f32 	%f5315, %f5314, %f5313, 0fBE458BAE;
	fma.rn.f32 	%f5316, %f5315, %f5313, 0f3E3FFF8B;
	fma.rn.f32 	%f572, %f5316, %f5313, 0f3F800000;
	fma.rn.f32 	%f5317, %f5313, 0fBFCA3BA2, 0f3EB914AD;
	fma.rn.f32 	%f5318, %f5317, %f5313, 0fBE27F2EC;
	fma.rn.f32 	%f5319, %f5318, %f5313, 0f3EBFFFFD;
	fma.rn.f32 	%f573, %f5319, %f5312, %f559;
	mul.f32 	%f5320, %f573, 0f3F22F983;
	cvt.rni.s32.f32 	%r5746, %f5320;
	cvt.rn.f32.s32 	%f5321, %r5746;
	fma.rn.f32 	%f5322, %f5321, 0fBFC90FDA, %f573;
	fma.rn.f32 	%f5323, %f5321, 0fB3A22168, %f5322;
	fma.rn.f32 	%f11708, %f5321, 0fA7C234C5, %f5323;
	abs.f32 	%f575, %f573;
	setp.ltu.f32 	%p697, %f575, 0f47CE4780;
	@%p697 bra 	$L__BB1_636;
	setp.eq.f32 	%p698, %f575, 0f7F800000;
	@%p698 bra 	$L__BB1_635;
	mov.b32 	%r693, %f573;
	mov.b64 	%rd2227, 0;
	mov.b32 	%r5743, 0;
$L__BB1_631:
	.pragma "nounroll";
	mul.wide.u32 	%rd1061, %r5743, 4;
	mov.u64 	%rd1062, __cudart_i2opi_f;
	add.s64 	%rd1063, %rd1062, %rd1061;
	ld.global.nc.u32 	%r3218, [%rd1063];
	shl.b32 	%r3219, %r693, 8;
	or.b32  	%r3220, %r3219, -2147483648;
	mad.wide.u32 	%rd1064, %r3218, %r3220, %rd2227;
	shr.u64 	%rd2227, %rd1064, 32;
	add.s64 	%rd1065, %rd2, %rd1061;
	st.local.u32 	[%rd1065], %rd1064;
	add.s32 	%r5743, %r5743, 1;
	setp.ne.s32 	%p699, %r5743, 6;
	@%p699 bra 	$L__BB1_631;
	shr.u32 	%r3221, %r693, 23;
	st.local.u32 	[%rd2+24], %rd2227;
	and.b32  	%r696, %r3221, 31;
	and.b32  	%r3222, %r3221, 224;
	add.s32 	%r3223, %r3222, -128;
	shr.u32 	%r3224, %r3223, 5;
	mul.wide.u32 	%rd1066, %r3224, 4;
	sub.s64 	%rd162, %rd2, %rd1066;
	ld.local.u32 	%r5744, [%rd162+24];
	ld.local.u32 	%r5745, [%rd162+20];
	setp.eq.s32 	%p700, %r696, 0;
	@%p700 bra 	$L__BB1_634;
	shf.l.wrap.b32 	%r5744, %r5745, %r5744, %r696;
	ld.local.u32 	%r3225, [%rd162+16];
	shf.l.wrap.b32 	%r5745, %r3225, %r5745, %r696;
$L__BB1_634:
	shr.u32 	%r3226, %r5744, 30;
	shf.l.wrap.b32 	%r3227, %r5745, %r5744, 2;
	shl.b32 	%r3228, %r5745, 2;
	shr.u32 	%r3229, %r3227, 31;
	add.s32 	%r3230, %r3229, %r3226;
	neg.s32 	%r3231, %r3230;
	setp.lt.s32 	%p701, %r693, 0;
	selp.b32 	%r5746, %r3231, %r3230, %p701;
	xor.b32  	%r3232, %r3227, %r693;
	shr.s32 	%r3233, %r3227, 31;
	xor.b32  	%r3234, %r3233, %r3227;
	xor.b32  	%r3235, %r3233, %r3228;
	cvt.u64.u32 	%rd1067, %r3234;
	shl.b64 	%rd1068, %rd1067, 32;
	cvt.u64.u32 	%rd1069, %r3235;
	or.b64  	%rd1070, %rd1068, %rd1069;
	cvt.rn.f64.s64 	%fd103, %rd1070;
	mul.f64 	%fd104, %fd103, 0d3BF921FB54442D19;
	cvt.rn.f32.f64 	%f5324, %fd104;
	neg.f32 	%f5325, %f5324;
	setp.lt.s32 	%p702, %r3232, 0;
	selp.f32 	%f11708, %f5325, %f5324, %p702;
	bra.uni 	$L__BB1_636;
$L__BB1_635:
	mov.f32 	%f5326, 0f00000000;
	mul.rn.f32 	%f11708, %f573, %f5326;
	mov.b32 	%r5746, 0;
$L__BB1_636:
	and.b32  	%r3237, %r5746, 3;
	cvt.rn.f32.u32 	%f5327, %r3237;
	fma.rn.f32 	%f5328, %f5327, 0f3FC90FDB, 0fC016CBE4;
	add.f32 	%f5329, %f11708, %f5328;
	mul.f32 	%f5330, %f5329, 0f3F22F983;
	cvt.rni.s32.f32 	%r3238, %f5330;
	cvt.rn.f32.s32 	%f5331, %r3238;
	fma.rn.f32 	%f5332, %f5331, 0fBFC90FDA, %f5329;
	fma.rn.f32 	%f5333, %f5331, 0fB3A22168, %f5332;
	add.s32 	%r3239, %r3238, 1;
	mul.rn.f32 	%f5334, %f5333, %f5333;
	and.b32  	%r3240, %r3238, 1;
	setp.eq.b32 	%p703, %r3240, 1;
	selp.f32 	%f5335, %f5333, 0f3F800000, %p703;
	fma.rn.f32 	%f5336, %f5334, %f5335, 0f00000000;
	fma.rn.f32 	%f5337, %f5334, 0f37CBAC00, 0fBAB607ED;
	selp.f32 	%f5338, 0fB94D4153, %f5337, %p703;
	selp.f32 	%f5339, 0f3C0885E4, 0f3D2AAABB, %p703;
	fma.rn.f32 	%f5340, %f5338, %f5334, %f5339;
	selp.f32 	%f5341, 0fBE2AAAA8, 0fBEFFFFFF, %p703;
	fma.rn.f32 	%f5342, %f5340, %f5334, %f5341;
	fma.rn.f32 	%f5343, %f5342, %f5336, %f5335;
	and.b32  	%r3241, %r3239, 2;
	setp.eq.s32 	%p704, %r3241, 0;
	mov.f32 	%f5344, 0f00000000;
	sub.f32 	%f5345, %f5344, %f5343;
	selp.f32 	%f5346, %f5343, %f5345, %p704;
	rsqrt.approx.f32 	%f5347, %f559;
	mul.f32 	%f5348, %f5347, 0f3F4C422A;
	mul.f32 	%f5349, %f572, %f5348;
	mul.f32 	%f11709, %f5349, %f5346;
$L__BB1_637:
	neg.f32 	%f5350, %f11709;
	selp.f32 	%f5351, %f5350, %f11709, %p694;
	copysign.f32 	%f5352, %f484, %f5351;
	selp.f32 	%f5353, %f5352, %f5351, %p695;
	add.f32 	%f5354, %f5353, %f5353;
	div.rn.f32 	%f5355, %f5354, %f484;
	div.rn.f32 	%f5356, %f570, %f484;
	mul.f32 	%f11710, %f5356, %f5355;
$L__BB1_638:
	mul.f32 	%f583, %f11686, %f11710;
	abs.f32 	%f11713, %f357;
	setp.lt.f32 	%p707, %f11713, 0f3F800000;
	@%p707 bra 	$L__BB1_649;
	setp.gtu.f32 	%p708, %f11713, 0f4B000000;
	@%p708 bra 	$L__BB1_646;
	mov.f32 	%f5357, 0f3F800000;
	div.approx.f32 	%f5358, %f11713, %f5357;
	cvt.rzi.f32.f32 	%f11711, %f5358;
	sub.f32 	%f586, %f11713, %f11711;
	mov.b32 	%r705, %f586;
	setp.lt.u32 	%p709, %r705, 1065353216;
	@%p709 bra 	$L__BB1_645;
	setp.gt.u32 	%p710, %r705, -2147483648;
	@%p710 bra 	$L__BB1_644;
	add.f32 	%f11711, %f11711, 0f3F800000;
	setp.ltu.f32 	%p711, %f586, 0f40000000;
	@%p711 bra 	$L__BB1_645;
	add.f32 	%f5359, %f11711, 0f3F800000;
	add.f32 	%f5360, %f586, 0fC0400000;
	setp.ge.f32 	%p712, %f5360, 0f00000000;
	add.f32 	%f5361, %f5359, 0f3F800000;
	selp.f32 	%f11711, %f5361, %f5359, %p712;
	bra.uni 	$L__BB1_645;
$L__BB1_644:
	add.f32 	%f5362, %f11711, 0fBF800000;
	setp.lt.f32 	%p713, %f586, 0fBF800000;
	add.f32 	%f5363, %f5362, 0fBF800000;
	selp.f32 	%f11711, %f5363, %f5362, %p713;
$L__BB1_645:
	sub.f32 	%f11713, %f11713, %f11711;
	bra.uni 	$L__BB1_649;
$L__BB1_646:
	mov.b32 	%r706, %f11713;
	and.b32  	%r3242, %r706, 8388607;
	or.b32  	%r5747, %r3242, 1065353216;
	mov.b32 	%f11712, %r5747;
	and.b32  	%r3243, %r706, -8388608;
	add.s32 	%r5748, %r3243, -1065353216;
	setp.eq.s32 	%p714, %r5748, 0;
	@%p714 bra 	$L__BB1_648;
$L__BB1_647:
	min.u32 	%r3244, %r5748, 192937984;
	add.s32 	%r3245, %r5747, %r3244;
	mov.b32 	%f5364, %r3245;
	sub.f32 	%f5365, %f5364, %f5364;
	add.f32 	%f5366, %f5365, %f5364;
	sub.f32 	%f5367, %f5364, %f5366;
	mov.f32 	%f5368, 0f3F800000;
	fma.rz.f32 	%f5369, %f5367, %f5368, %f5366;
	cvt.rzi.f32.f32 	%f5370, %f5369;
	sub.f32 	%f11712, %f5364, %f5370;
	sub.s32 	%r5748, %r5748, %r3244;
	mov.b32 	%r5747, %f11712;
	setp.ne.s32 	%p715, %r5748, 0;
	setp.ne.s32 	%p716, %r5747, 0;
	and.pred  	%p717, %p715, %p716;
	@%p717 bra 	$L__BB1_647;
$L__BB1_648:
	setp.gt.u32 	%p718, %r706, 2139095039;
	selp.f32 	%f5372, 0f7FFFFFFF, 0f4B000000, %p718;
	mul.f32 	%f5373, %f11712, 0f34000000;
	mul.f32 	%f11713, %f5372, %f5373;
$L__BB1_649:
	cvt.rn.f32.u32 	%f597, %r1768;
	abs.f32 	%f5374, %f11713;
	setp.nan.f32 	%p719, %f5374, %f5374;
	copysign.f32 	%f5375, %f357, %f11713;
	selp.f32 	%f5376, %f11713, %f5375, %p719;
	abs.f32 	%f5377, %f5376;
	setp.gt.f32 	%p720, %f5377, 0f3F000000;
	mov.f32 	%f5378, 0f3F800000;
	sub.f32 	%f5379, %f5378, %f5377;
	selp.f32 	%f598, %f5379, %f5377, %p720;
	abs.f32 	%f599, %f598;
	setp.lt.f32 	%p721, %f599, 0f3089705F;
	@%p721 bra 	$L__BB1_651;
	mul.f32 	%f5380, %f598, %f597;
	add.f32 	%f5381, %f5380, %f5380;
	cvt.rni.f32.f32 	%f5382, %f5381;
	cvt.rzi.s32.f32 	%r3246, %f5382;
	fma.rn.f32 	%f5383, %f5382, 0fBF000000, %f5380;
	mul.rn.f32 	%f5384, %f5383, %f5383;
	fma.rn.f32 	%f5385, %f5384, 0fBF17ACC9, 0f40233590;
	fma.rn.f32 	%f5386, %f5384, 0f3E684E12, 0fBFAAD2E0;
	fma.rn.f32 	%f5387, %f5385, %f5384, 0fC0A55DF6;
	fma.rn.f32 	%f5388, %f5386, %f5384, 0f4081E0CF;
	fma.rn.f32 	%f5389, %f5384, %f5383, 0f00000000;
	fma.rn.f32 	%f5390, %f5388, %f5384, 0fC09DE9E6;
	fma.rn.f32 	%f5391, %f5387, %f5389, 0f00000000;
	fma.rn.f32 	%f5392, %f5390, %f5384, 0f3F800000;
	fma.rn.f32 	%f5393, %f5383, 0f40490FDB, %f5391;
	and.b32  	%r3247, %r3246, 1;
	setp.eq.b32 	%p722, %r3247, 1;
	selp.f32 	%f5394, %f5392, %f5393, %p722;
	and.b32  	%r3248, %r3246, 2;
	setp.eq.s32 	%p723, %r3248, 0;
	mov.f32 	%f5395, 0f00000000;
	sub.f32 	%f5396, %f5395, %f5394;
	selp.f32 	%f5397, %f5394, %f5396, %p723;
	cvt.rzi.f32.f32 	%f5398, %f5380;
	setp.eq.f32 	%p724, %f5380, %f5398;
	mul.rn.f32 	%f5399, %f5380, %f5395;
	selp.f32 	%f5400, %f5399, %f5397, %p724;
	add.f32 	%f5401, %f598, %f598;
	cvt.rni.f32.f32 	%f5402, %f5401;
	cvt.rzi.s32.f32 	%r3249, %f5402;
	fma.rn.f32 	%f5403, %f5402, 0fBF000000, %f598;
	mul.rn.f32 	%f5404, %f5403, %f5403;
	fma.rn.f32 	%f5405, %f5404, 0fBF17ACC9, 0f40233590;
	fma.rn.f32 	%f5406, %f5404, 0f3E684E12, 0fBFAAD2E0;
	fma.rn.f32 	%f5407, %f5405, %f5404, 0fC0A55DF6;
	fma.rn.f32 	%f5408, %f5406, %f5404, 0f4081E0CF;
	fma.rn.f32 	%f5409, %f5404, %f5403, 0f00000000;
	fma.rn.f32 	%f5410, %f5408, %f5404, 0fC09DE9E6;
	fma.rn.f32 	%f5411, %f5407, %f5409, 0f00000000;
	fma.rn.f32 	%f5412, %f5410, %f5404, 0f3F800000;
	fma.rn.f32 	%f5413, %f5403, 0f40490FDB, %f5411;
	and.b32  	%r3250, %r3249, 1;
	setp.eq.b32 	%p725, %r3250, 1;
	selp.f32 	%f5414, %f5412, %f5413, %p725;
	and.b32  	%r3251, %r3249, 2;
	setp.eq.s32 	%p726, %r3251, 0;
	sub.f32 	%f5415, %f5395, %f5414;
	selp.f32 	%f5416, %f5414, %f5415, %p726;
	cvt.rzi.f32.f32 	%f5417, %f598;
	setp.eq.f32 	%p727, %f598, %f5417;
	mul.rn.f32 	%f5418, %f598, %f5395;
	mul.f32 	%f5419, %f5400, %f5400;
	selp.f32 	%f5420, %f5418, %f5416, %p727;
	mul.f32 	%f5421, %f5420, %f5420;
	div.rn.f32 	%f11714, %f5419, %f5421;
	bra.uni 	$L__BB1_652;
$L__BB1_651:
	mul.f32 	%f5422, %f598, %f597;
	abs.f32 	%f5423, %f5422;
	setp.gt.f32 	%p728, %f5423, 0f4B800000;
	mov.f32 	%f5424, 0f00000000;
	mul.rn.f32 	%f5425, %f5422, %f5424;
	selp.f32 	%f5426, %f5425, %f5422, %p728;
	add.f32 	%f5427, %f5426, %f5426;
	cvt.rni.f32.f32 	%f5428, %f5427;
	cvt.rzi.s32.f32 	%r3252, %f5428;
	fma.rn.f32 	%f5429, %f5428, 0fBF000000, %f5426;
	add.s32 	%r3253, %r3252, 1;
	mul.rn.f32 	%f5430, %f5429, %f5429;
	fma.rn.f32 	%f5431, %f5430, 0fBF17ACC9, 0f40233590;
	fma.rn.f32 	%f5432, %f5430, 0f3E684E12, 0fBFAAD2E0;
	fma.rn.f32 	%f5433, %f5431, %f5430, 0fC0A55DF6;
	fma.rn.f32 	%f5434, %f5432, %f5430, 0f4081E0CF;
	fma.rn.f32 	%f5435, %f5430, %f5429, 0f00000000;
	fma.rn.f32 	%f5436, %f5434, %f5430, 0fC09DE9E6;
	fma.rn.f32 	%f5437, %f5433, %f5435, 0f00000000;
	fma.rn.f32 	%f5438, %f5436, %f5430, 0f3F800000;
	fma.rn.f32 	%f5439, %f5429, 0f40490FDB, %f5437;
	and.b32  	%r3254, %r3252, 1;
	setp.eq.b32 	%p729, %r3254, 1;
	selp.f32 	%f5440, %f5439, %f5438, %p729;
	and.b32  	%r3255, %r3253, 2;
	setp.eq.s32 	%p730, %r3255, 0;
	sub.f32 	%f5441, %f5424, %f5440;
	selp.f32 	%f5442, %f5440, %f5441, %p730;
	mul.lo.s32 	%r3256, %r1768, %r1768;
	cvt.rn.f32.u32 	%f5443, %r3256;
	mul.f32 	%f5444, %f5442, %f5443;
	setp.gt.f32 	%p731, %f599, 0f4B800000;
	mul.rn.f32 	%f5445, %f598, %f5424;
	selp.f32 	%f5446, %f5445, %f598, %p731;
	add.f32 	%f5447, %f5446, %f5446;
	cvt.rni.f32.f32 	%f5448, %f5447;
	cvt.rzi.s32.f32 	%r3257, %f5448;
	fma.rn.f32 	%f5449, %f5448, 0fBF000000, %f5446;
	add.s32 	%r3258, %r3257, 1;
	mul.rn.f32 	%f5450, %f5449, %f5449;
	fma.rn.f32 	%f5451, %f5450, 0fBF17ACC9, 0f40233590;
	fma.rn.f32 	%f5452, %f5450, 0f3E684E12, 0fBFAAD2E0;
	fma.rn.f32 	%f5453, %f5451, %f5450, 0fC0A55DF6;
	fma.rn.f32 	%f5454, %f5452, %f5450, 0f4081E0CF;
	fma.rn.f32 	%f5455, %f5450, %f5449, 0f00000000;
	fma.rn.f32 	%f5456, %f5454, %f5450, 0fC09DE9E6;
	fma.rn.f32 	%f5457, %f5453, %f5455, 0f00000000;
	fma.rn.f32 	%f5458, %f5456, %f5450, 0f3F800000;
	fma.rn.f32 	%f5459, %f5449, 0f40490FDB, %f5457;
	and.b32  	%r3259, %r3257, 1;
	setp.eq.b32 	%p732, %r3259, 1;
	selp.f32 	%f5460, %f5459, %f5458, %p732;
	and.b32  	%r3260, %r3258, 2;
	setp.eq.s32 	%p733, %r3260, 0;
	sub.f32 	%f5461, %f5424, %f5460;
	mul.f32 	%f5462, %f5442, %f5444;
	selp.f32 	%f5463, %f5460, %f5461, %p733;
	mul.f32 	%f5464, %f5463, %f5463;
	div.rn.f32 	%f11714, %f5462, %f5464;
$L__BB1_652:
	mul.f32 	%f603, %f583, %f11714;
	abs.f32 	%f11717, %f358;
	setp.lt.f32 	%p734, %f11717, 0f3F800000;
	@%p734 bra 	$L__BB1_663;
	setp.gtu.f32 	%p735, %f11717, 0f4B000000;
	@%p735 bra 	$L__BB1_660;
	mov.f32 	%f5465, 0f3F800000;
	div.approx.f32 	%f5466, %f11717, %f5465;
	cvt.rzi.f32.f32 	%f11715, %f5466;
	sub.f32 	%f606, %f11717, %f11715;
	mov.b32 	%r713, %f606;
	setp.lt.u32 	%p736, %r713, 1065353216;
	@%p736 bra 	$L__BB1_659;
	setp.gt.u32 	%p737, %r713, -2147483648;
	@%p737 bra 	$L__BB1_658;
	add.f32 	%f11715, %f11715, 0f3F800000;
	setp.ltu.f32 	%p738, %f606, 0f40000000;
	@%p738 bra 	$L__BB1_659;
	add.f32 	%f5467, %f11715, 0f3F800000;
	add.f32 	%f5468, %f606, 0fC0400000;
	setp.ge.f32 	%p739, %f5468, 0f00000000;
	add.f32 	%f5469, %f5467, 0f3F800000;
	selp.f32 	%f11715, %f5469, %f5467, %p739;
	bra.uni 	$L__BB1_659;
$L__BB1_658:
	add.f32 	%f5470, %f11715, 0fBF800000;
	setp.lt.f32 	%p740, %f606, 0fBF800000;
	add.f32 	%f5471, %f5470, 0fBF800000;
	selp.f32 	%f11715, %f5471, %f5470, %p740;
$L__BB1_659:
	sub.f32 	%f11717, %f11717, %f11715;
	bra.uni 	$L__BB1_663;
$L__BB1_660:
	mov.b32 	%r714, %f11717;
	and.b32  	%r3261, %r714, 8388607;
	or.b32  	%r5749, %r3261, 1065353216;
	mov.b32 	%f11716, %r5749;
	and.b32  	%r3262, %r714, -8388608;
	add.s32 	%r5750, %r3262, -1065353216;
	setp.eq.s32 	%p741, %r5750, 0;
	@%p741 bra 	$L__BB1_662;
$L__BB1_661:
	min.u32 	%r3263, %r5750, 192937984;
	add.s32 	%r3264, %r5749, %r3263;
	mov.b32 	%f5472, %r3264;
	sub.f32 	%f5473, %f5472, %f5472;
	add.f32 	%f5474, %f5473, %f5472;
	sub.f32 	%f5475, %f5472, %f5474;
	mov.f32 	%f5476, 0f3F800000;
	fma.rz.f32 	%f5477, %f5475, %f5476, %f5474;
	cvt.rzi.f32.f32 	%f5478, %f5477;
	sub.f32 	%f11716, %f5472, %f5478;
	sub.s32 	%r5750, %r5750, %r3263;
	mov.b32 	%r5749, %f11716;
	setp.ne.s32 	%p742, %r5750, 0;
	setp.ne.s32 	%p743, %r5749, 0;
	and.pred  	%p744, %p742, %p743;
	@%p744 bra 	$L__BB1_661;
$L__BB1_662:
	setp.gt.u32 	%p745, %r714, 2139095039;
	selp.f32 	%f5480, 0f7FFFFFFF, 0f4B000000, %p745;
	mul.f32 	%f5481, %f11716, 0f34000000;
	mul.f32 	%f11717, %f5480, %f5481;
$L__BB1_663:
	cvt.rn.f32.u32 	%f617, %r1769;
	abs.f32 	%f5482, %f11717;
	setp.nan.f32 	%p746, %f5482, %f5482;
	copysign.f32 	%f5483, %f358, %f11717;
	selp.f32 	%f5484, %f11717, %f5483, %p746;
	abs.f32 	%f5485, %f5484;
	setp.gt.f32 	%p747, %f5485, 0f3F000000;
	mov.f32 	%f5486, 0f3F800000;
	sub.f32 	%f5487, %f5486, %f5485;
	selp.f32 	%f618, %f5487, %f5485, %p747;
	abs.f32 	%f619, %f618;
	setp.lt.f32 	%p748, %f619, 0f3089705F;
	@%p748 bra 	$L__BB1_665;
	mul.f32 	%f5488, %f618, %f617;
	add.f32 	%f5489, %f5488, %f5488;
	cvt.rni.f32.f32 	%f5490, %f5489;
	cvt.rzi.s32.f32 	%r3265, %f5490;
	fma.rn.f32 	%f5491, %f5490, 0fBF000000, %f5488;
	mul.rn.f32 	%f5492, %f5491, %f5491;
	fma.rn.f32 	%f5493, %f5492, 0fBF17ACC9, 0f40233590;
	fma.rn.f32 	%f5494, %f5492, 0f3E684E12, 0fBFAAD2E0;
	fma.rn.f32 	%f5495, %f5493, %f5492, 0fC0A55DF6;
	fma.rn.f32 	%f5496, %f5494, %f5492, 0f4081E0CF;
	fma.rn.f32 	%f5497, %f5492, %f5491, 0f00000000;
	fma.rn.f32 	%f5498, %f5496, %f5492, 0fC09DE9E6;
	fma.rn.f32 	%f5499, %f5495, %f5497, 0f00000000;
	fma.rn.f32 	%f5500, %f5498, %f5492, 0f3F800000;
	fma.rn.f32 	%f5501, %f5491, 0f40490FDB, %f5499;
	and.b32  	%r3266, %r3265, 1;
	setp.eq.b32 	%p749, %r3266, 1;
	selp.f32 	%f5502, %f5500, %f5501, %p749;
	and.b32  	%r3267, %r3265, 2;
	setp.eq.s32 	%p750, %r3267, 0;
	mov.f32 	%f5503, 0f00000000;
	sub.f32 	%f5504, %f5503, %f5502;
	selp.f32 	%f5505, %f5502, %f5504, %p750;
	cvt.rzi.f32.f32 	%f5506, %f5488;
	setp.eq.f32 	%p751, %f5488, %f5506;
	mul.rn.f32 	%f5507, %f5488, %f5503;
	selp.f32 	%f5508, %f5507, %f5505, %p751;
	add.f32 	%f5509, %f618, %f618;
	cvt.rni.f32.f32 	%f5510, %f5509;
	cvt.rzi.s32.f32 	%r3268, %f5510;
	fma.rn.f32 	%f5511, %f5510, 0fBF000000, %f618;
	mul.rn.f32 	%f5512, %f5511, %f5511;
	fma.rn.f32 	%f5513, %f5512, 0fBF17ACC9, 0f40233590;
	fma.rn.f32 	%f5514, %f5512, 0f3E684E12, 0fBFAAD2E0;
	fma.rn.f32 	%f5515, %f5513, %f5512, 0fC0A55DF6;
	fma.rn.f32 	%f5516, %f5514, %f5512, 0f4081E0CF;
	fma.rn.f32 	%f5517, %f5512, %f5511, 0f00000000;
	fma.rn.f32 	%f5518, %f5516, %f5512, 0fC09DE9E6;
	fma.rn.f32 	%f5519, %f5515, %f5517, 0f00000000;
	fma.rn.f32 	%f5520, %f5518, %f5512, 0f3F800000;
	fma.rn.f32 	%f5521, %f5511, 0f40490FDB, %f5519;
	and.b32  	%r3269, %r3268, 1;
	setp.eq.b32 	%p752, %r3269, 1;
	selp.f32 	%f5522, %f5520, %f5521, %p752;
	and.b32  	%r3270, %r3268, 2;
	setp.eq.s32 	%p753, %r3270, 0;
	sub.f32 	%f5523, %f5503, %f5522;
	selp.f32 	%f5524, %f5522, %f5523, %p753;
	cvt.rzi.f32.f32 	%f5525, %f618;
	setp.eq.f32 	%p754, %f618, %f5525;
	mul.rn.f32 	%f5526, %f618, %f5503;
	mul.f32 	%f5527, %f5508, %f5508;
	selp.f32 	%f5528, %f5526, %f5524, %p754;
	mul.f32 	%f5529, %f5528, %f5528;
	div.rn.f32 	%f11718, %f5527, %f5529;
	bra.uni 	$L__BB1_666;
$L__BB1_665:
	mul.f32 	%f5530, %f618, %f617;
	abs.f32 	%f5531, %f5530;
	setp.gt.f32 	%p755, %f5531, 0f4B800000;
	mov.f32 	%f5532, 0f00000000;
	mul.rn.f32 	%f5533, %f5530, %f5532;
	selp.f32 	%f5534, %f5533, %f5530, %p755;
	add.f32 	%f5535, %f5534, %f5534;
	cvt.rni.f32.f32 	%f5536, %f5535;
	cvt.rzi.s32.f32 	%r3271, %f5536;
	fma.rn.f32 	%f5537, %f5536, 0fBF000000, %f5534;
	add.s32 	%r3272, %r3271, 1;
	mul.rn.f32 	%f5538, %f5537, %f5537;
	fma.rn.f32 	%f5539, %f5538, 0fBF17ACC9, 0f40233590;
	fma.rn.f32 	%f5540, %f5538, 0f3E684E12, 0fBFAAD2E0;
	fma.rn.f32 	%f5541, %f5539, %f5538, 0fC0A55DF6;
	fma.rn.f32 	%f5542, %f5540, %f5538, 0f4081E0CF;
	fma.rn.f32 	%f5543, %f5538, %f5537, 0f00000000;
	fma.rn.f32 	%f5544, %f5542, %f5538, 0fC09DE9E6;
	fma.rn.f32 	%f5545, %f5541, %f5543, 0f00000000;
	fma.rn.f32 	%f5546, %f5544, %f5538, 0f3F800000;
	fma.rn.f32 	%f5547, %f5537, 0f40490FDB, %f5545;
	and.b32  	%r3273, %r3271, 1;
	setp.eq.b32 	%p756, %r3273, 1;
	selp.f32 	%f5548, %f5547, %f5546, %p756;
	and.b32  	%r3274, %r3272, 2;
	setp.eq.s32 	%p757, %r3274, 0;
	sub.f32 	%f5549, %f5532, %f5548;
	selp.f32 	%f5550, %f5548, %f5549, %p757;
	mul.lo.s32 	%r3275, %r1769, %r1769;
	cvt.rn.f32.u32 	%f5551, %r3275;
	mul.f32 	%f5552, %f5550, %f5551;
	setp.gt.f32 	%p758, %f619, 0f4B800000;
	mul.rn.f32 	%f5553, %f618, %f5532;
	selp.f32 	%f5554, %f5553, %f618, %p758;
	add.f32 	%f5555, %f5554, %f5554;
	cvt.rni.f32.f32 	%f5556, %f5555;
	cvt.rzi.s32.f32 	%r3276, %f5556;
	fma.rn.f32 	%f5557, %f5556, 0fBF000000, %f5554;
	add.s32 	%r3277, %r3276, 1;
	mul.rn.f32 	%f5558, %f5557, %f5557;
	fma.rn.f32 	%f5559, %f5558, 0fBF17ACC9, 0f40233590;
	fma.rn.f32 	%f5560, %f5558, 0f3E684E12, 0fBFAAD2E0;
	fma.rn.f32 	%f5561, %f5559, %f5558, 0fC0A55DF6;
	fma.rn.f32 	%f5562, %f5560, %f5558, 0f4081E0CF;
	fma.rn.f32 	%f5563, %f5558, %f5557, 0f00000000;
	fma.rn.f32 	%f5564, %f5562, %f5558, 0fC09DE9E6;
	fma.rn.f32 	%f5565, %f5561, %f5563, 0f00000000;
	fma.rn.f32 	%f5566, %f5564, %f5558, 0f3F800000;
	fma.rn.f32 	%f5567, %f5557, 0f40490FDB, %f5565;
	and.b32  	%r3278, %r3276, 1;
	setp.eq.b32 	%p759, %r3278, 1;
	selp.f32 	%f5568, %f5567, %f5566, %p759;
	and.b32  	%r3279, %r3277, 2;
	setp.eq.s32 	%p760, %r3279, 0;
	sub.f32 	%f5569, %f5532, %f5568;
	mul.f32 	%f5570, %f5550, %f5552;
	selp.f32 	%f5571, %f5568, %f5569, %p760;
	mul.f32 	%f5572, %f5571, %f5571;
	div.rn.f32 	%f11718, %f5570, %f5572;
$L__BB1_666:
	fma.rn.f32 	%f11914, %f603, %f11718, %f11914;
	add.s32 	%r5642, %r5642, 1;
	setp.ne.s32 	%p761, %r5642, %r1770;
	@%p761 bra 	$L__BB1_342;
	setp.eq.s32 	%p762, %r21, 2;
	@%p762 bra 	$L__BB1_1648;
	ld.param.u64 	%rd2168, [_Z15dirtymap_kernel10floatArrayS_S_S_f11chordParamsPfPKf_param_7];
	cvta.to.global.u64 	%rd1071, %rd2168;
	ld.global.f32 	%f624, [%rd1071+116];
	mov.b32 	%r5751, 0;
$L__BB1_669:
	cvt.rn.f32.u32 	%f5573, %r5751;
	mul.f32 	%f5574, %f1567, %f5573;
	fma.rn.f32 	%f626, %f5574, 0f3898825B, %f7;
	mul.f32 	%f5575, %f626, 0f3F22F983;
	cvt.rni.s32.f32 	%r5783, %f5575;
	cvt.rn.f32.s32 	%f5576, %r5783;
	fma.rn.f32 	%f5577, %f5576, 0fBFC90FDA, %f626;
	fma.rn.f32 	%f5578, %f5576, 0fB3A22168, %f5577;
	fma.rn.f32 	%f11727, %f5576, 0fA7C234C5, %f5578;
	abs.f32 	%f628, %f626;
	setp.ltu.f32 	%p763, %f628, 0f47CE4780;
	mov.u32 	%r5755, %r5783;
	mov.f32 	%f11720, %f11727;
	@%p763 bra 	$L__BB1_677;
	setp.eq.f32 	%p764, %f628, 0f7F800000;
	@%p764 bra 	$L__BB1_676;
	mov.b32 	%r724, %f626;
	shl.b32 	%r3282, %r724, 8;
	or.b32  	%r725, %r3282, -2147483648;
	mov.b64 	%rd2228, 0;
	mov.b32 	%r5752, 0;
$L__BB1_672:
	.pragma "nounroll";
	mul.wide.u32 	%rd1073, %r5752, 4;
	mov.u64 	%rd1074, __cudart_i2opi_f;
	add.s64 	%rd1075, %rd1074, %rd1073;
	ld.global.nc.u32 	%r3283, [%rd1075];
	mad.wide.u32 	%rd1076, %r3283, %r725, %rd2228;
	shr.u64 	%rd2228, %rd1076, 32;
	add.s64 	%rd1077, %rd23, %rd1073;
	st.local.u32 	[%rd1077], %rd1076;
	add.s32 	%r5752, %r5752, 1;
	setp.ne.s32 	%p765, %r5752, 6;
	@%p765 bra 	$L__BB1_672;
	shr.u32 	%r3284, %r724, 23;
	st.local.u32 	[%rd23+24], %rd2228;
	and.b32  	%r728, %r3284, 31;
	and.b32  	%r3285, %r3284, 224;
	add.s32 	%r3286, %r3285, -128;
	shr.u32 	%r3287, %r3286, 5;
	mul.wide.u32 	%rd1078, %r3287, 4;
	sub.s64 	%rd165, %rd23, %rd1078;
	ld.local.u32 	%r5753, [%rd165+24];
	ld.local.u32 	%r5754, [%rd165+20];
	setp.eq.s32 	%p766, %r728, 0;
	@%p766 bra 	$L__BB1_675;
	shf.l.wrap.b32 	%r5753, %r5754, %r5753, %r728;
	ld.local.u32 	%r3288, [%rd165+16];
	shf.l.wrap.b32 	%r5754, %r3288, %r5754, %r728;
$L__BB1_675:
	shr.u32 	%r3289, %r5753, 30;
	shf.l.wrap.b32 	%r3290, %r5754, %r5753, 2;
	shl.b32 	%r3291, %r5754, 2;
	shr.u32 	%r3292, %r3290, 31;
	add.s32 	%r3293, %r3292, %r3289;
	neg.s32 	%r3294, %r3293;
	setp.lt.s32 	%p767, %r724, 0;
	selp.b32 	%r5755, %r3294, %r3293, %p767;
	xor.b32  	%r3295, %r3290, %r724;
	shr.s32 	%r3296, %r3290, 31;
	xor.b32  	%r3297, %r3296, %r3290;
	xor.b32  	%r3298, %r3296, %r3291;
	cvt.u64.u32 	%rd1079, %r3297;
	shl.b64 	%rd1080, %rd1079, 32;
	cvt.u64.u32 	%rd1081, %r3298;
	or.b64  	%rd1082, %rd1080, %rd1081;
	cvt.rn.f64.s64 	%fd105, %rd1082;
	mul.f64 	%fd106, %fd105, 0d3BF921FB54442D19;
	cvt.rn.f32.f64 	%f5579, %fd106;
	neg.f32 	%f5580, %f5579;
	setp.lt.s32 	%p768, %r3295, 0;
	selp.f32 	%f11720, %f5580, %f5579, %p768;
	bra.uni 	$L__BB1_677;
$L__BB1_676:
	mov.f32 	%f5581, 0f00000000;
	mul.rn.f32 	%f11720, %f626, %f5581;
	mov.b32 	%r5755, 0;
$L__BB1_677:
	add.s32 	%r3300, %r5755, 1;
	mul.rn.f32 	%f5582, %f11720, %f11720;
	and.b32  	%r3301, %r5755, 1;
	setp.eq.b32 	%p770, %r3301, 1;
	selp.f32 	%f5583, %f11720, 0f3F800000, %p770;
	fma.rn.f32 	%f5584, %f5582, %f5583, 0f00000000;
	fma.rn.f32 	%f5585, %f5582, 0f37CBAC00, 0fBAB607ED;
	selp.f32 	%f5586, 0fB94D4153, %f5585, %p770;
	selp.f32 	%f5587, 0f3C0885E4, 0f3D2AAABB, %p770;
	fma.rn.f32 	%f5588, %f5586, %f5582, %f5587;
	selp.f32 	%f5589, 0fBE2AAAA8, 0fBEFFFFFF, %p770;
	fma.rn.f32 	%f5590, %f5588, %f5582, %f5589;
	fma.rn.f32 	%f5591, %f5590, %f5584, %f5583;
	and.b32  	%r3302, %r3300, 2;
	setp.eq.s32 	%p771, %r3302, 0;
	mov.f32 	%f5592, 0f00000000;
	sub.f32 	%f5593, %f5592, %f5591;
	selp.f32 	%f632, %f5591, %f5593, %p771;
	cvta.to.global.u64 	%rd1083, %rd364;
	mov.u32 	%r3303, %ctaid.x;
	shl.b32 	%r3304, %r3303, 7;
	mov.u32 	%r3305, %tid.x;
	add.s32 	%r3306, %r3304, %r3305;
	mul.lo.s32 	%r3307, %r3306, 3;
	mul.wide.u32 	%rd1084, %r3307, 4;
	add.s64 	%rd166, %rd1083, %rd1084;
	ld.global.f32 	%f633, [%rd166];
	mov.u32 	%r5759, %r5783;
	mov.f32 	%f11721, %f11727;
	@%p763 bra 	$L__BB1_685;
	setp.eq.f32 	%p772, %f628, 0f7F800000;
	@%p772 bra 	$L__BB1_684;
	mov.b32 	%r737, %f626;
	shl.b32 	%r3309, %r737, 8;
	or.b32  	%r738, %r3309, -2147483648;
	mov.b64 	%rd2229, 0;
	mov.b32 	%r5756, 0;
$L__BB1_680:
	.pragma "nounroll";
	mul.wide.u32 	%rd1086, %r5756, 4;
	mov.u64 	%rd1087, __cudart_i2opi_f;
	add.s64 	%rd1088, %rd1087, %rd1086;
	ld.global.nc.u32 	%r3310, [%rd1088];
	mad.wide.u32 	%rd1089, %r3310, %r738, %rd2229;
	shr.u64 	%rd2229, %rd1089, 32;
	add.s64 	%rd1090, %rd22, %rd1086;
	st.local.u32 	[%rd1090], %rd1089;
	add.s32 	%r5756, %r5756, 1;
	setp.ne.s32 	%p773, %r5756, 6;
	@%p773 bra 	$L__BB1_680;
	shr.u32 	%r3311, %r737, 23;
	st.local.u32 	[%rd22+24], %rd2229;
	and.b32  	%r741, %r3311, 31;
	and.b32  	%r3312, %r3311, 224;
	add.s32 	%r3313, %r3312, -128;
	shr.u32 	%r3314, %r3313, 5;
	mul.wide.u32 	%rd1091, %r3314, 4;
	sub.s64 	%rd169, %rd22, %rd1091;
	ld.local.u32 	%r5757, [%rd169+24];
	ld.local.u32 	%r5758, [%rd169+20];
	setp.eq.s32 	%p774, %r741, 0;
	@%p774 bra 	$L__BB1_683;
	shf.l.wrap.b32 	%r5757, %r5758, %r5757, %r741;
	ld.local.u32 	%r3315, [%rd169+16];
	shf.l.wrap.b32 	%r5758, %r3315, %r5758, %r741;
$L__BB1_683:
	shr.u32 	%r3316, %r5757, 30;
	shf.l.wrap.b32 	%r3317, %r5758, %r5757, 2;
	shl.b32 	%r3318, %r5758, 2;
	shr.u32 	%r3319, %r3317, 31;
	add.s32 	%r3320, %r3319, %r3316;
	neg.s32 	%r3321, %r3320;
	setp.lt.s32 	%p775, %r737, 0;
	selp.b32 	%r5759, %r3321, %r3320, %p775;
	xor.b32  	%r3322, %r3317, %r737;
	shr.s32 	%r3323, %r3317, 31;
	xor.b32  	%r3324, %r3323, %r3317;
	xor.b32  	%r3325, %r3323, %r3318;
	cvt.u64.u32 	%rd1092, %r3324;
	shl.b64 	%rd1093, %rd1092, 32;
	cvt.u64.u32 	%rd1094, %r3325;
	or.b64  	%rd1095, %rd1093, %rd1094;
	cvt.rn.f64.s64 	%fd107, %rd1095;
	mul.f64 	%fd108, %fd107, 0d3BF921FB54442D19;
	cvt.rn.f32.f64 	%f5594, %fd108;
	neg.f32 	%f5595, %f5594;
	setp.lt.s32 	%p776, %r3322, 0;
	selp.f32 	%f11721, %f5595, %f5594, %p776;
	bra.uni 	$L__BB1_685;
$L__BB1_684:
	mov.f32 	%f5596, 0f00000000;
	mul.rn.f32 	%f11721, %f626, %f5596;
	mov.b32 	%r5759, 0;
$L__BB1_685:
	mul.rn.f32 	%f5597, %f11721, %f11721;
	and.b32  	%r3327, %r5759, 1;
	setp.eq.b32 	%p778, %r3327, 1;
	selp.f32 	%f5598, 0f3F800000, %f11721, %p778;
	fma.rn.f32 	%f5599, %f5597, %f5598, 0f00000000;
	fma.rn.f32 	%f5600, %f5597, 0f37CBAC00, 0fBAB607ED;
	selp.f32 	%f5601, %f5600, 0fB94D4153, %p778;
	selp.f32 	%f5602, 0f3D2AAABB, 0f3C0885E4, %p778;
	fma.rn.f32 	%f5603, %f5601, %f5597, %f5602;
	selp.f32 	%f5604, 0fBEFFFFFF, 0fBE2AAAA8, %p778;
	fma.rn.f32 	%f5605, %f5603, %f5597, %f5604;
	fma.rn.f32 	%f5606, %f5605, %f5599, %f5598;
	and.b32  	%r3328, %r5759, 2;
	setp.eq.s32 	%p779, %r3328, 0;
	mov.f32 	%f5607, 0f00000000;
	sub.f32 	%f5608, %f5607, %f5606;
	selp.f32 	%f5609, %f5606, %f5608, %p779;
	ld.global.f32 	%f637, [%rd166+4];
	mul.f32 	%f5610, %f637, %f5609;
	mul.f32 	%f5611, %f633, %f632;
	sub.f32 	%f638, %f5611, %f5610;
	mov.u32 	%r5763, %r5783;
	mov.f32 	%f11722, %f11727;
	@%p763 bra 	$L__BB1_693;
	setp.eq.f32 	%p780, %f628, 0f7F800000;
	@%p780 bra 	$L__BB1_692;
	mov.b32 	%r750, %f626;
	shl.b32 	%r3330, %r750, 8;
	or.b32  	%r751, %r3330, -2147483648;
	mov.b64 	%rd2230, 0;
	mov.b32 	%r5760, 0;
$L__BB1_688:
	.pragma "nounroll";
	mul.wide.u32 	%rd1097, %r5760, 4;
	mov.u64 	%rd1098, __cudart_i2opi_f;
	add.s64 	%rd1099, %rd1098, %rd1097;
	ld.global.nc.u32 	%r3331, [%rd1099];
	mad.wide.u32 	%rd1100, %r3331, %r751, %rd2230;
	shr.u64 	%rd2230, %rd1100, 32;
	add.s64 	%rd1101, %rd21, %rd1097;
	st.local.u32 	[%rd1101], %rd1100;
	add.s32 	%r5760, %r5760, 1;
	setp.ne.s32 	%p781, %r5760, 6;
	@%p781 bra 	$L__BB1_688;
	shr.u32 	%r3332, %r750, 23;
	st.local.u32 	[%rd21+24], %rd2230;
	and.b32  	%r754, %r3332, 31;
	and.b32  	%r3333, %r3332, 224;
	add.s32 	%r3334, %r3333, -128;
	shr.u32 	%r3335, %r3334, 5;
	mul.wide.u32 	%rd1102, %r3335, 4;
	sub.s64 	%rd172, %rd21, %rd1102;
	ld.local.u32 	%r5761, [%rd172+24];
	ld.local.u32 	%r5762, [%rd172+20];
	setp.eq.s32 	%p782, %r754, 0;
	@%p782 bra 	$L__BB1_691;
	shf.l.wrap.b32 	%r5761, %r5762, %r5761, %r754;
	ld.local.u32 	%r3336, [%rd172+16];
	shf.l.wrap.b32 	%r5762, %r3336, %r5762, %r754;
$L__BB1_691:
	shr.u32 	%r3337, %r5761, 30;
	shf.l.wrap.b32 	%r3338, %r5762, %r5761, 2;
	shl.b32 	%r3339, %r5762, 2;
	shr.u32 	%r3340, %r3338, 31;
	add.s32 	%r3341, %r3340, %r3337;
	neg.s32 	%r3342, %r3341;
	setp.lt.s32 	%p783, %r750, 0;
	selp.b32 	%r5763, %r3342, %r3341, %p783;
	xor.b32  	%r3343, %r3338, %r750;
	shr.s32 	%r3344, %r3338, 31;
	xor.b32  	%r3345, %r3344, %r3338;
	xor.b32  	%r3346, %r3344, %r3339;
	cvt.u64.u32 	%rd1103, %r3345;
	shl.b64 	%rd1104, %rd1103, 32;
	cvt.u64.u32 	%rd1105, %r3346;
	or.b64  	%rd1106, %rd1104, %rd1105;
	cvt.rn.f64.s64 	%fd109, %rd1106;
	mul.f64 	%fd110, %fd109, 0d3BF921FB54442D19;
	cvt.rn.f32.f64 	%f5612, %fd110;
	neg.f32 	%f5613, %f5612;
	setp.lt.s32 	%p784, %r3343, 0;
	selp.f32 	%f11722, %f5613, %f5612, %p784;
	bra.uni 	$L__BB1_693;
$L__BB1_692:
	mov.f32 	%f5614, 0f00000000;
	mul.rn.f32 	%f11722, %f626, %f5614;
	mov.b32 	%r5763, 0;
$L__BB1_693:
	mul.rn.f32 	%f5615, %f11722, %f11722;
	and.b32  	%r3348, %r5763, 1;
	setp.eq.b32 	%p786, %r3348, 1;
	selp.f32 	%f5616, 0f3F800000, %f11722, %p786;
	fma.rn.f32 	%f5617, %f5615, %f5616, 0f00000000;
	fma.rn.f32 	%f5618, %f5615, 0f37CBAC00, 0fBAB607ED;
	selp.f32 	%f5619, %f5618, 0fB94D4153, %p786;
	selp.f32 	%f5620, 0f3D2AAABB, 0f3C0885E4, %p786;
	fma.rn.f32 	%f5621, %f5619, %f5615, %f5620;
	selp.f32 	%f5622, 0fBEFFFFFF, 0fBE2AAAA8, %p786;
	fma.rn.f32 	%f5623, %f5621, %f5615, %f5622;
	fma.rn.f32 	%f5624, %f5623, %f5617, %f5616;
	and.b32  	%r3349, %r5763, 2;
	setp.eq.s32 	%p787, %r3349, 0;
	mov.f32 	%f5625, 0f00000000;
	sub.f32 	%f5626, %f5625, %f5624;
	selp.f32 	%f5627, %f5624, %f5626, %p787;
	mul.f32 	%f642, %f633, %f5627;
	mov.u32 	%r5767, %r5783;
	mov.f32 	%f11723, %f11727;
	@%p763 bra 	$L__BB1_701;
	setp.eq.f32 	%p788, %f628, 0f7F800000;
	@%p788 bra 	$L__BB1_700;
	mov.b32 	%r763, %f626;
	shl.b32 	%r3351, %r763, 8;
	or.b32  	%r764, %r3351, -2147483648;
	mov.b64 	%rd2231, 0;
	mov.b32 	%r5764, 0;
$L__BB1_696:
	.pragma "nounroll";
	mul.wide.u32 	%rd1108, %r5764, 4;
	mov.u64 	%rd1109, __cudart_i2opi_f;
	add.s64 	%rd1110, %rd1109, %rd1108;
	ld.global.nc.u32 	%r3352, [%rd1110];
	mad.wide.u32 	%rd1111, %r3352, %r764, %rd2231;
	shr.u64 	%rd2231, %rd1111, 32;
	add.s64 	%rd1112, %rd20, %rd1108;
	st.local.u32 	[%rd1112], %rd1111;
	add.s32 	%r5764, %r5764, 1;
	setp.ne.s32 	%p789, %r5764, 6;
	@%p789 bra 	$L__BB1_696;
	shr.u32 	%r3353, %r763, 23;
	st.local.u32 	[%rd20+24], %rd2231;
	and.b32  	%r767, %r3353, 31;
	and.b32  	%r3354, %r3353, 224;
	add.s32 	%r3355, %r3354, -128;
	shr.u32 	%r3356, %r3355, 5;
	mul.wide.u32 	%rd1113, %r3356, 4;
	sub.s64 	%rd175, %rd20, %rd1113;
	ld.local.u32 	%r5765, [%rd175+24];
	ld.local.u32 	%r5766, [%rd175+20];
	setp.eq.s32 	%p790, %r767, 0;
	@%p790 bra 	$L__BB1_699;
	shf.l.wrap.b32 	%r5765, %r5766, %r5765, %r767;
	ld.local.u32 	%r3357, [%rd175+16];
	shf.l.wrap.b32 	%r5766, %r3357, %r5766, %r767;
$L__BB1_699:
	shr.u32 	%r3358, %r5765, 30;
	shf.l.wrap.b32 	%r3359, %r5766, %r5765, 2;
	shl.b32 	%r3360, %r5766, 2;
	shr.u32 	%r3361, %r3359, 31;
	add.s32 	%r3362, %r3361, %r3358;
	neg.s32 	%r3363, %r3362;
	setp.lt.s32 	%p791, %r763, 0;
	selp.b32 	%r5767, %r3363, %r3362, %p791;
	xor.b32  	%r3364, %r3359, %r763;
	shr.s32 	%r3365, %r3359, 31;
	xor.b32  	%r3366, %r3365, %r3359;
	xor.b32  	%r3367, %r3365, %r3360;
	cvt.u64.u32 	%rd1114, %r3366;
	shl.b64 	%rd1115, %rd1114, 32;
	cvt.u64.u32 	%rd1116, %r3367;
	or.b64  	%rd1117, %rd1115, %rd1116;
	cvt.rn.f64.s64 	%fd111, %rd1117;
	mul.f64 	%fd112, %fd111, 0d3BF921FB54442D19;
	cvt.rn.f32.f64 	%f5628, %fd112;
	neg.f32 	%f5629, %f5628;
	setp.lt.s32 	%p792, %r3364, 0;
	selp.f32 	%f11723, %f5629, %f5628, %p792;
	bra.uni 	$L__BB1_701;
$L__BB1_700:
	mov.f32 	%f5630, 0f00000000;
	mul.rn.f32 	%f11723, %f626, %f5630;
	mov.b32 	%r5767, 0;
$L__BB1_701:
	add.s32 	%r3369, %r5767, 1;
	mul.rn.f32 	%f5631, %f11723, %f11723;
	and.b32  	%r3370, %r5767, 1;
	setp.eq.b32 	%p794, %r3370, 1;
	selp.f32 	%f5632, %f11723, 0f3F800000, %p794;
	fma.rn.f32 	%f5633, %f5631, %f5632, 0f00000000;
	fma.rn.f32 	%f5634, %f5631, 0f37CBAC00, 0fBAB607ED;
	selp.f32 	%f5635, 0fB94D4153, %f5634, %p794;
	selp.f32 	%f5636, 0f3C0885E4, 0f3D2AAABB, %p794;
	fma.rn.f32 	%f5637, %f5635, %f5631, %f5636;
	selp.f32 	%f5638, 0fBE2AAAA8, 0fBEFFFFFF, %p794;
	fma.rn.f32 	%f5639, %f5637, %f5631, %f5638;
	fma.rn.f32 	%f5640, %f5639, %f5633, %f5632;
	and.b32  	%r3371, %r3369, 2;
	setp.eq.s32 	%p795, %r3371, 0;
	mov.f32 	%f5641, 0f00000000;
	sub.f32 	%f5642, %f5641, %f5640;
	selp.f32 	%f5643, %f5640, %f5642, %p795;
	fma.rn.f32 	%f646, %f637, %f5643, %f642;
	ld.global.f32 	%f647, [%rd166+8];
	mov.u32 	%r5771, %r5783;
	mov.f32 	%f11724, %f11727;
	@%p763 bra 	$L__BB1_709;
	setp.eq.f32 	%p796, %f628, 0f7F800000;
	@%p796 bra 	$L__BB1_708;
	mov.b32 	%r776, %f626;
	shl.b32 	%r3373, %r776, 8;
	or.b32  	%r777, %r3373, -2147483648;
	mov.b64 	%rd2232, 0;
	mov.b32 	%r5768, 0;
$L__BB1_704:
	.pragma "nounroll";
	mul.wide.u32 	%rd1119, %r5768, 4;
	mov.u64 	%rd1120, __cudart_i2opi_f;
	add.s64 	%rd1121, %rd1120, %rd1119;
	ld.global.nc.u32 	%r3374, [%rd1121];
	mad.wide.u32 	%rd1122, %r3374, %r777, %rd2232;
	shr.u64 	%rd2232, %rd1122, 32;
	add.s64 	%rd1123, %rd19, %rd1119;
	st.local.u32 	[%rd1123], %rd1122;
	add.s32 	%r5768, %r5768, 1;
	setp.ne.s32 	%p797, %r5768, 6;
	@%p797 bra 	$L__BB1_704;
	shr.u32 	%r3375, %r776, 23;
	st.local.u32 	[%rd19+24], %rd2232;
	and.b32  	%r780, %r3375, 31;
	and.b32  	%r3376, %r3375, 224;
	add.s32 	%r3377, %r3376, -128;
	shr.u32 	%r3378, %r3377, 5;
	mul.wide.u32 	%rd1124, %r3378, 4;
	sub.s64 	%rd178, %rd19, %rd1124;
	ld.local.u32 	%r5769, [%rd178+24];
	ld.local.u32 	%r5770, [%rd178+20];
	setp.eq.s32 	%p798, %r780, 0;
	@%p798 bra 	$L__BB1_707;
	shf.l.wrap.b32 	%r5769, %r5770, %r5769, %r780;
	ld.local.u32 	%r3379, [%rd178+16];
	shf.l.wrap.b32 	%r5770, %r3379, %r5770, %r780;
$L__BB1_707:
	shr.u32 	%r3380, %r5769, 30;
	shf.l.wrap.b32 	%r3381, %r5770, %r5769, 2;
	shl.b32 	%r3382, %r5770, 2;
	shr.u32 	%r3383, %r3381, 31;
	add.s32 	%r3384, %r3383, %r3380;
	neg.s32 	%r3385, %r3384;
	setp.lt.s32 	%p799, %r776, 0;
	selp.b32 	%r5771, %r3385, %r3384, %p799;
	xor.b32  	%r3386, %r3381, %r776;
	shr.s32 	%r3387, %r3381, 31;
	xor.b32  	%r3388, %r3387, %r3381;
	xor.b32  	%r3389, %r3387, %r3382;
	cvt.u64.u32 	%rd1125, %r3388;
	shl.b64 	%rd1126, %rd1125, 32;
	cvt.u64.u32 	%rd1127, %r3389;
	or.b64  	%rd1128, %rd1126, %rd1127;
	cvt.rn.f64.s64 	%fd113, %rd1128;
	mul.f64 	%fd114, %fd113, 0d3BF921FB54442D19;
	cvt.rn.f32.f64 	%f5644, %fd114;
	neg.f32 	%f5645, %f5644;
	setp.lt.s32 	%p800, %r3386, 0;
	selp.f32 	%f11724, %f5645, %f5644, %p800;
	bra.uni 	$L__BB1_709;
$L__BB1_708:
	mov.f32 	%f5646, 0f00000000;
	mul.rn.f32 	%f11724, %f626, %f5646;
	mov.b32 	%r5771, 0;
$L__BB1_709:
	add.s32 	%r3391, %r5771, 1;
	mul.rn.f32 	%f5647, %f11724, %f11724;
	and.b32  	%r3392, %r5771, 1;
	setp.eq.b32 	%p802, %r3392, 1;
	selp.f32 	%f5648, %f11724, 0f3F800000, %p802;
	fma.rn.f32 	%f5649, %f5647, %f5648, 0f00000000;
	fma.rn.f32 	%f5650, %f5647, 0f37CBAC00, 0fBAB607ED;
	selp.f32 	%f5651, 0fB94D4153, %f5650, %p802;
	selp.f32 	%f5652, 0f3C0885E4, 0f3D2AAABB, %p802;
	fma.rn.f32 	%f5653, %f5651, %f5647, %f5652;
	selp.f32 	%f5654, 0fBE2AAAA8, 0fBEFFFFFF, %p802;
	fma.rn.f32 	%f5655, %f5653, %f5647, %f5654;
	fma.rn.f32 	%f5656, %f5655, %f5649, %f5648;
	and.b32  	%r3393, %r3391, 2;
	setp.eq.s32 	%p803, %r3393, 0;
	mov.f32 	%f5657, 0f00000000;
	sub.f32 	%f5658, %f5657, %f5656;
	selp.f32 	%f651, %f5656, %f5658, %p803;
	cvta.to.global.u64 	%rd1129, %rd366;
	mul.lo.s32 	%r3394, %r24, 3;
	mul.wide.u32 	%rd1130, %r3394, 4;
	add.s64 	%rd1131, %rd1129, %rd1130;
	ld.global.f32 	%f652, [%rd1131];
	mov.u32 	%r5775, %r5783;
	mov.f32 	%f11725, %f11727;
	@%p763 bra 	$L__BB1_717;
	setp.eq.f32 	%p804, %f628, 0f7F800000;
	@%p804 bra 	$L__BB1_716;
	mov.b64 	%rd2233, 0;
	mov.b32 	%r5772, 0;
$L__BB1_712:
	.pragma "nounroll";
	mul.wide.u32 	%rd1133, %r5772, 4;
	mov.u64 	%rd1134, __cudart_i2opi_f;
	add.s64 	%rd1135, %rd1134, %rd1133;
	ld.global.nc.u32 	%r3396, [%rd1135];
	mov.b32 	%r3397, %f626;
	shl.b32 	%r3398, %r3397, 8;
	or.b32  	%r3399, %r3398, -2147483648;
	mad.wide.u32 	%rd1136, %r3396, %r3399, %rd2233;
	shr.u64 	%rd2233, %rd1136, 32;
	add.s64 	%rd1137, %rd18, %rd1133;
	st.local.u32 	[%rd1137], %rd1136;
	add.s32 	%r5772, %r5772, 1;
	setp.ne.s32 	%p805, %r5772, 6;
	@%p805 bra 	$L__BB1_712;
	mov.b32 	%r791, %f626;
	shr.u32 	%r3400, %r791, 23;
	st.local.u32 	[%rd18+24], %rd2233;
	and.b32  	%r792, %r3400, 31;
	and.b32  	%r3401, %r3400, 224;
	add.s32 	%r3402, %r3401, -128;
	shr.u32 	%r3403, %r3402, 5;
	mul.wide.u32 	%rd1138, %r3403, 4;
	sub.s64 	%rd1139, %rd18, %rd1138;
	ld.local.u32 	%r5773, [%rd1139+24];
	ld.local.u32 	%r5774, [%rd1139+20];
	setp.eq.s32 	%p806, %r792, 0;
	@%p806 bra 	$L__BB1_715;
	shf.l.wrap.b32 	%r5773, %r5774, %r5773, %r792;
	shr.u32 	%r3404, %r791, 23;
	and.b32  	%r3405, %r3404, 224;
	add.s32 	%r3406, %r3405, -128;
	shr.u32 	%r3407, %r3406, 5;
	mul.wide.u32 	%rd1140, %r3407, 4;
	sub.s64 	%rd1141, %rd18, %rd1140;
	ld.local.u32 	%r3408, [%rd1141+16];
	shf.l.wrap.b32 	%r5774, %r3408, %r5774, %r792;
$L__BB1_715:
	shr.u32 	%r3409, %r5773, 30;
	shf.l.wrap.b32 	%r3410, %r5774, %r5773, 2;
	shl.b32 	%r3411, %r5774, 2;
	shr.u32 	%r3412, %r3410, 31;
	add.s32 	%r3413, %r3412, %r3409;
	neg.s32 	%r3414, %r3413;
	setp.lt.s32 	%p807, %r791, 0;
	selp.b32 	%r5775, %r3414, %r3413, %p807;
	xor.b32  	%r3415, %r3410, %r791;
	shr.s32 	%r3416, %r3410, 31;
	xor.b32  	%r3417, %r3416, %r3410;
	xor.b32  	%r3418, %r3416, %r3411;
	cvt.u64.u32 	%rd1142, %r3417;
	shl.b64 	%rd1143, %rd1142, 32;
	cvt.u64.u32 	%rd1144, %r3418;
	or.b64  	%rd1145, %rd1143, %rd1144;
	cvt.rn.f64.s64 	%fd115, %rd1145;
	mul.f64 	%fd116, %fd115, 0d3BF921FB54442D19;
	cvt.rn.f32.f64 	%f5659, %fd116;
	neg.f32 	%f5660, %f5659;
	setp.lt.s32 	%p808, %r3415, 0;
	selp.f32 	%f11725, %f5660, %f5659, %p808;
	bra.uni 	$L__BB1_717;
$L__BB1_716:
	mov.f32 	%f5661, 0f00000000;
	mul.rn.f32 	%f11725, %f626, %f5661;
	mov.b32 	%r5775, 0;
$L__BB1_717:
	mul.rn.f32 	%f5662, %f11725, %f11725;
	and.b32  	%r3420, %r5775, 1;
	setp.eq.b32 	%p810, %r3420, 1;
	selp.f32 	%f5663, 0f3F800000, %f11725, %p810;
	fma.rn.f32 	%f5664, %f5662, %f5663, 0f00000000;
	fma.rn.f32 	%f5665, %f5662, 0f37CBAC00, 0fBAB607ED;
	selp.f32 	%f5666, %f5665, 0fB94D4153, %p810;
	selp.f32 	%f5667, 0f3D2AAABB, 0f3C0885E4, %p810;
	fma.rn.f32 	%f5668, %f5666, %f5662, %f5667;
	selp.f32 	%f5669, 0fBEFFFFFF, 0fBE2AAAA8, %p810;
	fma.rn.f32 	%f5670, %f5668, %f5662, %f5669;
	fma.rn.f32 	%f5671, %f5670, %f5664, %f5663;
	and.b32  	%r3421, %r5775, 2;
	setp.eq.s32 	%p811, %r3421, 0;
	mov.f32 	%f5672, 0f00000000;
	sub.f32 	%f5673, %f5672, %f5671;
	selp.f32 	%f5674, %f5671, %f5673, %p811;
	cvta.to.global.u64 	%rd1146, %rd366;
	mul.lo.s32 	%r3422, %r24, 3;
	mul.wide.u32 	%rd1147, %r3422, 4;
	add.s64 	%rd1148, %rd1146, %rd1147;
	ld.global.f32 	%f656, [%rd1148+4];
	mul.f32 	%f5675, %f656, %f5674;
	mul.f32 	%f5676, %f652, %f651;
	sub.f32 	%f657, %f5676, %f5675;
	mov.u32 	%r5779, %r5783;
	mov.f32 	%f11726, %f11727;
	@%p763 bra 	$L__BB1_725;
	setp.eq.f32 	%p812, %f628, 0f7F800000;
	@%p812 bra 	$L__BB1_724;
	mov.b64 	%rd2234, 0;
	mov.b32 	%r5776, 0;
$L__BB1_720:
	.pragma "nounroll";
	mul.wide.u32 	%rd1150, %r5776, 4;
	mov.u64 	%rd1151, __cudart_i2opi_f;
	add.s64 	%rd1152, %rd1151, %rd1150;
	ld.global.nc.u32 	%r3424, [%rd1152];
	mov.b32 	%r3425, %f626;
	shl.b32 	%r3426, %r3425, 8;
	or.b32  	%r3427, %r3426, -2147483648;
	mad.wide.u32 	%rd1153, %r3424, %r3427, %rd2234;
	shr.u64 	%rd2234, %rd1153, 32;
	add.s64 	%rd1154, %rd17, %rd1150;
	st.local.u32 	[%rd1154], %rd1153;
	add.s32 	%r5776, %r5776, 1;
	setp.ne.s32 	%p813, %r5776, 6;
	@%p813 bra 	$L__BB1_720;
	mov.b32 	%r803, %f626;
	shr.u32 	%r3428, %r803, 23;
	st.local.u32 	[%rd17+24], %rd2234;
	and.b32  	%r804, %r3428, 31;
	and.b32  	%r3429, %r3428, 224;
	add.s32 	%r3430, %r3429, -128;
	shr.u32 	%r3431, %r3430, 5;
	mul.wide.u32 	%rd1155, %r3431, 4;
	sub.s64 	%rd1156, %rd17, %rd1155;
	ld.local.u32 	%r5777, [%rd1156+24];
	ld.local.u32 	%r5778, [%rd1156+20];
	setp.eq.s32 	%p814, %r804, 0;
	@%p814 bra 	$L__BB1_723;
	shf.l.wrap.b32 	%r5777, %r5778, %r5777, %r804;
	and.b32  	%r3433, %r3428, 224;
	add.s32 	%r3434, %r3433, -128;
	shr.u32 	%r3435, %r3434, 5;
	mul.wide.u32 	%rd1157, %r3435, 4;
	sub.s64 	%rd1158, %rd17, %rd1157;
	ld.local.u32 	%r3436, [%rd1158+16];
	shf.l.wrap.b32 	%r5778, %r3436, %r5778, %r804;
$L__BB1_723:
	shr.u32 	%r3437, %r5777, 30;
	shf.l.wrap.b32 	%r3438, %r5778, %r5777, 2;
	shl.b32 	%r3439, %r5778, 2;
	shr.u32 	%r3440, %r3438, 31;
	add.s32 	%r3441, %r3440, %r3437;
	neg.s32 	%r3442, %r3441;
	mov.b32 	%r3443, %f626;
	setp.lt.s32 	%p815, %r3443, 0;
	selp.b32 	%r5779, %r3442, %r3441, %p815;
	xor.b32  	%r3444, %r3438, %r3443;
	shr.s32 	%r3445, %r3438, 31;
	xor.b32  	%r3446, %r3445, %r3438;
	xor.b32  	%r3447, %r3445, %r3439;
	cvt.u64.u32 	%rd1159, %r3446;
	shl.b64 	%rd1160, %rd1159, 32;
	cvt.u64.u32 	%rd1161, %r3447;
	or.b64  	%rd1162, %rd1160, %rd1161;
	cvt.rn.f64.s64 	%fd117, %rd1162;
	mul.f64 	%fd118, %fd117, 0d3BF921FB54442D19;
	cvt.rn.f32.f64 	%f5677, %fd118;
	neg.f32 	%f5678, %f5677;
	setp.lt.s32 	%p816, %r3444, 0;
	selp.f32 	%f11726, %f5678, %f5677, %p816;
	bra.uni 	$L__BB1_725;
$L__BB1_724:
	mov.f32 	%f5679, 0f00000000;
	mul.rn.f32 	%f11726, %f626, %f5679;
	mov.b32 	%r5779, 0;
$L__BB1_725:
	mul.rn.f32 	%f5680, %f11726, %f11726;
	and.b32  	%r3449, %r5779, 1;
	setp.eq.b32 	%p818, %r3449, 1;
	selp.f32 	%f5681, 0f3F800000, %f11726, %p818;
	fma.rn.f32 	%f5682, %f5680, %f5681, 0f00000000;
	fma.rn.f32 	%f5683, %f5680, 0f37CBAC00, 0fBAB607ED;
	selp.f32 	%f5684, %f5683, 0fB94D4153, %p818;
	selp.f32 	%f5685, 0f3D2AAABB, 0f3C0885E4, %p818;
	fma.rn.f32 	%f5686, %f5684, %f5680, %f5685;
	selp.f32 	%f5687, 0fBEFFFFFF, 0fBE2AAAA8, %p818;
	fma.rn.f32 	%f5688, %f5686, %f5680, %f5687;
	fma.rn.f32 	%f5689, %f5688, %f5682, %f5681;
	and.b32  	%r3450, %r5779, 2;
	setp.eq.s32 	%p819, %r3450, 0;
	mov.f32 	%f5690, 0f00000000;
	sub.f32 	%f5691, %f5690, %f5689;
	selp.f32 	%f5692, %f5689, %f5691, %p819;
	mul.f32 	%f661, %f652, %f5692;
	@%p763 bra 	$L__BB1_733;
	setp.eq.f32 	%p820, %f628, 0f7F800000;
	@%p820 bra 	$L__BB1_732;
	mov.b32 	%r813, %f626;
	shl.b32 	%r3452, %r813, 8;
	or.b32  	%r814, %r3452, -2147483648;
	mov.b64 	%rd2235, 0;
	mov.b32 	%r5780, 0;
$L__BB1_728:
	.pragma "nounroll";
	mul.wide.u32 	%rd1164, %r5780, 4;
	mov.u64 	%rd1165, __cudart_i2opi_f;
	add.s64 	%rd1166, %rd1165, %rd1164;
	ld.global.nc.u32 	%r3453, [%rd1166];
	mad.wide.u32 	%rd1167, %r3453, %r814, %rd2235;
	shr.u64 	%rd2235, %rd1167, 32;
	add.s64 	%rd1168, %rd16, %rd1164;
	st.local.u32 	[%rd1168], %rd1167;
	add.s32 	%r5780, %r5780, 1;
	setp.ne.s32 	%p821, %r5780, 6;
	@%p821 bra 	$L__BB1_728;
	shr.u32 	%r3454, %r813, 23;
	st.local.u32 	[%rd16+24], %rd2235;
	and.b32  	%r817, %r3454, 31;
	and.b32  	%r3455, %r3454, 224;
	add.s32 	%r3456, %r3455, -128;
	shr.u32 	%r3457, %r3456, 5;
	mul.wide.u32 	%rd1169, %r3457, 4;
	sub.s64 	%rd185, %rd16, %rd1169;
	ld.local.u32 	%r5781, [%rd185+24];
	ld.local.u32 	%r5782, [%rd185+20];
	setp.eq.s32 	%p822, %r817, 0;
	@%p822 bra 	$L__BB1_731;
	shf.l.wrap.b32 	%r5781, %r5782, %r5781, %r817;
	ld.local.u32 	%r3458, [%rd185+16];
	shf.l.wrap.b32 	%r5782, %r3458, %r5782, %r817;
$L__BB1_731:
	shr.u32 	%r3459, %r5781, 30;
	shf.l.wrap.b32 	%r3460, %r5782, %r5781, 2;
	shl.b32 	%r3461, %r5782, 2;
	shr.u32 	%r3462, %r3460, 31;
	add.s32 	%r3463, %r3462, %r3459;
	neg.s32 	%r3464, %r3463;
	setp.lt.s32 	%p823, %r813, 0;
	selp.b32 	%r5783, %r3464, %r3463, %p823;
	xor.b32  	%r3465, %r3460, %r813;
	shr.s32 	%r3466, %r3460, 31;
	xor.b32  	%r3467, %r3466, %r3460;
	xor.b32  	%r3468, %r3466, %r3461;
	cvt.u64.u32 	%rd1170, %r3467;
	shl.b64 	%rd1171, %rd1170, 32;
	cvt.u64.u32 	%rd1172, %r3468;
	or.b64  	%rd1173, %rd1171, %rd1172;
	cvt.rn.f64.s64 	%fd119, %rd1173;
	mul.f64 	%fd120, %fd119, 0d3BF921FB54442D19;
	cvt.rn.f32.f64 	%f5693, %fd120;
	neg.f32 	%f5694, %f5693;
	setp.lt.s32 	%p824, %r3465, 0;
	selp.f32 	%f11727, %f5694, %f5693, %p824;
	bra.uni 	$L__BB1_733;
$L__BB1_732:
	mov.f32 	%f5695, 0f00000000;
	mul.rn.f32 	%f11727, %f626, %f5695;
	mov.b32 	%r5783, 0;
$L__BB1_733:
	ld.param.u64 	%rd2169, [_Z15dirtymap_kernel10floatArrayS_S_S_f11chordParamsPfPKf_param_7];
	add.s32 	%r3470, %r5783, 1;
	mul.rn.f32 	%f5697, %f11727, %f11727;
	and.b32  	%r3471, %r5783, 1;
	setp.eq.b32 	%p825, %r3471, 1;
	selp.f32 	%f5698, %f11727, 0f3F800000, %p825;
	fma.rn.f32 	%f5699, %f5697, %f5698, 0f00000000;
	fma.rn.f32 	%f5700, %f5697, 0f37CBAC00, 0fBAB607ED;
	selp.f32 	%f5701, 0fB94D4153, %f5700, %p825;
	selp.f32 	%f5702, 0f3C0885E4, 0f3D2AAABB, %p825;
	fma.rn.f32 	%f5703, %f5701, %f5697, %f5702;
	selp.f32 	%f5704, 0fBE2AAAA8, 0fBEFFFFFF, %p825;
	fma.rn.f32 	%f5705, %f5703, %f5697, %f5704;
	fma.rn.f32 	%f5706, %f5705, %f5699, %f5698;
	and.b32  	%r3472, %r3470, 2;
	setp.eq.s32 	%p826, %r3472, 0;
	mov.f32 	%f11751, 0f00000000;
	sub.f32 	%f5707, %f11751, %f5706;
	selp.f32 	%f5708, %f5706, %f5707, %p826;
	fma.rn.f32 	%f665, %f656, %f5708, %f661;
	cvta.to.global.u64 	%rd1174, %rd366;
	mul.lo.s32 	%r3473, %r24, 3;
	mul.wide.u32 	%rd1175, %r3473, 4;
	add.s64 	%rd1176, %rd1174, %rd1175;
	ld.global.f32 	%f666, [%rd1176+8];
	cvta.to.global.u64 	%rd1177, %rd365;
	mul.wide.u32 	%rd1178, %r6, 4;
	add.s64 	%rd1179, %rd1177, %rd1178;
	ld.global.f32 	%f667, [%rd1179];
	div.rn.f32 	%f5709, %f624, %f667;
	sub.f32 	%f5710, %f657, %f638;
	cvta.to.global.u64 	%rd1180, %rd2169;
	ld.global.f32 	%f5711, [%rd1180+92];
	sub.f32 	%f5712, %f665, %f646;
	ld.global.f32 	%f5713, [%rd1180+96];
	mul.f32 	%f5714, %f5713, %f5712;
	fma.rn.f32 	%f5715, %f5710, %f5711, %f5714;
	sub.f32 	%f5716, %f666, %f647;
	ld.global.f32 	%f5717, [%rd1180+100];
	fma.rn.f32 	%f5718, %f5716, %f5717, %f5715;
	mul.f32 	%f668, %f5709, %f5718;
	div.rn.f32 	%f5719, %f1564, %f667;
	ld.global.f32 	%f5720, [%rd1180+104];
	ld.global.f32 	%f5721, [%rd1180+108];
	mul.f32 	%f5722, %f5721, %f5712;
	fma.rn.f32 	%f5723, %f5710, %f5720, %f5722;
	ld.global.f32 	%f5724, [%rd1180+112];
	fma.rn.f32 	%f5725, %f5716, %f5724, %f5723;
	mul.f32 	%f669, %f5719, %f5725;
	ld.global.f32 	%f670, [%rd1180+80];
	ld.global.f32 	%f671, [%rd1180+84];
	mul.f32 	%f5726, %f665, %f671;
	fma.rn.f32 	%f5727, %f657, %f670, %f5726;
	ld.global.f32 	%f672, [%rd1180+88];
	fma.rn.f32 	%f673, %f666, %f672, %f5727;
	setp.le.f32 	%p827, %f673, 0f00000000;
	@%p827 bra 	$L__BB1_849;
	setp.lt.f32 	%p828, %f673, 0f3F7D70A4;
	@%p828 bra 	$L__BB1_736;
	mul.f32 	%f5728, %f665, %f672;
	mul.f32 	%f5729, %f666, %f671;
	sub.f32 	%f5730, %f5728, %f5729;
	mul.f32 	%f5731, %f666, %f670;
	mul.f32 	%f5732, %f657, %f672;
	sub.f32 	%f5733, %f5731, %f5732;
	mul.f32 	%f5734, %f657, %f671;
	mul.f32 	%f5735, %f665, %f670;
	sub.f32 	%f5736, %f5734, %f5735;
	mul.f32 	%f5737, %f5733, %f5733;
	fma.rn.f32 	%f5738, %f5730, %f5730, %f5737;
	fma.rn.f32 	%f5739, %f5736, %f5736, %f5738;
	sqrt.rn.f32 	%f5740, %f5739;
	abs.f32 	%f5741, %f5740;
	fma.rn.f32 	%f5742, %f5741, 0fBF000000, 0f3F000000;
	rsqrt.approx.ftz.f32 	%f5743, %f5742;
	mul.f32 	%f5744, %f5743, %f5742;
	mul.f32 	%f5745, %f5743, 0fBF000000;
	fma.rn.f32 	%f5746, %f5744, %f5745, 0f3F000000;
	fma.rn.f32 	%f5747, %f5744, %f5746, %f5744;
	setp.eq.f32 	%p829, %f5741, 0f3F800000;
	selp.f32 	%f5748, 0f00000000, %f5747, %p829;
	setp.gt.f32 	%p830, %f5741, 0f3F0F5C29;
	selp.f32 	%f5749, %f5748, %f5741, %p830;
	mul.f32 	%f5750, %f5749, %f5749;
	fma.rn.f32 	%f5751, %f5750, 0f3D4DD2F7, 0f3C99CA97;
	fma.rn.f32 	%f5752, %f5751, %f5750, 0f3D3F90E8;
	fma.rn.f32 	%f5753, %f5752, %f5750, 0f3D993CCF;
	fma.rn.f32 	%f5754, %f5753, %f5750, 0f3E2AAC04;
	mul.f32 	%f5755, %f5750, %f5754;
	fma.rn.f32 	%f5756, %f5755, %f5749, %f5749;
	mul.f32 	%f5757, %f5756, 0fC0000000;
	fma.rn.f32 	%f5758, 0f3F6EE581, 0f3FD774EB, %f5757;
	selp.f32 	%f5759, %f5758, %f5756, %p830;
	setp.num.f32 	%p831, %f5759, %f5759;
	copysign.f32 	%f5760, %f5740, %f5759;
	selp.f32 	%f11728, %f5760, %f5759, %p831;
	bra.uni 	$L__BB1_737;
$L__BB1_736:
	abs.f32 	%f5761, %f673;
	fma.rn.f32 	%f5762, %f5761, 0fBF000000, 0f3F000000;
	rsqrt.approx.ftz.f32 	%f5763, %f5762;
	mul.f32 	%f5764, %f5762, %f5763;
	mul.f32 	%f5765, %f5763, 0fBF000000;
	fma.rn.f32 	%f5766, %f5764, %f5765, 0f3F000000;
	fma.rn.f32 	%f5767, %f5764, %f5766, %f5764;
	setp.eq.f32 	%p832, %f5761, 0f3F800000;
	selp.f32 	%f5768, 0f00000000, %f5767, %p832;
	setp.gt.f32 	%p833, %f5761, 0f3F0F5C29;
	selp.f32 	%f5769, %f5768, %f5761, %p833;
	abs.f32 	%f5770, %f5769;
	mul.f32 	%f5771, %f5769, %f5769;
	fma.rn.f32 	%f5772, %f5771, 0f3D10ECEF, 0f3C8B1ABB;
	fma.rn.f32 	%f5773, %f5772, %f5771, 0f3CFC028C;
	fma.rn.f32 	%f5774, %f5773, %f5771, 0f3D372139;
	fma.rn.f32 	%f5775, %f5774, %f5771, 0f3D9993DB;
	fma.rn.f32 	%f5776, %f5775, %f5771, 0f3E2AAAC6;
	mul.f32 	%f5777, %f5771, %f5776;
	fma.rn.f32 	%f5778, %f5777, %f5770, %f5770;
	neg.f32 	%f5779, %f5778;
	selp.f32 	%f5780, %f5778, %f5779, %p833;
	fma.rn.f32 	%f5781, 0f3F6EE581, 0f3FD774EB, %f5780;
	setp.gt.f32 	%p834, %f673, 0f3F0F5C29;
	selp.f32 	%f5782, %f5778, %f5781, %p834;
	add.f32 	%f5783, %f5782, %f5782;
	selp.f32 	%f11728, %f5783, %f5782, %p833;
$L__BB1_737:
	mul.f32 	%f5784, %f11728, 0f3F22F983;
	cvt.rni.s32.f32 	%r5787, %f5784;
	cvt.rn.f32.s32 	%f5785, %r5787;
	fma.rn.f32 	%f5786, %f5785, 0fBFC90FDA, %f11728;
	fma.rn.f32 	%f5787, %f5785, 0fB3A22168, %f5786;
	fma.rn.f32 	%f11729, %f5785, 0fA7C234C5, %f5787;
	abs.f32 	%f678, %f11728;
	setp.ltu.f32 	%p835, %f678, 0f47CE4780;
	@%p835 bra 	$L__BB1_745;
	setp.eq.f32 	%p836, %f678, 0f7F800000;
	@%p836 bra 	$L__BB1_744;
	mov.b32 	%r827, %f11728;
	mov.b64 	%rd2236, 0;
	mov.b32 	%r5784, 0;
$L__BB1_740:
	.pragma "nounroll";
	mul.wide.u32 	%rd1182, %r5784, 4;
	mov.u64 	%rd1183, __cudart_i2opi_f;
	add.s64 	%rd1184, %rd1183, %rd1182;
	ld.global.nc.u32 	%r3475, [%rd1184];
	shl.b32 	%r3476, %r827, 8;
	or.b32  	%r3477, %r3476, -2147483648;
	mad.wide.u32 	%rd1185, %r3475, %r3477, %rd2236;
	shr.u64 	%rd2236, %rd1185, 32;
	add.s64 	%rd1186, %rd15, %rd1182;
	st.local.u32 	[%rd1186], %rd1185;
	add.s32 	%r5784, %r5784, 1;
	setp.ne.s32 	%p837, %r5784, 6;
	@%p837 bra 	$L__BB1_740;
	shr.u32 	%r3478, %r827, 23;
	st.local.u32 	[%rd15+24], %rd2236;
	and.b32  	%r830, %r3478, 31;
	and.b32  	%r3479, %r3478, 224;
	add.s32 	%r3480, %r3479, -128;
	shr.u32 	%r3481, %r3480, 5;
	mul.wide.u32 	%rd1187, %r3481, 4;
	sub.s64 	%rd1188, %rd15, %rd1187;
	ld.local.u32 	%r5785, [%rd1188+24];
	ld.local.u32 	%r5786, [%rd1188+20];
	setp.eq.s32 	%p838, %r830, 0;
	@%p838 bra 	$L__BB1_743;
	shf.l.wrap.b32 	%r5785, %r5786, %r5785, %r830;
	shr.u32 	%r3482, %r827, 23;
	and.b32  	%r3483, %r3482, 224;
	add.s32 	%r3484, %r3483, -128;
	shr.u32 	%r3485, %r3484, 5;
	mul.wide.u32 	%rd1189, %r3485, 4;
	sub.s64 	%rd1190, %rd15, %rd1189;
	ld.local.u32 	%r3486, [%rd1190+16];
	shf.l.wrap.b32 	%r5786, %r3486, %r5786, %r830;
$L__BB1_743:
	shr.u32 	%r3487, %r5785, 30;
	shf.l.wrap.b32 	%r3488, %r5786, %r5785, 2;
	shl.b32 	%r3489, %r5786, 2;
	shr.u32 	%r3490, %r3488, 31;
	add.s32 	%r3491, %r3490, %r3487;
	neg.s32 	%r3492, %r3491;
	setp.lt.s32 	%p839, %r827, 0;
	selp.b32 	%r5787, %r3492, %r3491, %p839;
	xor.b32  	%r3493, %r3488, %r827;
	shr.s32 	%r3494, %r3488, 31;
	xor.b32  	%r3495, %r3494, %r3488;
	xor.b32  	%r3496, %r3494, %r3489;
	cvt.u64.u32 	%rd1191, %r3495;
	shl.b64 	%rd1192, %rd1191, 32;
	cvt.u64.u32 	%rd1193, %r3496;
	or.b64  	%rd1194, %rd1192, %rd1193;
	cvt.rn.f64.s64 	%fd121, %rd1194;
	mul.f64 	%fd122, %fd121, 0d3BF921FB54442D19;
	cvt.rn.f32.f64 	%f5788, %fd122;
	neg.f32 	%f5789, %f5788;
	setp.lt.s32 	%p840, %r3493, 0;
	selp.f32 	%f11729, %f5789, %f5788, %p840;
	bra.uni 	$L__BB1_745;
$L__BB1_744:
	mov.f32 	%f5790, 0f00000000;
	mul.rn.f32 	%f11729, %f11728, %f5790;
	mov.b32 	%r5787, 0;
$L__BB1_745:
	mul.rn.f32 	%f5791, %f11729, %f11729;
	and.b32  	%r3498, %r5787, 1;
	setp.eq.b32 	%p841, %r3498, 1;
	selp.f32 	%f5792, 0f3F800000, %f11729, %p841;
	fma.rn.f32 	%f5793, %f5791, %f5792, 0f00000000;
	fma.rn.f32 	%f5794, %f5791, 0f37CBAC00, 0fBAB607ED;
	selp.f32 	%f5795, %f5794, 0fB94D4153, %p841;
	selp.f32 	%f5796, 0f3D2AAABB, 0f3C0885E4, %p841;
	fma.rn.f32 	%f5797, %f5795, %f5791, %f5796;
	selp.f32 	%f5798, 0fBEFFFFFF, 0fBE2AAAA8, %p841;
	fma.rn.f32 	%f5799, %f5797, %f5791, %f5798;
	fma.rn.f32 	%f5800, %f5799, %f5793, %f5792;
	and.b32  	%r3499, %r5787, 2;
	setp.eq.s32 	%p842, %r3499, 0;
	mov.f32 	%f5801, 0f00000000;
	sub.f32 	%f5802, %f5801, %f5800;
	selp.f32 	%f5803, %f5800, %f5802, %p842;
	mul.f32 	%f5804, %f1566, 0f40490FDB;
	mul.f32 	%f5805, %f5804, %f5803;
	div.rn.f32 	%f682, %f5805, %f667;
	abs.f32 	%f5806, %f682;
	setp.gtu.f32 	%p843, %f5806, 0f322BCC77;
	@%p843 bra 	$L__BB1_824;
	abs.f32 	%f683, %f682;
	setp.gtu.f32 	%p844, %f683, 0f41000000;
	@%p844 bra 	$L__BB1_748;
	add.f32 	%f5807, %f683, 0fC019E8A9;
	add.f32 	%f5808, %f5807, 0fB3E971B3;
	fma.rn.f32 	%f5809, %f5808, 0fA6B3B8E7, 0fA9ACA9B3;
	fma.rn.f32 	%f5810, %f5809, %f5808, 0f2C3F0E18;
	fma.rn.f32 	%f5811, %f5810, %f5808, 0fACD41781;
	fma.rn.f32 	%f5812, %f5811, %f5808, 0fAFE90F38;
	fma.rn.f32 	%f5813, %f5812, %f5808, 0f3020305B;
	fma.rn.f32 	%f5814, %f5813, %f5808, 0f33797143;
	fma.rn.f32 	%f5815, %f5814, %f5808, 0f30F76F85;
	fma.rn.f32 	%f5816, %f5815, %f5808, 0fB6B6DFC6;
	fma.rn.f32 	%f5817, %f5816, %f5808, 0fB6F665C9;
	fma.rn.f32 	%f5818, %f5817, %f5808, 0f399E2DEB;
	fma.rn.f32 	%f5819, %f5818, %f5808, 0f3A4AE334;
	fma.rn.f32 	%f5820, %f5819, %f5808, 0fBBEEAA1B;
	fma.rn.f32 	%f5821, %f5820, %f5808, 0fBCDA7747;
	mul.f32 	%f5822, %f5808, %f5821;
	add.f32 	%f5823, %f683, 0fC0B0A47B;
	add.f32 	%f5824, %f5823, 0f339A7A37;
	mul.f32 	%f5825, %f5824, %f5822;
	add.f32 	%f5826, %f683, 0fC10A75AB;
	add.f32 	%f5827, %f5826, 0fB4CCCDED;
	mul.f32 	%f11731, %f5827, %f5825;
	bra.uni 	$L__BB1_758;
$L__BB1_748:
	abs.f32 	%f5829, %f683;
	setp.eq.f32 	%p845, %f5829, 0f7F800000;
	mov.f32 	%f11731, 0f00000000;
	@%p845 bra 	$L__BB1_758;
	rcp.approx.ftz.f32 	%f5830, %f683;
	mul.f32 	%f5831, %f5830, %f5830;
	fma.rn.f32 	%f5832, %f5831, 0f4056FE93, 0fBF03B7C2;
	fma.rn.f32 	%f5833, %f5832, %f5831, 0f3DD3B3F3;
	fma.rn.f32 	%f5834, %f5833, %f5831, 0fBD7FFFB6;
	fma.rn.f32 	%f685, %f5834, %f5831, 0f3F800000;
	fma.rn.f32 	%f5835, %f5831, 0f3F91E009, 0fBE52412D;
	fma.rn.f32 	%f5836, %f5835, %f5831, 0f3D854ED1;
	fma.rn.f32 	%f5837, %f5836, %f5831, 0fBDFFFFFF;
	fma.rn.f32 	%f686, %f5837, %f5830, %f683;
	mul.f32 	%f5838, %f686, 0f3F22F983;
	cvt.rni.s32.f32 	%r5791, %f5838;
	cvt.rn.f32.s32 	%f5839, %r5791;
	fma.rn.f32 	%f5840, %f5839, 0fBFC90FDA, %f686;
	fma.rn.f32 	%f5841, %f5839, 0fB3A22168, %f5840;
	fma.rn.f32 	%f11730, %f5839, 0fA7C234C5, %f5841;
	abs.f32 	%f688, %f686;
	setp.ltu.f32 	%p846, %f688, 0f47CE4780;
	@%p846 bra 	$L__BB1_757;
	setp.eq.f32 	%p847, %f688, 0f7F800000;
	@%p847 bra 	$L__BB1_756;
	mov.b32 	%r840, %f686;
	mov.b64 	%rd2237, 0;
	mov.b32 	%r5788, 0;
$L__BB1_752:
	.pragma "nounroll";
	mul.wide.u32 	%rd1196, %r5788, 4;
	mov.u64 	%rd1197, __cudart_i2opi_f;
	add.s64 	%rd1198, %rd1197, %rd1196;
	ld.global.nc.u32 	%r3501, [%rd1198];
	shl.b32 	%r3502, %r840, 8;
	or.b32  	%r3503, %r3502, -2147483648;
	mad.wide.u32 	%rd1199, %r3501, %r3503, %rd2237;
	shr.u64 	%rd2237, %rd1199, 32;
	add.s64 	%rd1200, %rd14, %rd1196;
	st.local.u32 	[%rd1200], %rd1199;
	add.s32 	%r5788, %r5788, 1;
	setp.ne.s32 	%p848, %r5788, 6;
	@%p848 bra 	$L__BB1_752;
	shr.u32 	%r3504, %r840, 23;
	st.local.u32 	[%rd14+24], %rd2237;
	and.b32  	%r3505, %r3504, 31;
	and.b32  	%r3506, %r3504, 224;
	add.s32 	%r3507, %r3506, -128;
	shr.u32 	%r3508, %r3507, 5;
	mul.wide.u32 	%rd1201, %r3508, 4;
	sub.s64 	%rd1202, %rd14, %rd1201;
	ld.local.u32 	%r5789, [%rd1202+24];
	ld.local.u32 	%r5790, [%rd1202+20];
	setp.eq.s32 	%p849, %r3505, 0;
	@%p849 bra 	$L__BB1_755;
	shr.u32 	%r3509, %r840, 23;
	and.b32  	%r3510, %r3509, 31;
	shf.l.wrap.b32 	%r5789, %r5790, %r5789, %r3510;
	and.b32  	%r3511, %r3509, 224;
	add.s32 	%r3512, %r3511, -128;
	shr.u32 	%r3513, %r3512, 5;
	mul.wide.u32 	%rd1203, %r3513, 4;
	sub.s64 	%rd1204, %rd14, %rd1203;
	ld.local.u32 	%r3514, [%rd1204+16];
	shf.l.wrap.b32 	%r5790, %r3514, %r5790, %r3510;
$L__BB1_755:
	shr.u32 	%r3515, %r5789, 30;
	shf.l.wrap.b32 	%r3516, %r5790, %r5789, 2;
	shl.b32 	%r3517, %r5790, 2;
	shr.u32 	%r3518, %r3516, 31;
	add.s32 	%r3519, %r3518, %r3515;
	neg.s32 	%r3520, %r3519;
	setp.lt.s32 	%p850, %r840, 0;
	selp.b32 	%r5791, %r3520, %r3519, %p850;
	xor.b32  	%r3521, %r3516, %r840;
	shr.s32 	%r3522, %r3516, 31;
	xor.b32  	%r3523, %r3522, %r3516;
	xor.b32  	%r3524, %r3522, %r3517;
	cvt.u64.u32 	%rd1205, %r3523;
	shl.b64 	%rd1206, %rd1205, 32;
	cvt.u64.u32 	%rd1207, %r3524;
	or.b64  	%rd1208, %rd1206, %rd1207;
	cvt.rn.f64.s64 	%fd123, %rd1208;
	mul.f64 	%fd124, %fd123, 0d3BF921FB54442D19;
	cvt.rn.f32.f64 	%f5842, %fd124;
	neg.f32 	%f5843, %f5842;
	setp.lt.s32 	%p851, %r3521, 0;
	selp.f32 	%f11730, %f5843, %f5842, %p851;
	bra.uni 	$L__BB1_757;
$L__BB1_756:
	mov.f32 	%f5844, 0f00000000;
	mul.rn.f32 	%f11730, %f686, %f5844;
	mov.b32 	%r5791, 0;
$L__BB1_757:
	and.b32  	%r3526, %r5791, 3;
	cvt.rn.f32.u32 	%f5845, %r3526;
	fma.rn.f32 	%f5846, %f5845, 0f3FC90FDB, 0fBF490FDB;
	add.f32 	%f5847, %f11730, %f5846;
	mul.f32 	%f5848, %f5847, 0f3F22F983;
	cvt.rni.s32.f32 	%r3527, %f5848;
	cvt.rn.f32.s32 	%f5849, %r3527;
	fma.rn.f32 	%f5850, %f5849, 0fBFC90FDA, %f5847;
	fma.rn.f32 	%f5851, %f5849, 0fB3A22168, %f5850;
	add.s32 	%r3528, %r3527, 1;
	mul.rn.f32 	%f5852, %f5851, %f5851;
	and.b32  	%r3529, %r3527, 1;
	setp.eq.b32 	%p852, %r3529, 1;
	selp.f32 	%f5853, %f5851, 0f3F800000, %p852;
	fma.rn.f32 	%f5854, %f5852, %f5853, 0f00000000;
	fma.rn.f32 	%f5855, %f5852, 0f37CBAC00, 0fBAB607ED;
	selp.f32 	%f5856, 0fB94D4153, %f5855, %p852;
	selp.f32 	%f5857, 0f3C0885E4, 0f3D2AAABB, %p852;
	fma.rn.f32 	%f5858, %f5856, %f5852, %f5857;
	selp.f32 	%f5859, 0fBE2AAAA8, 0fBEFFFFFF, %p852;
	fma.rn.f32 	%f5860, %f5858, %f5852, %f5859;
	fma.rn.f32 	%f5861, %f5860, %f5854, %f5853;
	and.b32  	%r3530, %r3528, 2;
	setp.eq.s32 	%p853, %r3530, 0;
	mov.f32 	%f5862, 0f00000000;
	sub.f32 	%f5863, %f5862, %f5861;
	selp.f32 	%f5864, %f5861, %f5863, %p853;
	abs.f32 	%f5865, %f682;
	rsqrt.approx.f32 	%f5866, %f5865;
	mul.f32 	%f5867, %f5866, 0f3F4C422A;
	mul.f32 	%f5868, %f685, %f5867;
	mul.f32 	%f11731, %f5868, %f5864;
$L__BB1_758:
	abs.f32 	%f694, %f682;
	setp.gt.f32 	%p854, %f694, 0f40000000;
	@%p854 bra 	$L__BB1_760;
	mov.f32 	%f5869, 0f41A00000;
	div.rn.f32 	%f5870, %f5869, %f682;
	abs.f32 	%f5871, %f5870;
	setp.gt.f32 	%p855, %f5871, 0f58635FA9;
	mul.f32 	%f5872, %f5870, 0f26901D7D;
	selp.f32 	%f5873, 0f26901D7D, 0f3F800000, %p855;
	selp.f32 	%f5874, %f5872, %f5870, %p855;
	mov.f32 	%f5875, 0f41900000;
	div.rn.f32 	%f5876, %f5875, %f682;
	mul.f32 	%f5877, %f5874, %f5876;
	sub.f32 	%f5878, %f5877, %f5873;
	abs.f32 	%f5879, %f5878;
	setp.gt.f32 	%p856, %f5879, 0f58635FA9;
	mul.f32 	%f5880, %f5878, 0f26901D7D;
	mul.f32 	%f5881, %f5874, 0f26901D7D;
	selp.f32 	%f5882, %f5881, %f5874, %p856;
	selp.f32 	%f5883, %f5880, %f5878, %p856;
	fma.rn.f32 	%f5884, %f5883, 0f40000000, 0f00000000;
	mov.f32 	%f5885, 0f41800000;
	div.rn.f32 	%f5886, %f5885, %f682;
	mul.f32 	%f5887, %f5883, %f5886;
	sub.f32 	%f5888, %f5887, %f5882;
	abs.f32 	%f5889, %f5888;
	setp.gt.f32 	%p857, %f5889, 0f58635FA9;
	mul.f32 	%f5890, %f5888, 0f26901D7D;
	mul.f32 	%f5891, %f5883, 0f26901D7D;
	mul.f32 	%f5892, %f5884, 0f26901D7D;
	selp.f32 	%f5893, %f5891, %f5883, %p857;
	selp.f32 	%f5894, %f5892, %f5884, %p857;
	selp.f32 	%f5895, %f5890, %f5888, %p857;
	mov.f32 	%f5896, 0f41600000;
	div.rn.f32 	%f5897, %f5896, %f682;
	mul.f32 	%f5898, %f5895, %f5897;
	sub.f32 	%f5899, %f5898, %f5893;
	abs.f32 	%f5900, %f5899;
	setp.gt.f32 	%p858, %f5900, 0f58635FA9;
	mul.f32 	%f5901, %f5899, 0f26901D7D;
	mul.f32 	%f5902, %f5895, 0f26901D7D;
	mul.f32 	%f5903, %f5894, 0f26901D7D;
	selp.f32 	%f5904, %f5902, %f5895, %p858;
	selp.f32 	%f5905, %f5903, %f5894, %p858;
	selp.f32 	%f5906, %f5901, %f5899, %p858;
	fma.rn.f32 	%f5907, %f5906, 0f40000000, %f5905;
	mov.f32 	%f5908, 0f41400000;
	div.rn.f32 	%f5909, %f5908, %f682;
	mul.f32 	%f5910, %f5906, %f5909;
	sub.f32 	%f5911, %f5910, %f5904;
	abs.f32 	%f5912, %f5911;
	setp.gt.f32 	%p859, %f5912, 0f58635FA9;
	mul.f32 	%f5913, %f5911, 0f26901D7D;
	mul.f32 	%f5914, %f5906, 0f26901D7D;
	mul.f32 	%f5915, %f5907, 0f26901D7D;
	selp.f32 	%f5916, %f5914, %f5906, %p859;
	selp.f32 	%f5917, %f5915, %f5907, %p859;
	selp.f32 	%f5918, %f5913, %f5911, %p859;
	mov.f32 	%f5919, 0f41200000;
	div.rn.f32 	%f5920, %f5919, %f682;
	mul.f32 	%f5921, %f5918, %f5920;
	sub.f32 	%f5922, %f5921, %f5916;
	abs.f32 	%f5923, %f5922;
	setp.gt.f32 	%p860, %f5923, 0f58635FA9;
	mul.f32 	%f5924, %f5922, 0f26901D7D;
	mul.f32 	%f5925, %f5918, 0f26901D7D;
	mul.f32 	%f5926, %f5917, 0f26901D7D;
	selp.f32 	%f5927, %f5925, %f5918, %p860;
	selp.f32 	%f5928, %f5926, %f5917, %p860;
	selp.f32 	%f5929, %f5924, %f5922, %p860;
	fma.rn.f32 	%f5930, %f5929, 0f40000000, %f5928;
	mov.f32 	%f5931, 0f41000000;
	div.rn.f32 	%f5932, %f5931, %f682;
	mul.f32 	%f5933, %f5929, %f5932;
	sub.f32 	%f5934, %f5933, %f5927;
	abs.f32 	%f5935, %f5934;
	setp.gt.f32 	%p861, %f5935, 0f58635FA9;
	mul.f32 	%f5936, %f5934, 0f26901D7D;
	mul.f32 	%f5937, %f5929, 0f26901D7D;
	mul.f32 	%f5938, %f5930, 0f26901D7D;
	selp.f32 	%f5939, %f5937, %f5929, %p861;
	selp.f32 	%f5940, %f5938, %f5930, %p861;
	selp.f32 	%f5941, %f5936, %f5934, %p861;
	mov.f32 	%f5942, 0f40C00000;
	div.rn.f32 	%f5943, %f5942, %f682;
	mul.f32 	%f5944, %f5941, %f5943;
	sub.f32 	%f5945, %f5944, %f5939;
	abs.f32 	%f5946, %f5945;
	setp.gt.f32 	%p862, %f5946, 0f58635FA9;
	mul.f32 	%f5947, %f5945, 0f26901D7D;
	mul.f32 	%f5948, %f5941, 0f26901D7D;
	mul.f32 	%f5949, %f5940, 0f26901D7D;
	selp.f32 	%f5950, %f5948, %f5941, %p862;
	selp.f32 	%f5951, %f5949, %f5940, %p862;
	selp.f32 	%f5952, %f5947, %f5945, %p862;
	fma.rn.f32 	%f5953, %f5952, 0f40000000, %f5951;
	mov.f32 	%f5954, 0f40800000;
	div.rn.f32 	%f5955, %f5954, %f682;
	mul.f32 	%f5956, %f5952, %f5955;
	sub.f32 	%f5957, %f5956, %f5950;
	abs.f32 	%f5958, %f5957;
	setp.gt.f32 	%p863, %f5958, 0f58635FA9;
	mul.f32 	%f5959, %f5957, 0f26901D7D;
	mul.f32 	%f5960, %f5952, 0f26901D7D;
	mul.f32 	%f5961, %f5953, 0f26901D7D;
	selp.f32 	%f5962, %f5960, %f5952, %p863;
	selp.f32 	%f5963, %f5961, %f5953, %p863;
	selp.f32 	%f5964, %f5959, %f5957, %p863;
	mov.f32 	%f5965, 0f40000000;
	div.rn.f32 	%f5966, %f5965, %f682;
	mul.f32 	%f5967, %f5964, %f5966;
	sub.f32 	%f5968, %f5967, %f5962;
	abs.f32 	%f5969, %f5968;
	setp.gt.f32 	%p864, %f5969, 0f58635FA9;
	mul.f32 	%f5970, %f5968, 0f26901D7D;
	mul.f32 	%f5971, %f5962, 0f26901D7D;
	mul.f32 	%f5972, %f5963, 0f26901D7D;
	selp.f32 	%f5973, %f5971, %f5962, %p864;
	selp.f32 	%f5974, %f5972, %f5963, %p864;
	selp.f32 	%f5975, %f5970, %f5968, %p864;
	fma.rn.f32 	%f5976, %f5975, 0f40000000, %f5974;
	sub.f32 	%f5977, %f5976, %f5975;
	div.rn.f32 	%f11736, %f5973, %f5977;
	bra.uni 	$L__BB1_785;
$L__BB1_760:
	setp.gtu.f32 	%p865, %f694, 0f41000000;
	@%p865 bra 	$L__BB1_762;
	add.f32 	%f5978, %f694, 0fC0753AAC;
	add.f32 	%f5979, %f5978, 0f33A5090F;
	fma.rn.f32 	%f5980, %f5979, 0f29AF3463, 0f2B81BF42;
	fma.rn.f32 	%f5981, %f5980, %f5979, 0fADE21EC1;
	fma.rn.f32 	%f5982, %f5981, %f5979, 0fAF5DDEFF;
	fma.rn.f32 	%f5983, %f5982, %f5979, 0f319B0C9D;
	fma.rn.f32 	%f5984, %f5983, %f5979, 0f32E81173;
	fma.rn.f32 	%f5985, %f5984, %f5979, 0fB50F8DC8;
	fma.rn.f32 	%f5986, %f5985, %f5979, 0fB61E653D;
	fma.rn.f32 	%f5987, %f5986, %f5979, 0f382CD9C5;
	fma.rn.f32 	%f5988, %f5987, %f5979, 0f38F9EB10;
	fma.rn.f32 	%f5989, %f5988, %f5979, 0fBAECEB9C;
	fma.rn.f32 	%f5990, %f5989, %f5979, 0fBB276FFD;
	fma.rn.f32 	%f5991, %f5990, %f5979, 0f3D073993;
	add.f32 	%f5992, %f694, 0fC0E07FB0;
	add.f32 	%f5993, %f5992, 0f3444B8DB;
	mul.f32 	%f5994, %f5993, %f5991;
	mul.f32 	%f5995, %f5979, %f5994;
	mul.f32 	%f11733, %f694, %f5995;
	bra.uni 	$L__BB1_772;
$L__BB1_762:
	abs.f32 	%f5997, %f694;
	setp.eq.f32 	%p866, %f5997, 0f7F800000;
	mov.f32 	%f11733, 0f00000000;
	@%p866 bra 	$L__BB1_772;
	rcp.approx.ftz.f32 	%f5998, %f694;
	mul.f32 	%f5999, %f5998, %f5998;
	fma.rn.f32 	%f6000, %f5999, 0fC082CB37, 0f3F3FF7E9;
	fma.rn.f32 	%f6001, %f6000, %f5999, 0fBE458BAE;
	fma.rn.f32 	%f6002, %f6001, %f5999, 0f3E3FFF8B;
	fma.rn.f32 	%f697, %f6002, %f5999, 0f3F800000;
	fma.rn.f32 	%f6003, %f5999, 0fBFCA3BA2, 0f3EB914AD;
	fma.rn.f32 	%f6004, %f6003, %f5999, 0fBE27F2EC;
	fma.rn.f32 	%f6005, %f6004, %f5999, 0f3EBFFFFD;
	fma.rn.f32 	%f698, %f6005, %f5998, %f694;
	mul.f32 	%f6006, %f698, 0f3F22F983;
	cvt.rni.s32.f32 	%r5795, %f6006;
	cvt.rn.f32.s32 	%f6007, %r5795;
	fma.rn.f32 	%f6008, %f6007, 0fBFC90FDA, %f698;
	fma.rn.f32 	%f6009, %f6007, 0fB3A22168, %f6008;
	fma.rn.f32 	%f11732, %f6007, 0fA7C234C5, %f6009;
	abs.f32 	%f700, %f698;
	setp.ltu.f32 	%p867, %f700, 0f47CE4780;
	@%p867 bra 	$L__BB1_771;
	setp.eq.f32 	%p868, %f700, 0f7F800000;
	@%p868 bra 	$L__BB1_770;
	mov.b32 	%r852, %f698;
	mov.b64 	%rd2238, 0;
	mov.b32 	%r5792, 0;
$L__BB1_766:
	.pragma "nounroll";
	mul.wide.u32 	%rd1210, %r5792, 4;
	mov.u64 	%rd1211, __cudart_i2opi_f;
	add.s64 	%rd1212, %rd1211, %rd1210;
	ld.global.nc.u32 	%r3532, [%rd1212];
	shl.b32 	%r3533, %r852, 8;
	or.b32  	%r3534, %r3533, -2147483648;
	mad.wide.u32 	%rd1213, %r3532, %r3534, %rd2238;
	shr.u64 	%rd2238, %rd1213, 32;
	add.s64 	%rd1214, %rd13, %rd1210;
	st.local.u32 	[%rd1214], %rd1213;
	add.s32 	%r5792, %r5792, 1;
	setp.ne.s32 	%p869, %r5792, 6;
	@%p869 bra 	$L__BB1_766;
	shr.u32 	%r3535, %r852, 23;
	st.local.u32 	[%rd13+24], %rd2238;
	and.b32  	%r3536, %r3535, 31;
	and.b32  	%r3537, %r3535, 224;
	add.s32 	%r3538, %r3537, -128;
	shr.u32 	%r3539, %r3538, 5;
	mul.wide.u32 	%rd1215, %r3539, 4;
	sub.s64 	%rd1216, %rd13, %rd1215;
	ld.local.u32 	%r5793, [%rd1216+24];
	ld.local.u32 	%r5794, [%rd1216+20];
	setp.eq.s32 	%p870, %r3536, 0;
	@%p870 bra 	$L__BB1_769;
	shr.u32 	%r3540, %r852, 23;
	and.b32  	%r3541, %r3540, 31;
	shf.l.wrap.b32 	%r5793, %r5794, %r5793, %r3541;
	and.b32  	%r3542, %r3540, 224;
	add.s32 	%r3543, %r3542, -128;
	shr.u32 	%r3544, %r3543, 5;
	mul.wide.u32 	%rd1217, %r3544, 4;
	sub.s64 	%rd1218, %rd13, %rd1217;
	ld.local.u32 	%r3545, [%rd1218+16];
	shf.l.wrap.b32 	%r5794, %r3545, %r5794, %r3541;
$L__BB1_769:
	shr.u32 	%r3546, %r5793, 30;
	shf.l.wrap.b32 	%r3547, %r5794, %r5793, 2;
	shl.b32 	%r3548, %r5794, 2;
	shr.u32 	%r3549, %r3547, 31;
	add.s32 	%r3550, %r3549, %r3546;
	neg.s32 	%r3551, %r3550;
	setp.lt.s32 	%p871, %r852, 0;
	selp.b32 	%r5795, %r3551, %r3550, %p871;
	xor.b32  	%r3552, %r3547, %r852;
	shr.s32 	%r3553, %r3547, 31;
	xor.b32  	%r3554, %r3553, %r3547;
	xor.b32  	%r3555, %r3553, %r3548;
	cvt.u64.u32 	%rd1219, %r3554;
	shl.b64 	%rd1220, %rd1219, 32;
	cvt.u64.u32 	%rd1221, %r3555;
	or.b64  	%rd1222, %rd1220, %rd1221;
	cvt.rn.f64.s64 	%fd125, %rd1222;
	mul.f64 	%fd126, %fd125, 0d3BF921FB54442D19;
	cvt.rn.f32.f64 	%f6010, %fd126;
	neg.f32 	%f6011, %f6010;
	setp.lt.s32 	%p872, %r3552, 0;
	selp.f32 	%f11732, %f6011, %f6010, %p872;
	bra.uni 	$L__BB1_771;
$L__BB1_770:
	mov.f32 	%f6012, 0f00000000;
	mul.rn.f32 	%f11732, %f698, %f6012;
	mov.b32 	%r5795, 0;
$L__BB1_771:
	and.b32  	%r3557, %r5795, 3;
	cvt.rn.f32.u32 	%f6013, %r3557;
	fma.rn.f32 	%f6014, %f6013, 0f3FC90FDB, 0fC016CBE4;
	add.f32 	%f6015, %f11732, %f6014;
	mul.f32 	%f6016, %f6015, 0f3F22F983;
	cvt.rni.s32.f32 	%r3558, %f6016;
	cvt.rn.f32.s32 	%f6017, %r3558;
	fma.rn.f32 	%f6018, %f6017, 0fBFC90FDA, %f6015;
	fma.rn.f32 	%f6019, %f6017, 0fB3A22168, %f6018;
	add.s32 	%r3559, %r3558, 1;
	mul.rn.f32 	%f6020, %f6019, %f6019;
	and.b32  	%r3560, %r3558, 1;
	setp.eq.b32 	%p873, %r3560, 1;
	selp.f32 	%f6021, %f6019, 0f3F800000, %p873;
	fma.rn.f32 	%f6022, %f6020, %f6021, 0f00000000;
	fma.rn.f32 	%f6023, %f6020, 0f37CBAC00, 0fBAB607ED;
	selp.f32 	%f6024, 0fB94D4153, %f6023, %p873;
	selp.f32 	%f6025, 0f3C0885E4, 0f3D2AAABB, %p873;
	fma.rn.f32 	%f6026, %f6024, %f6020, %f6025;
	selp.f32 	%f6027, 0fBE2AAAA8, 0fBEFFFFFF, %p873;
	fma.rn.f32 	%f6028, %f6026, %f6020, %f6027;
	fma.rn.f32 	%f6029, %f6028, %f6022, %f6021;
	and.b32  	%r3561, %r3559, 2;
	setp.eq.s32 	%p874, %r3561, 0;
	mov.f32 	%f6030, 0f00000000;
	sub.f32 	%f6031, %f6030, %f6029;
	selp.f32 	%f6032, %f6029, %f6031, %p874;
	abs.f32 	%f6033, %f682;
	rsqrt.approx.f32 	%f6034, %f6033;
	mul.f32 	%f6035, %f6034, 0f3F4C422A;
	mul.f32 	%f6036, %f697, %f6035;
	mul.f32 	%f11733, %f6036, %f6032;
$L__BB1_772:
	abs.f32 	%f706, %f682;
	setp.gtu.f32 	%p875, %f706, 0f41000000;
	setp.lt.f32 	%p876, %f682, 0f00000000;
	neg.f32 	%f6037, %f11733;
	selp.f32 	%f707, %f6037, %f11733, %p876;
	@%p875 bra 	$L__BB1_774;
	add.f32 	%f6038, %f706, 0fC019E8A9;
	add.f32 	%f6039, %f6038, 0fB3E971B3;
	fma.rn.f32 	%f6040, %f6039, 0fA6B3B8E7, 0fA9ACA9B3;
	fma.rn.f32 	%f6041, %f6040, %f6039, 0f2C3F0E18;
	fma.rn.f32 	%f6042, %f6041, %f6039, 0fACD41781;
	fma.rn.f32 	%f6043, %f6042, %f6039, 0fAFE90F38;
	fma.rn.f32 	%f6044, %f6043, %f6039, 0f3020305B;
	fma.rn.f32 	%f6045, %f6044, %f6039, 0f33797143;
	fma.rn.f32 	%f6046, %f6045, %f6039, 0f30F76F85;
	fma.rn.f32 	%f6047, %f6046, %f6039, 0fB6B6DFC6;
	fma.rn.f32 	%f6048, %f6047, %f6039, 0fB6F665C9;
	fma.rn.f32 	%f6049, %f6048, %f6039, 0f399E2DEB;
	fma.rn.f32 	%f6050, %f6049, %f6039, 0f3A4AE334;
	fma.rn.f32 	%f6051, %f6050, %f6039, 0fBBEEAA1B;
	fma.rn.f32 	%f6052, %f6051, %f6039, 0fBCDA7747;
	mul.f32 	%f6053, %f6039, %f6052;
	add.f32 	%f6054, %f706, 0fC0B0A47B;
	add.f32 	%f6055, %f6054, 0f339A7A37;
	mul.f32 	%f6056, %f6055, %f6053;
	add.f32 	%f6057, %f706, 0fC10A75AB;
	add.f32 	%f6058, %f6057, 0fB4CCCDED;
	mul.f32 	%f11735, %f6058, %f6056;
	bra.uni 	$L__BB1_784;
$L__BB1_774:
	abs.f32 	%f6060, %f706;
	setp.eq.f32 	%p877, %f6060, 0f7F800000;
	mov.f32 	%f11735, 0f00000000;
	@%p877 bra 	$L__BB1_784;
	rcp.approx.ftz.f32 	%f6061, %f706;
	mul.f32 	%f6062, %f6061, %f6061;
	fma.rn.f32 	%f6063, %f6062, 0f4056FE93, 0fBF03B7C2;
	fma.rn.f32 	%f6064, %f6063, %f6062, 0f3DD3B3F3;
	fma.rn.f32 	%f6065, %f6064, %f6062, 0fBD7FFFB6;
	fma.rn.f32 	%f709, %f6065, %f6062, 0f3F800000;
	fma.rn.f32 	%f6066, %f6062, 0f3F91E009, 0fBE52412D;
	fma.rn.f32 	%f6067, %f6066, %f6062, 0f3D854ED1;
	fma.rn.f32 	%f6068, %f6067, %f6062, 0fBDFFFFFF;
	fma.rn.f32 	%f710, %f6068, %f6061, %f706;
	mul.f32 	%f6069, %f710, 0f3F22F983;
	cvt.rni.s32.f32 	%r5799, %f6069;
	cvt.rn.f32.s32 	%f6070, %r5799;
	fma.rn.f32 	%f6071, %f6070, 0fBFC90FDA, %f710;
	fma.rn.f32 	%f6072, %f6070, 0fB3A22168, %f6071;
	fma.rn.f32 	%f11734, %f6070, 0fA7C234C5, %f6072;
	abs.f32 	%f712, %f710;
	setp.ltu.f32 	%p878, %f712, 0f47CE4780;
	@%p878 bra 	$L__BB1_783;
	setp.eq.f32 	%p879, %f712, 0f7F800000;
	@%p879 bra 	$L__BB1_782;
	mov.b32 	%r864, %f710;
	mov.b32 	%r5796, 0;
	mov.b64 	%rd2239, 0;
$L__BB1_778:
	.pragma "nounroll";
	mul.wide.u32 	%rd1224, %r5796, 4;
	mov.u64 	%rd1225, __cudart_i2opi_f;
	add.s64 	%rd1226, %rd1225, %rd1224;
	ld.global.nc.u32 	%r3563, [%rd1226];
	shl.b32 	%r3564, %r864, 8;
	or.b32  	%r3565, %r3564, -2147483648;
	mad.wide.u32 	%rd1227, %r3563, %r3565, %rd2239;
	shr.u64 	%rd2239, %rd1227, 32;
	add.s64 	%rd1228, %rd13, %rd1224;
	st.local.u32 	[%rd1228], %rd1227;
	add.s32 	%r5796, %r5796, 1;
	setp.ne.s32 	%p880, %r5796, 6;
	@%p880 bra 	$L__BB1_778;
	shr.u32 	%r3566, %r864, 23;
	st.local.u32 	[%rd13+24], %rd2239;
	and.b32  	%r3567, %r3566, 31;
	and.b32  	%r3568, %r3566, 224;
	add.s32 	%r3569, %r3568, -128;
	shr.u32 	%r3570, %r3569, 5;
	mul.wide.u32 	%rd1229, %r3570, 4;
	sub.s64 	%rd1230, %rd13, %rd1229;
	ld.local.u32 	%r5798, [%rd1230+24];
	ld.local.u32 	%r5797, [%rd1230+20];
	setp.eq.s32 	%p881, %r3567, 0;
	@%p881 bra 	$L__BB1_781;
	shr.u32 	%r3571, %r864, 23;
	and.b32  	%r3572, %r3571, 31;
	shf.l.wrap.b32 	%r5798, %r5797, %r5798, %r3572;
	and.b32  	%r3573, %r3571, 224;
	add.s32 	%r3574, %r3573, -128;
	shr.u32 	%r3575, %r3574, 5;
	mul.wide.u32 	%rd1231, %r3575, 4;
	sub.s64 	%rd1232, %rd13, %rd1231;
	ld.local.u32 	%r3576, [%rd1232+16];
	shf.l.wrap.b32 	%r5797, %r3576, %r5797, %r3572;
$L__BB1_781:
	shr.u32 	%r3577, %r5798, 30;
	shf.l.wrap.b32 	%r3578, %r5797, %r5798, 2;
	shl.b32 	%r3579, %r5797, 2;
	shr.u32 	%r3580, %r3578, 31;
	add.s32 	%r3581, %r3580, %r3577;
	neg.s32 	%r3582, %r3581;
	setp.lt.s32 	%p882, %r864, 0;
	selp.b32 	%r5799, %r3582, %r3581, %p882;
	shr.s32 	%r3583, %r3578, 31;
	xor.b32  	%r3584, %r3583, %r3579;
	xor.b32  	%r3585, %r3583, %r3578;
	xor.b32  	%r3586, %r3578, %r864;
	cvt.u64.u32 	%rd1233, %r3585;
	shl.b64 	%rd1234, %rd1233, 32;
	cvt.u64.u32 	%rd1235, %r3584;
	or.b64  	%rd1236, %rd1234, %rd1235;
	cvt.rn.f64.s64 	%fd127, %rd1236;
	mul.f64 	%fd128, %fd127, 0d3BF921FB54442D19;
	cvt.rn.f32.f64 	%f6073, %fd128;
	neg.f32 	%f6074, %f6073;
	setp.lt.s32 	%p883, %r3586, 0;
	selp.f32 	%f11734, %f6074, %f6073, %p883;
	bra.uni 	$L__BB1_783;
$L__BB1_782:
	mov.f32 	%f6075, 0f00000000;
	mul.rn.f32 	%f11734, %f710, %f6075;
	mov.b32 	%r5799, 0;
$L__BB1_783:
	and.b32  	%r3588, %r5799, 3;
	cvt.rn.f32.u32 	%f6076, %r3588;
	fma.rn.f32 	%f6077, %f6076, 0f3FC90FDB, 0fBF490FDB;
	add.f32 	%f6078, %f11734, %f6077;
	mul.f32 	%f6079, %f6078, 0f3F22F983;
	cvt.rni.s32.f32 	%r3589, %f6079;
	cvt.rn.f32.s32 	%f6080, %r3589;
	fma.rn.f32 	%f6081, %f6080, 0fBFC90FDA, %f6078;
	fma.rn.f32 	%f6082, %f6080, 0fB3A22168, %f6081;
	add.s32 	%r3590, %r3589, 1;
	mul.rn.f32 	%f6083, %f6082, %f6082;
	and.b32  	%r3591, %r3589, 1;
	setp.eq.b32 	%p884, %r3591, 1;
	selp.f32 	%f6084, %f6082, 0f3F800000, %p884;
	fma.rn.f32 	%f6085, %f6083, %f6084, 0f00000000;
	fma.rn.f32 	%f6086, %f6083, 0f37CBAC00, 0fBAB607ED;
	selp.f32 	%f6087, 0fB94D4153, %f6086, %p884;
	selp.f32 	%f6088, 0f3C0885E4, 0f3D2AAABB, %p884;
	fma.rn.f32 	%f6089, %f6087, %f6083, %f6088;
	selp.f32 	%f6090, 0fBE2AAAA8, 0fBEFFFFFF, %p884;
	fma.rn.f32 	%f6091, %f6089, %f6083, %f6090;
	fma.rn.f32 	%f6092, %f6091, %f6085, %f6084;
	and.b32  	%r3592, %r3590, 2;
	setp.eq.s32 	%p885, %r3592, 0;
	mov.f32 	%f6093, 0f00000000;
	sub.f32 	%f6094, %f6093, %f6092;
	selp.f32 	%f6095, %f6092, %f6094, %p885;
	abs.f32 	%f6096, %f682;
	rsqrt.approx.f32 	%f6097, %f6096;
	mul.f32 	%f6098, %f6097, 0f3F4C422A;
	mul.f32 	%f6099, %f709, %f6098;
	mul.f32 	%f11735, %f6099, %f6095;
$L__BB1_784:
	neg.f32 	%f6100, %f11735;
	mov.f32 	%f6101, 0f40000000;
	div.rn.f32 	%f6102, %f6101, %f682;
	copysign.f32 	%f6103, %f682, %f707;
	abs.f32 	%f6104, %f682;
	setp.lt.f32 	%p886, %f6104, 0f0DA24260;
	selp.f32 	%f6105, %f6103, %f707, %p886;
	fma.rn.f32 	%f11736, %f6105, %f6102, %f6100;
$L__BB1_785:
	abs.f32 	%f720, %f682;
	setp.gtu.f32 	%p887, %f720, 0f41000000;
	sub.f32 	%f721, %f11731, %f11736;
	@%p887 bra 	$L__BB1_788;
	setp.leu.f32 	%p888, %f720, 0f40000000;
	add.f32 	%f6106, %f720, 0fC019E8A9;
	add.f32 	%f6107, %f6106, 0fB3E971B3;
	fma.rn.f32 	%f6108, %f6107, 0fA6B3B8E7, 0fA9ACA9B3;
	fma.rn.f32 	%f6109, %f6108, %f6107, 0f2C3F0E18;
	fma.rn.f32 	%f6110, %f6109, %f6107, 0fACD41781;
	fma.rn.f32 	%f6111, %f6110, %f6107, 0fAFE90F38;
	fma.rn.f32 	%f6112, %f6111, %f6107, 0f3020305B;
	fma.rn.f32 	%f6113, %f6112, %f6107, 0f33797143;
	fma.rn.f32 	%f6114, %f6113, %f6107, 0f30F76F85;
	fma.rn.f32 	%f6115, %f6114, %f6107, 0fB6B6DFC6;
	fma.rn.f32 	%f6116, %f6115, %f6107, 0fB6F665C9;
	fma.rn.f32 	%f6117, %f6116, %f6107, 0f399E2DEB;
	fma.rn.f32 	%f6118, %f6117, %f6107, 0f3A4AE334;
	fma.rn.f32 	%f6119, %f6118, %f6107, 0fBBEEAA1B;
	fma.rn.f32 	%f6120, %f6119, %f6107, 0fBCDA7747;
	mul.f32 	%f6121, %f6107, %f6120;
	add.f32 	%f6122, %f720, 0fC0B0A47B;
	add.f32 	%f6123, %f6122, 0f339A7A37;
	mul.f32 	%f6124, %f6123, %f6121;
	add.f32 	%f6125, %f720, 0fC10A75AB;
	add.f32 	%f6126, %f6125, 0fB4CCCDED;
	mul.f32 	%f11738, %f6126, %f6124;
	@%p888 bra 	$L__BB1_807;
	add.f32 	%f6127, %f720, 0fC0753AAC;
	add.f32 	%f6128, %f6127, 0f33A5090F;
	fma.rn.f32 	%f6129, %f6128, 0f29AF3463, 0f2B81BF42;
	fma.rn.f32 	%f6130, %f6129, %f6128, 0fADE21EC1;
	fma.rn.f32 	%f6131, %f6130, %f6128, 0fAF5DDEFF;
	fma.rn.f32 	%f6132, %f6131, %f6128, 0f319B0C9D;
	fma.rn.f32 	%f6133, %f6132, %f6128, 0f32E81173;
	fma.rn.f32 	%f6134, %f6133, %f6128, 0fB50F8DC8;
	fma.rn.f32 	%f6135, %f6134, %f6128, 0fB61E653D;
	fma.rn.f32 	%f6136, %f6135, %f6128, 0f382CD9C5;
	fma.rn.f32 	%f6137, %f6136, %f6128, 0f38F9EB10;
	fma.rn.f32 	%f6138, %f6137, %f6128, 0fBAECEB9C;
	fma.rn.f32 	%f6139, %f6138, %f6128, 0fBB276FFD;
	fma.rn.f32 	%f6140, %f6139, %f6128, 0f3D073993;
	add.f32 	%f6141, %f720, 0fC0E07FB0;
	add.f32 	%f6142, %f6141, 0f3444B8DB;
	mul.f32 	%f6143, %f6142, %f6140;
	mul.f32 	%f6144, %f6128, %f6143;
	mul.f32 	%f11742, %f720, %f6144;
	bra.uni 	$L__BB1_810;
$L__BB1_788:
	abs.f32 	%f6145, %f720;
	setp.eq.f32 	%p889, %f6145, 0f7F800000;
	@%p889 bra 	$L__BB1_806;
	rcp.approx.ftz.f32 	%f6146, %f720;
	mul.f32 	%f6147, %f6146, %f6146;
	fma.rn.f32 	%f6148, %f6147, 0f4056FE93, 0fBF03B7C2;
	fma.rn.f32 	%f6149, %f6148, %f6147, 0f3DD3B3F3;
	fma.rn.f32 	%f6150, %f6149, %f6147, 0fBD7FFFB6;
	fma.rn.f32 	%f724, %f6150, %f6147, 0f3F800000;
	fma.rn.f32 	%f6151, %f6147, 0f3F91E009, 0fBE52412D;
	fma.rn.f32 	%f6152, %f6151, %f6147, 0f3D854ED1;
	fma.rn.f32 	%f6153, %f6152, %f6147, 0fBDFFFFFF;
	fma.rn.f32 	%f725, %f6153, %f6146, %f720;
	mul.f32 	%f6154, %f725, 0f3F22F983;
	cvt.rni.s32.f32 	%r5803, %f6154;
	cvt.rn.f32.s32 	%f6155, %r5803;
	fma.rn.f32 	%f6156, %f6155, 0fBFC90FDA, %f725;
	fma.rn.f32 	%f6157, %f6155, 0fB3A22168, %f6156;
	fma.rn.f32 	%f11737, %f6155, 0fA7C234C5, %f6157;
	abs.f32 	%f727, %f725;
	setp.ltu.f32 	%p890, %f727, 0f47CE4780;
	@%p890 bra 	$L__BB1_797;
	setp.eq.f32 	%p891, %f727, 0f7F800000;
	@%p891 bra 	$L__BB1_796;
	mov.b32 	%r876, %f725;
	mov.b64 	%rd2240, 0;
	mov.b32 	%r5800, 0;
$L__BB1_792:
	.pragma "nounroll";
	mul.wide.u32 	%rd1238, %r5800, 4;
	mov.u64 	%rd1239, __cudart_i2opi_f;
	add.s64 	%rd1240, %rd1239, %rd1238;
	ld.global.nc.u32 	%r3594, [%rd1240];
	shl.b32 	%r3595, %r876, 8;
	or.b32  	%r3596, %r3595, -2147483648;
	mad.wide.u32 	%rd1241, %r3594, %r3596, %rd2240;
	shr.u64 	%rd2240, %rd1241, 32;
	add.s64 	%rd1242, %rd12, %rd1238;
	st.local.u32 	[%rd1242], %rd1241;
	add.s32 	%r5800, %r5800, 1;
	setp.ne.s32 	%p892, %r5800, 6;
	@%p892 bra 	$L__BB1_792;
	shr.u32 	%r3597, %r876, 23;
	st.local.u32 	[%rd12+24], %rd2240;
	and.b32  	%r3598, %r3597, 31;
	and.b32  	%r3599, %r3597, 224;
	add.s32 	%r3600, %r3599, -128;
	shr.u32 	%r3601, %r3600, 5;
	mul.wide.u32 	%rd1243, %r3601, 4;
	sub.s64 	%rd1244, %rd12, %rd1243;
	ld.local.u32 	%r5801, [%rd1244+24];
	ld.local.u32 	%r5802, [%rd1244+20];
	setp.eq.s32 	%p893, %r3598, 0;
	@%p893 bra 	$L__BB1_795;
	shr.u32 	%r3602, %r876, 23;
	and.b32  	%r3603, %r3602, 31;
	shf.l.wrap.b32 	%r5801, %r5802, %r5801, %r3603;
	and.b32  	%r3604, %r3602, 224;
	add.s32 	%r3605, %r3604, -128;
	shr.u32 	%r3606, %r3605, 5;
	mul.wide.u32 	%rd1245, %r3606, 4;
	sub.s64 	%rd1246, %rd12, %rd1245;
	ld.local.u32 	%r3607, [%rd1246+16];
	shf.l.wrap.b32 	%r5802, %r3607, %r5802, %r3603;
$L__BB1_795:
	shr.u32 	%r3608, %r5801, 30;
	shf.l.wrap.b32 	%r3609, %r5802, %r5801, 2;
	shl.b32 	%r3610, %r5802, 2;
	shr.u32 	%r3611, %r3609, 31;
	add.s32 	%r3612, %r3611, %r3608;
	neg.s32 	%r3613, %r3612;
	setp.lt.s32 	%p894, %r876, 0;
	selp.b32 	%r5803, %r3613, %r3612, %p894;
	xor.b32  	%r3614, %r3609, %r876;
	shr.s32 	%r3615, %r3609, 31;
	xor.b32  	%r3616, %r3615, %r3609;
	xor.b32  	%r3617, %r3615, %r3610;
	cvt.u64.u32 	%rd1247, %r3616;
	shl.b64 	%rd1248, %rd1247, 32;
	cvt.u64.u32 	%rd1249, %r3617;
	or.b64  	%rd1250, %rd1248, %rd1249;
	cvt.rn.f64.s64 	%fd129, %rd1250;
	mul.f64 	%fd130, %fd129, 0d3BF921FB54442D19;
	cvt.rn.f32.f64 	%f6158, %fd130;
	neg.f32 	%f6159, %f6158;
	setp.lt.s32 	%p895, %r3614, 0;
	selp.f32 	%f11737, %f6159, %f6158, %p895;
	bra.uni 	$L__BB1_797;
$L__BB1_796:
	mov.f32 	%f6160, 0f00000000;
	mul.rn.f32 	%f11737, %f725, %f6160;
	mov.b32 	%r5803, 0;
$L__BB1_797:
	abs.f32 	%f6161, %f682;
	setp.gt.f32 	%p896, %f6161, 0f40000000;
	and.b32  	%r3619, %r5803, 3;
	cvt.rn.f32.u32 	%f6162, %r3619;
	fma.rn.f32 	%f6163, %f6162, 0f3FC90FDB, 0fBF490FDB;
	add.f32 	%f6164, %f11737, %f6163;
	mul.f32 	%f6165, %f6164, 0f3F22F983;
	cvt.rni.s32.f32 	%r3620, %f6165;
	cvt.rn.f32.s32 	%f6166, %r3620;
	fma.rn.f32 	%f6167, %f6166, 0fBFC90FDA, %f6164;
	fma.rn.f32 	%f6168, %f6166, 0fB3A22168, %f6167;
	add.s32 	%r3621, %r3620, 1;
	mul.rn.f32 	%f6169, %f6168, %f6168;
	and.b32  	%r3622, %r3620, 1;
	setp.eq.b32 	%p897, %r3622, 1;
	selp.f32 	%f6170, %f6168, 0f3F800000, %p897;
	fma.rn.f32 	%f6171, %f6169, %f6170, 0f00000000;
	fma.rn.f32 	%f6172, %f6169, 0f37CBAC00, 0fBAB607ED;
	selp.f32 	%f6173, 0fB94D4153, %f6172, %p897;
	selp.f32 	%f6174, 0f3C0885E4, 0f3D2AAABB, %p897;
	fma.rn.f32 	%f6175, %f6173, %f6169, %f6174;
	selp.f32 	%f6176, 0fBE2AAAA8, 0fBEFFFFFF, %p897;
	fma.rn.f32 	%f6177, %f6175, %f6169, %f6176;
	fma.rn.f32 	%f6178, %f6177, %f6171, %f6170;
	and.b32  	%r3623, %r3621, 2;
	setp.eq.s32 	%p898, %r3623, 0;
	mov.f32 	%f6179, 0f00000000;
	sub.f32 	%f6180, %f6179, %f6178;
	selp.f32 	%f6181, %f6178, %f6180, %p898;
	rsqrt.approx.f32 	%f6182, %f6161;
	mul.f32 	%f6183, %f6182, 0f3F4C422A;
	mul.f32 	%f6184, %f724, %f6183;
	mul.f32 	%f11738, %f6184, %f6181;
	@%p896 bra 	$L__BB1_798;
	bra.uni 	$L__BB1_807;
$L__BB1_798:
	abs.f32 	%f735, %f682;
	abs.f32 	%f6296, %f735;
	setp.eq.f32 	%p910, %f6296, 0f7F800000;
	mov.f32 	%f11742, 0f00000000;
	@%p910 bra 	$L__BB1_810;
	rcp.approx.ftz.f32 	%f6297, %f735;
	mul.f32 	%f6298, %f6297, %f6297;
	fma.rn.f32 	%f6299, %f6298, 0fC082CB37, 0f3F3FF7E9;
	fma.rn.f32 	%f6300, %f6299, %f6298, 0fBE458BAE;
	fma.rn.f32 	%f6301, %f6300, %f6298, 0f3E3FFF8B;
	fma.rn.f32 	%f736, %f6301, %f6298, 0f3F800000;
	fma.rn.f32 	%f6302, %f6298, 0fBFCA3BA2, 0f3EB914AD;
	fma.rn.f32 	%f6303, %f6302, %f6298, 0fBE27F2EC;
	fma.rn.f32 	%f6304, %f6303, %f6298, 0f3EBFFFFD;
	fma.rn.f32 	%f737, %f6304, %f6297, %f735;
	mul.f32 	%f6305, %f737, 0f3F22F983;
	cvt.rni.s32.f32 	%r5807, %f6305;
	cvt.rn.f32.s32 	%f6306, %r5807;
	fma.rn.f32 	%f6307, %f6306, 0fBFC90FDA, %f737;
	fma.rn.f32 	%f6308, %f6306, 0fB3A22168, %f6307;
	fma.rn.f32 	%f11740, %f6306, 0fA7C234C5, %f6308;
	abs.f32 	%f739, %f737;
	setp.ltu.f32 	%p911, %f739, 0f47CE4780;
	@%p911 bra 	$L__BB1_809;
	setp.eq.f32 	%p912, %f739, 0f7F800000;
	@%p912 bra 	$L__BB1_808;
	mov.b32 	%r888, %f737;
	mov.b64 	%rd2241, 0;
	mov.b32 	%r5804, 0;
$L__BB1_802:
	.pragma "nounroll";
	mul.wide.u32 	%rd1252, %r5804, 4;
	mov.u64 	%rd1253, __cudart_i2opi_f;
	add.s64 	%rd1254, %rd1253, %rd1252;
	ld.global.nc.u32 	%r3625, [%rd1254];
	shl.b32 	%r3626, %r888, 8;
	or.b32  	%r3627, %r3626, -2147483648;
	mad.wide.u32 	%rd1255, %r3625, %r3627, %rd2241;
	shr.u64 	%rd2241, %rd1255, 32;
	add.s64 	%rd1256, %rd11, %rd1252;
	st.local.u32 	[%rd1256], %rd1255;
	add.s32 	%r5804, %r5804, 1;
	setp.ne.s32 	%p913, %r5804, 6;
	@%p913 bra 	$L__BB1_802;
	shr.u32 	%r3628, %r888, 23;
	st.local.u32 	[%rd11+24], %rd2241;
	and.b32  	%r3629, %r3628, 31;
	and.b32  	%r3630, %r3628, 224;
	add.s32 	%r3631, %r3630, -128;
	shr.u32 	%r3632, %r3631, 5;
	mul.wide.u32 	%rd1257, %r3632, 4;
	sub.s64 	%rd1258, %rd11, %rd1257;
	ld.local.u32 	%r5805, [%rd1258+24];
	ld.local.u32 	%r5806, [%rd1258+20];
	setp.eq.s32 	%p914, %r3629, 0;
	@%p914 bra 	$L__BB1_805;
	shr.u32 	%r3633, %r888, 23;
	and.b32  	%r3634, %r3633, 31;
	shf.l.wrap.b32 	%r5805, %r5806, %r5805, %r3634;
	and.b32  	%r3635, %r3633, 224;
	add.s32 	%r3636, %r3635, -128;
	shr.u32 	%r3637, %r3636, 5;
	mul.wide.u32 	%rd1259, %r3637, 4;
	sub.s64 	%rd1260, %rd11, %rd1259;
	ld.local.u32 	%r3638, [%rd1260+16];
	shf.l.wrap.b32 	%r5806, %r3638, %r5806, %r3634;
$L__BB1_805:
	shr.u32 	%r3639, %r5805, 30;
	shf.l.wrap.b32 	%r3640, %r5806, %r5805, 2;
	shl.b32 	%r3641, %r5806, 2;
	shr.u32 	%r3642, %r3640, 31;
	add.s32 	%r3643, %r3642, %r3639;
	neg.s32 	%r3644, %r3643;
	setp.lt.s32 	%p915, %r888, 0;
	selp.b32 	%r5807, %r3644, %r3643, %p915;
	xor.b32  	%r3645, %r3640, %r888;
	shr.s32 	%r3646, %r3640, 31;
	xor.b32  	%r3647, %r3646, %r3640;
	xor.b32  	%r3648, %r3646, %r3641;
	cvt.u64.u32 	%rd1261, %r3647;
	shl.b64 	%rd1262, %rd1261, 32;
	cvt.u64.u32 	%rd1263, %r3648;
	or.b64  	%rd1264, %rd1262, %rd1263;
	cvt.rn.f64.s64 	%fd131, %rd1264;
	mul.f64 	%fd132, %fd131, 0d3BF921FB54442D19;
	cvt.rn.f32.f64 	%f6309, %fd132;
	neg.f32 	%f6310, %f6309;
	setp.lt.s32 	%p916, %r3645, 0;
	selp.f32 	%f11740, %f6310, %f6309, %p916;
	bra.uni 	$L__BB1_809;
$L__BB1_806:
	setp.gt.f32 	%p899, %f720, 0f40000000;
	mov.f32 	%f11738, 0f00000000;
	@%p899 bra 	$L__BB1_798;
$L__BB1_807:
	mov.f32 	%f6186, 0f41A00000;
	div.rn.f32 	%f6187, %f6186, %f682;
	abs.f32 	%f6188, %f6187;
	setp.gt.f32 	%p900, %f6188, 0f58635FA9;
	mul.f32 	%f6189, %f6187, 0f26901D7D;
	selp.f32 	%f6190, 0f26901D7D, 0f3F800000, %p900;
	selp.f32 	%f6191, %f6189, %f6187, %p900;
	mov.f32 	%f6192, 0f41900000;
	div.rn.f32 	%f6193, %f6192, %f682;
	mul.f32 	%f6194, %f6191, %f6193;
	sub.f32 	%f6195, %f6194, %f6190;
	abs.f32 	%f6196, %f6195;
	setp.gt.f32 	%p901, %f6196, 0f58635FA9;
	mul.f32 	%f6197, %f6195, 0f26901D7D;
	mul.f32 	%f6198, %f6191, 0f26901D7D;
	selp.f32 	%f6199, %f6198, %f6191, %p901;
	selp.f32 	%f6200, %f6197, %f6195, %p901;
	fma.rn.f32 	%f6201, %f6200, 0f40000000, 0f00000000;
	mov.f32 	%f6202, 0f41800000;
	div.rn.f32 	%f6203, %f6202, %f682;
	mul.f32 	%f6204, %f6200, %f6203;
	sub.f32 	%f6205, %f6204, %f6199;
	abs.f32 	%f6206, %f6205;
	setp.gt.f32 	%p902, %f6206, 0f58635FA9;
	mul.f32 	%f6207, %f6205, 0f26901D7D;
	mul.f32 	%f6208, %f6200, 0f26901D7D;
	mul.f32 	%f6209, %f6201, 0f26901D7D;
	selp.f32 	%f6210, %f6208, %f6200, %p902;
	selp.f32 	%f6211, %f6209, %f6201, %p902;
	selp.f32 	%f6212, %f6207, %f6205, %p902;
	mov.f32 	%f6213, 0f41600000;
	div.rn.f32 	%f6214, %f6213, %f682;
	mul.f32 	%f6215, %f6212, %f6214;
	sub.f32 	%f6216, %f6215, %f6210;
	abs.f32 	%f6217, %f6216;
	setp.gt.f32 	%p903, %f6217, 0f58635FA9;
	mul.f32 	%f6218, %f6216, 0f26901D7D;
	mul.f32 	%f6219, %f6212, 0f26901D7D;
	mul.f32 	%f6220, %f6211, 0f26901D7D;
	selp.f32 	%f6221, %f6219, %f6212, %p903;
	selp.f32 	%f6222, %f6220, %f6211, %p903;
	selp.f32 	%f6223, %f6218, %f6216, %p903;
	fma.rn.f32 	%f6224, %f6223, 0f40000000, %f6222;
	mov.f32 	%f6225, 0f41400000;
	div.rn.f32 	%f6226, %f6225, %f682;
	mul.f32 	%f6227, %f6223, %f6226;
	sub.f32 	%f6228, %f6227, %f6221;
	abs.f32 	%f6229, %f6228;
	setp.gt.f32 	%p904, %f6229, 0f58635FA9;
	mul.f32 	%f6230, %f6228, 0f26901D7D;
	mul.f32 	%f6231, %f6223, 0f26901D7D;
	mul.f32 	%f6232, %f6224, 0f26901D7D;
	selp.f32 	%f6233, %f6231, %f6223, %p904;
	selp.f32 	%f6234, %f6232, %f6224, %p904;
	selp.f32 	%f6235, %f6230, %f6228, %p904;
	mov.f32 	%f6236, 0f41200000;
	div.rn.f32 	%f6237, %f6236, %f682;
	mul.f32 	%f6238, %f6235, %f6237;
	sub.f32 	%f6239, %f6238, %f6233;
	abs.f32 	%f6240, %f6239;
	setp.gt.f32 	%p905, %f6240, 0f58635FA9;
	mul.f32 	%f6241, %f6239, 0f26901D7D;
	mul.f32 	%f6242, %f6235, 0f26901D7D;
	mul.f32 	%f6243, %f6234, 0f26901D7D;
	selp.f32 	%f6244, %f6242, %f6235, %p905;
	selp.f32 	%f6245, %f6243, %f6234, %p905;
	selp.f32 	%f6246, %f6241, %f6239, %p905;
	fma.rn.f32 	%f6247, %f6246, 0f40000000, %f6245;
	mov.f32 	%f6248, 0f41000000;
	div.rn.f32 	%f6249, %f6248, %f682;
	mul.f32 	%f6250, %f6246, %f6249;
	sub.f32 	%f6251, %f6250, %f6244;
	abs.f32 	%f6252, %f6251;
	setp.gt.f32 	%p906, %f6252, 0f58635FA9;
	mul.f32 	%f6253, %f6251, 0f26901D7D;
	mul.f32 	%f6254, %f6246, 0f26901D7D;
	mul.f32 	%f6255, %f6247, 0f26901D7D;
	selp.f32 	%f6256, %f6254, %f6246, %p906;
	selp.f32 	%f6257, %f6255, %f6247, %p906;
	selp.f32 	%f6258, %f6253, %f6251, %p906;
	mov.f32 	%f6259, 0f40C00000;
	div.rn.f32 	%f6260, %f6259, %f682;
	mul.f32 	%f6261, %f6258, %f6260;
	sub.f32 	%f6262, %f6261, %f6256;
	abs.f32 	%f6263, %f6262;
	setp.gt.f32 	%p907, %f6263, 0f58635FA9;
	mul.f32 	%f6264, %f6262, 0f26901D7D;
	mul.f32 	%f6265, %f6258, 0f26901D7D;
	mul.f32 	%f6266, %f6257, 0f26901D7D;
	selp.f32 	%f6267, %f6265, %f6258, %p907;
	selp.f32 	%f6268, %f6266, %f6257, %p907;
	selp.f32 	%f6269, %f6264, %f6262, %p907;
	fma.rn.f32 	%f6270, %f6269, 0f40000000, %f6268;
	mov.f32 	%f6271, 0f40800000;
	div.rn.f32 	%f6272, %f6271, %f682;
	mul.f32 	%f6273, %f6269, %f6272;
	sub.f32 	%f6274, %f6273, %f6267;
	abs.f32 	%f6275, %f6274;
	setp.gt.f32 	%p908, %f6275, 0f58635FA9;
	mul.f32 	%f6276, %f6274, 0f26901D7D;
	mul.f32 	%f6277, %f6269, 0f26901D7D;
	mul.f32 	%f6278, %f6270, 0f26901D7D;
	selp.f32 	%f6279, %f6277, %f6269, %p908;
	selp.f32 	%f6280, %f6278, %f6270, %p908;
	selp.f32 	%f6281, %f6276, %f6274, %p908;
	mov.f32 	%f6282, 0f40000000;
	div.rn.f32 	%f6283, %f6282, %f682;
	mul.f32 	%f6284, %f6281, %f6283;
	sub.f32 	%f6285, %f6284, %f6279;
	abs.f32 	%f6286, %f6285;
	setp.gt.f32 	%p909, %f6286, 0f58635FA9;
	mul.f32 	%f6287, %f6285, 0f26901D7D;
	mul.f32 	%f6288, %f6279, 0f26901D7D;
	mul.f32 	%f6289, %f6280, 0f26901D7D;
	selp.f32 	%f6290, %f6288, %f6279, %p909;
	selp.f32 	%f6291, %f6289, %f6280, %p909;
	selp.f32 	%f6292, %f6287, %f6285, %p909;
	fma.rn.f32 	%f6293, %f6292, 0f40000000, %f6291;
	sub.f32 	%f6294, %f6293, %f6292;
	div.rn.f32 	%f11746, %f6290, %f6294;
	bra.uni 	$L__BB1_823;
$L__BB1_808:
	mov.f32 	%f6311, 0f00000000;
	mul.rn.f32 	%f11740, %f737, %f6311;
	mov.b32 	%r5807, 0;
$L__BB1_809:
	and.b32  	%r3650, %r5807, 3;
	cvt.rn.f32.u32 	%f6312, %r3650;
	fma.rn.f32 	%f6313, %f6312, 0f3FC90FDB, 0fC016CBE4;
	add.f32 	%f6314, %f11740, %f6313;
	mul.f32 	%f6315, %f6314, 0f3F22F983;
	cvt.rni.s32.f32 	%r3651, %f6315;
	cvt.rn.f32.s32 	%f6316, %r3651;
	fma.rn.f32 	%f6317, %f6316, 0fBFC90FDA, %f6314;
	fma.rn.f32 	%f6318, %f6316, 0fB3A22168, %f6317;
	add.s32 	%r3652, %r3651, 1;
	mul.rn.f32 	%f6319, %f6318, %f6318;
	and.b32  	%r3653, %r3651, 1;
	setp.eq.b32 	%p917, %r3653, 1;
	selp.f32 	%f6320, %f6318, 0f3F800000, %p917;
	fma.rn.f32 	%f6321, %f6319, %f6320, 0f00000000;
	fma.rn.f32 	%f6322, %f6319, 0f37CBAC00, 0fBAB607ED;
	selp.f32 	%f6323, 0fB94D4153, %f6322, %p917;
	selp.f32 	%f6324, 0f3C0885E4, 0f3D2AAABB, %p917;
	fma.rn.f32 	%f6325, %f6323, %f6319, %f6324;
	selp.f32 	%f6326, 0fBE2AAAA8, 0fBEFFFFFF, %p917;
	fma.rn.f32 	%f6327, %f6325, %f6319, %f6326;
	fma.rn.f32 	%f6328, %f6327, %f6321, %f6320;
	and.b32  	%r3654, %r3652, 2;
	setp.eq.s32 	%p918, %r3654, 0;
	mov.f32 	%f6329, 0f00000000;
	sub.f32 	%f6330, %f6329, %f6328;
	selp.f32 	%f6331, %f6328, %f6330, %p918;
	abs.f32 	%f6332, %f682;
	rsqrt.approx.f32 	%f6333, %f6332;
	mul.f32 	%f6334, %f6333, 0f3F4C422A;
	mul.f32 	%f6335, %f736, %f6334;
	mul.f32 	%f11742, %f6335, %f6331;
$L__BB1_810:
	abs.f32 	%f746, %f682;
	setp.gtu.f32 	%p919, %f746, 0f41000000;
	@%p919 bra 	$L__BB1_812;
	add.f32 	%f6336, %f746, 0fC019E8A9;
	add.f32 	%f6337, %f6336, 0fB3E971B3;
	fma.rn.f32 	%f6338, %f6337, 0fA6B3B8E7, 0fA9ACA9B3;
	fma.rn.f32 	%f6339, %f6338, %f6337, 0f2C3F0E18;
	fma.rn.f32 	%f6340, %f6339, %f6337, 0fACD41781;
	fma.rn.f32 	%f6341, %f6340, %f6337, 0fAFE90F38;
	fma.rn.f32 	%f6342, %f6341, %f6337, 0f3020305B;
	fma.rn.f32 	%f6343, %f6342, %f6337, 0f33797143;
	fma.rn.f32 	%f6344, %f6343, %f6337, 0f30F76F85;
	fma.rn.f32 	%f6345, %f6344, %f6337, 0fB6B6DFC6;
	fma.rn.f32 	%f6346, %f6345, %f6337, 0fB6F665C9;
	fma.rn.f32 	%f6347, %f6346, %f6337, 0f399E2DEB;
	fma.rn.f32 	%f6348, %f6347, %f6337, 0f3A4AE334;
	fma.rn.f32 	%f6349, %f6348, %f6337, 0fBBEEAA1B;
	fma.rn.f32 	%f6350, %f6349, %f6337, 0fBCDA7747;
	mul.f32 	%f6351, %f6337, %f6350;
	add.f32 	%f6352, %f746, 0fC0B0A47B;
	add.f32 	%f6353, %f6352, 0f339A7A37;
	mul.f32 	%f6354, %f6353, %f6351;
	add.f32 	%f6355, %f746, 0fC10A75AB;
	add.f32 	%f6356, %f6355, 0fB4CCCDED;
	mul.f32 	%f11744, %f6356, %f6354;
	bra.uni 	$L__BB1_822;
$L__BB1_812:
	abs.f32 	%f6358, %f746;
	setp.eq.f32 	%p920, %f6358, 0f7F800000;
	mov.f32 	%f11744, 0f00000000;
	@%p920 bra 	$L__BB1_822;
	abs.f32 	%f6359, %f682;
	rcp.approx.ftz.f32 	%f6360, %f6359;
	mul.f32 	%f6361, %f6360, %f6360;
	fma.rn.f32 	%f6362, %f6361, 0f4056FE93, 0fBF03B7C2;
	fma.rn.f32 	%f6363, %f6362, %f6361, 0f3DD3B3F3;
	fma.rn.f32 	%f6364, %f6363, %f6361, 0fBD7FFFB6;
	fma.rn.f32 	%f6365, %f6364, %f6361, 0f3F800000;
	fma.rn.f32 	%f6366, %f6361, 0f3F91E009, 0fBE52412D;
	fma.rn.f32 	%f6367, %f6366, %f6361, 0f3D854ED1;
	fma.rn.f32 	%f6368, %f6367, %f6361, 0fBDFFFFFF;
	fma.rn.f32 	%f748, %f6368, %f6360, %f6359;
	rsqrt.approx.f32 	%f6369, %f6359;
	mul.f32 	%f6370, %f6369, 0f3F4C422A;
	mul.f32 	%f749, %f6365, %f6370;
	mul.f32 	%f6371, %f748, 0f3F22F983;
	cvt.rni.s32.f32 	%r5811, %f6371;
	cvt.rn.f32.s32 	%f6372, %r5811;
	fma.rn.f32 	%f6373, %f6372, 0fBFC90FDA, %f748;
	fma.rn.f32 	%f6374, %f6372, 0fB3A22168, %f6373;
	fma.rn.f32 	%f11743, %f6372, 0fA7C234C5, %f6374;
	abs.f32 	%f751, %f748;
	setp.ltu.f32 	%p921, %f751, 0f47CE4780;
	@%p921 bra 	$L__BB1_821;
	setp.eq.f32 	%p922, %f751, 0f7F800000;
	@%p922 bra 	$L__BB1_820;
	mov.b32 	%r900, %f748;
	mov.b32 	%r5808, 0;
	mov.b64 	%rd2242, 0;
$L__BB1_816:
	.pragma "nounroll";
	mul.wide.u32 	%rd1266, %r5808, 4;
	mov.u64 	%rd1267, __cudart_i2opi_f;
	add.s64 	%rd1268, %rd1267, %rd1266;
	ld.global.nc.u32 	%r3656, [%rd1268];
	shl.b32 	%r3657, %r900, 8;
	or.b32  	%r3658, %r3657, -2147483648;
	mad.wide.u32 	%rd1269, %r3656, %r3658, %rd2242;
	shr.u64 	%rd2242, %rd1269, 32;
	add.s64 	%rd1270, %rd11, %rd1266;
	st.local.u32 	[%rd1270], %rd1269;
	add.s32 	%r5808, %r5808, 1;
	setp.ne.s32 	%p923, %r5808, 6;
	@%p923 bra 	$L__BB1_816;
	shr.u32 	%r3659, %r900, 23;
	st.local.u32 	[%rd11+24], %rd2242;
	and.b32  	%r3660, %r3659, 31;
	and.b32  	%r3661, %r3659, 224;
	add.s32 	%r3662, %r3661, -128;
	shr.u32 	%r3663, %r3662, 5;
	mul.wide.u32 	%rd1271, %r3663, 4;
	sub.s64 	%rd1272, %rd11, %rd1271;
	ld.local.u32 	%r5810, [%rd1272+24];
	ld.local.u32 	%r5809, [%rd1272+20];
	setp.eq.s32 	%p924, %r3660, 0;
	@%p924 bra 	$L__BB1_819;
	shr.u32 	%r3664, %r900, 23;
	and.b32  	%r3665, %r3664, 31;
	shf.l.wrap.b32 	%r5810, %r5809, %r5810, %r3665;
	and.b32  	%r3666, %r3664, 224;
	add.s32 	%r3667, %r3666, -128;
	shr.u32 	%r3668, %r3667, 5;
	mul.wide.u32 	%rd1273, %r3668, 4;
	sub.s64 	%rd1274, %rd11, %rd1273;
	ld.local.u32 	%r3669, [%rd1274+16];
	shf.l.wrap.b32 	%r5809, %r3669, %r5809, %r3665;
$L__BB1_819:
	shr.u32 	%r3670, %r5810, 30;
	shf.l.wrap.b32 	%r3671, %r5809, %r5810, 2;
	shl.b32 	%r3672, %r5809, 2;
	shr.u32 	%r3673, %r3671, 31;
	add.s32 	%r3674, %r3673, %r3670;
	neg.s32 	%r3675, %r3674;
	setp.lt.s32 	%p925, %r900, 0;
	selp.b32 	%r5811, %r3675, %r3674, %p925;
	shr.s32 	%r3676, %r3671, 31;
	xor.b32  	%r3677, %r3676, %r3672;
	xor.b32  	%r3678, %r3676, %r3671;
	xor.b32  	%r3679, %r3671, %r900;
	cvt.u64.u32 	%rd1275, %r3678;
	shl.b64 	%rd1276, %rd1275, 32;
	cvt.u64.u32 	%rd1277, %r3677;
	or.b64  	%rd1278, %rd1276, %rd1277;
	cvt.rn.f64.s64 	%fd133, %rd1278;
	mul.f64 	%fd134, %fd133, 0d3BF921FB54442D19;
	cvt.rn.f32.f64 	%f6375, %fd134;
	neg.f32 	%f6376, %f6375;
	setp.lt.s32 	%p926, %r3679, 0;
	selp.f32 	%f11743, %f6376, %f6375, %p926;
	bra.uni 	$L__BB1_821;
$L__BB1_820:
	mov.f32 	%f6377, 0f00000000;
	mul.rn.f32 	%f11743, %f748, %f6377;
	mov.b32 	%r5811, 0;
$L__BB1_821:
	and.b32  	%r3681, %r5811, 3;
	cvt.rn.f32.u32 	%f6378, %r3681;
	fma.rn.f32 	%f6379, %f6378, 0f3FC90FDB, 0fBF490FDB;
	add.f32 	%f6380, %f11743, %f6379;
	mul.f32 	%f6381, %f6380, 0f3F22F983;
	cvt.rni.s32.f32 	%r3682, %f6381;
	cvt.rn.f32.s32 	%f6382, %r3682;
	fma.rn.f32 	%f6383, %f6382, 0fBFC90FDA, %f6380;
	fma.rn.f32 	%f6384, %f6382, 0fB3A22168, %f6383;
	add.s32 	%r3683, %r3682, 1;
	mul.rn.f32 	%f6385, %f6384, %f6384;
	and.b32  	%r3684, %r3682, 1;
	setp.eq.b32 	%p927, %r3684, 1;
	selp.f32 	%f6386, %f6384, 0f3F800000, %p927;
	fma.rn.f32 	%f6387, %f6385, %f6386, 0f00000000;
	fma.rn.f32 	%f6388, %f6385, 0f37CBAC00, 0fBAB607ED;
	selp.f32 	%f6389, 0fB94D4153, %f6388, %p927;
	selp.f32 	%f6390, 0f3C0885E4, 0f3D2AAABB, %p927;
	fma.rn.f32 	%f6391, %f6389, %f6385, %f6390;
	selp.f32 	%f6392, 0fBE2AAAA8, 0fBEFFFFFF, %p927;
	fma.rn.f32 	%f6393, %f6391, %f6385, %f6392;
	fma.rn.f32 	%f6394, %f6393, %f6387, %f6386;
	and.b32  	%r3685, %r3683, 2;
	setp.eq.s32 	%p928, %r3685, 0;
	mov.f32 	%f6395, 0f00000000;
	sub.f32 	%f6396, %f6395, %f6394;
	selp.f32 	%f6397, %f6394, %f6396, %p928;
	mul.f32 	%f11744, %f749, %f6397;
$L__BB1_822:
	neg.f32 	%f6398, %f11742;
	setp.lt.f32 	%p929, %f682, 0f00000000;
	selp.f32 	%f6399, %f6398, %f11742, %p929;
	neg.f32 	%f6400, %f11744;
	copysign.f32 	%f6401, %f682, %f6399;
	abs.f32 	%f6402, %f682;
	setp.lt.f32 	%p930, %f6402, 0f0DA24260;
	selp.f32 	%f6403, %f6401, %f6399, %p930;
	mov.f32 	%f6404, 0f40000000;
	div.rn.f32 	%f6405, %f6404, %f682;
	fma.rn.f32 	%f11746, %f6403, %f6405, %f6400;
$L__BB1_823:
	sub.f32 	%f6406, %f11738, %f11746;
	mul.f32 	%f11751, %f721, %f6406;
	bra.uni 	$L__BB1_849;
$L__BB1_824:
	abs.f32 	%f761, %f682;
	setp.gtu.f32 	%p931, %f761, 0f41000000;
	@%p931 bra 	$L__BB1_826;
	add.f32 	%f6407, %f761, 0fC0753AAC;
	add.f32 	%f6408, %f6407, 0f33A5090F;
	fma.rn.f32 	%f6409, %f6408, 0f29AF3463, 0f2B81BF42;
	fma.rn.f32 	%f6410, %f6409, %f6408, 0fADE21EC1;
	fma.rn.f32 	%f6411, %f6410, %f6408, 0fAF5DDEFF;
	fma.rn.f32 	%f6412, %f6411, %f6408, 0f319B0C9D;
	fma.rn.f32 	%f6413, %f6412, %f6408, 0f32E81173;
	fma.rn.f32 	%f6414, %f6413, %f6408, 0fB50F8DC8;
	fma.rn.f32 	%f6415, %f6414, %f6408, 0fB61E653D;
	fma.rn.f32 	%f6416, %f6415, %f6408, 0f382CD9C5;
	fma.rn.f32 	%f6417, %f6416, %f6408, 0f38F9EB10;
	fma.rn.f32 	%f6418, %f6417, %f6408, 0fBAECEB9C;
	fma.rn.f32 	%f6419, %f6418, %f6408, 0fBB276FFD;
	fma.rn.f32 	%f6420, %f6419, %f6408, 0f3D073993;
	add.f32 	%f6421, %f761, 0fC0E07FB0;
	add.f32 	%f6422, %f6421, 0f3444B8DB;
	mul.f32 	%f6423, %f6422, %f6420;
	mul.f32 	%f6424, %f6408, %f6423;
	mul.f32 	%f11748, %f761, %f6424;
	bra.uni 	$L__BB1_836;
$L__BB1_826:
	abs.f32 	%f6426, %f761;
	setp.eq.f32 	%p932, %f6426, 0f7F800000;
	mov.f32 	%f11748, 0f00000000;
	@%p932 bra 	$L__BB1_836;
	rcp.approx.ftz.f32 	%f6427, %f761;
	mul.f32 	%f6428, %f6427, %f6427;
	fma.rn.f32 	%f6429, %f6428, 0fC082CB37, 0f3F3FF7E9;
	fma.rn.f32 	%f6430, %f6429, %f6428, 0fBE458BAE;
	fma.rn.f32 	%f6431, %f6430, %f6428, 0f3E3FFF8B;
	fma.rn.f32 	%f763, %f6431, %f6428, 0f3F800000;
	fma.rn.f32 	%f6432, %f6428, 0fBFCA3BA2, 0f3EB914AD;
	fma.rn.f32 	%f6433, %f6432, %f6428, 0fBE27F2EC;
	fma.rn.f32 	%f6434, %f6433, %f6428, 0f3EBFFFFD;
	fma.rn.f32 	%f764, %f6434, %f6427, %f761;
	mul.f32 	%f6435, %f764, 0f3F22F983;
	cvt.rni.s32.f32 	%r5815, %f6435;
	cvt.rn.f32.s32 	%f6436, %r5815;
	fma.rn.f32 	%f6437, %f6436, 0fBFC90FDA, %f764;
	fma.rn.f32 	%f6438, %f6436, 0fB3A22168, %f6437;
	fma.rn.f32 	%f11747, %f6436, 0fA7C234C5, %f6438;
	abs.f32 	%f766, %f764;
	setp.ltu.f32 	%p933, %f766, 0f47CE4780;
	@%p933 bra 	$L__BB1_835;
	setp.eq.f32 	%p934, %f766, 0f7F800000;
	@%p934 bra 	$L__BB1_834;
	mov.b32 	%r912, %f764;
	mov.b64 	%rd2243, 0;
	mov.b32 	%r5812, 0;
$L__BB1_830:
	.pragma "nounroll";
	mul.wide.u32 	%rd1280, %r5812, 4;
	mov.u64 	%rd1281, __cudart_i2opi_f;
	add.s64 	%rd1282, %rd1281, %rd1280;
	ld.global.nc.u32 	%r3687, [%rd1282];
	shl.b32 	%r3688, %r912, 8;
	or.b32  	%r3689, %r3688, -2147483648;
	mad.wide.u32 	%rd1283, %r3687, %r3689, %rd2243;
	shr.u64 	%rd2243, %rd1283, 32;
	add.s64 	%rd1284, %rd10, %rd1280;
	st.local.u32 	[%rd1284], %rd1283;
	add.s32 	%r5812, %r5812, 1;
	setp.ne.s32 	%p935, %r5812, 6;
	@%p935 bra 	$L__BB1_830;
	shr.u32 	%r3690, %r912, 23;
	st.local.u32 	[%rd10+24], %rd2243;
	and.b32  	%r3691, %r3690, 31;
	and.b32  	%r3692, %r3690, 224;
	add.s32 	%r3693, %r3692, -128;
	shr.u32 	%r3694, %r3693, 5;
	mul.wide.u32 	%rd1285, %r3694, 4;
	sub.s64 	%rd1286, %rd10, %rd1285;
	ld.local.u32 	%r5813, [%rd1286+24];
	ld.local.u32 	%r5814, [%rd1286+20];
	setp.eq.s32 	%p936, %r3691, 0;
	@%p936 bra 	$L__BB1_833;
	shr.u32 	%r3695, %r912, 23;
	and.b32  	%r3696, %r3695, 31;
	shf.l.wrap.b32 	%r5813, %r5814, %r5813, %r3696;
	and.b32  	%r3697, %r3695, 224;
	add.s32 	%r3698, %r3697, -128;
	shr.u32 	%r3699, %r3698, 5;
	mul.wide.u32 	%rd1287, %r3699, 4;
	sub.s64 	%rd1288, %rd10, %rd1287;
	ld.local.u32 	%r3700, [%rd1288+16];
	shf.l.wrap.b32 	%r5814, %r3700, %r5814, %r3696;
$L__BB1_833:
	shr.u32 	%r3701, %r5813, 30;
	shf.l.wrap.b32 	%r3702, %r5814, %r5813, 2;
	shl.b32 	%r3703, %r5814, 2;
	shr.u32 	%r3704, %r3702, 31;
	add.s32 	%r3705, %r3704, %r3701;
	neg.s32 	%r3706, %r3705;
	setp.lt.s32 	%p937, %r912, 0;
	selp.b32 	%r5815, %r3706, %r3705, %p937;
	xor.b32  	%r3707, %r3702, %r912;
	shr.s32 	%r3708, %r3702, 31;
	xor.b32  	%r3709, %r3708, %r3702;
	xor.b32  	%r3710, %r3708, %r3703;
	cvt.u64.u32 	%rd1289, %r3709;
	shl.b64 	%rd1290, %rd1289, 32;
	cvt.u64.u32 	%rd1291, %r3710;
	or.b64  	%rd1292, %rd1290, %rd1291;
	cvt.rn.f64.s64 	%fd135, %rd1292;
	mul.f64 	%fd136, %fd135, 0d3BF921FB54442D19;
	cvt.rn.f32.f64 	%f6439, %fd136;
	neg.f32 	%f6440, %f6439;
	setp.lt.s32 	%p938, %r3707, 0;
	selp.f32 	%f11747, %f6440, %f6439, %p938;
	bra.uni 	$L__BB1_835;
$L__BB1_834:
	mov.f32 	%f6441, 0f00000000;
	mul.rn.f32 	%f11747, %f764, %f6441;
	mov.b32 	%r5815, 0;
$L__BB1_835:
	and.b32  	%r3712, %r5815, 3;
	cvt.rn.f32.u32 	%f6442, %r3712;
	fma.rn.f32 	%f6443, %f6442, 0f3FC90FDB, 0fC016CBE4;
	add.f32 	%f6444, %f11747, %f6443;
	mul.f32 	%f6445, %f6444, 0f3F22F983;
	cvt.rni.s32.f32 	%r3713, %f6445;
	cvt.rn.f32.s32 	%f6446, %r3713;
	fma.rn.f32 	%f6447, %f6446, 0fBFC90FDA, %f6444;
	fma.rn.f32 	%f6448, %f6446, 0fB3A22168, %f6447;
	add.s32 	%r3714, %r3713, 1;
	mul.rn.f32 	%f6449, %f6448, %f6448;
	and.b32  	%r3715, %r3713, 1;
	setp.eq.b32 	%p939, %r3715, 1;
	selp.f32 	%f6450, %f6448, 0f3F800000, %p939;
	fma.rn.f32 	%f6451, %f6449, %f6450, 0f00000000;
	fma.rn.f32 	%f6452, %f6449, 0f37CBAC00, 0fBAB607ED;
	selp.f32 	%f6453, 0fB94D4153, %f6452, %p939;
	selp.f32 	%f6454, 0f3C0885E4, 0f3D2AAABB, %p939;
	fma.rn.f32 	%f6455, %f6453, %f6449, %f6454;
	selp.f32 	%f6456, 0fBE2AAAA8, 0fBEFFFFFF, %p939;
	fma.rn.f32 	%f6457, %f6455, %f6449, %f6456;
	fma.rn.f32 	%f6458, %f6457, %f6451, %f6450;
	and.b32  	%r3716, %r3714, 2;
	setp.eq.s32 	%p940, %r3716, 0;
	mov.f32 	%f6459, 0f00000000;
	sub.f32 	%f6460, %f6459, %f6458;
	selp.f32 	%f6461, %f6458, %f6460, %p940;
	abs.f32 	%f6462, %f682;
	rsqrt.approx.f32 	%f6463, %f6462;
	mul.f32 	%f6464, %f6463, 0f3F4C422A;
	mul.f32 	%f6465, %f763, %f6464;
	mul.f32 	%f11748, %f6465, %f6461;
$L__BB1_836:
	abs.f32 	%f772, %f682;
	setp.gtu.f32 	%p941, %f772, 0f41000000;
	setp.lt.f32 	%p942, %f682, 0f00000000;
	neg.f32 	%f6466, %f11748;
	selp.f32 	%f6467, %f6466, %f11748, %p942;
	setp.lt.f32 	%p943, %f772, 0f0DA24260;
	copysign.f32 	%f6468, %f682, %f6467;
	selp.f32 	%f6469, %f6468, %f6467, %p943;
	add.f32 	%f773, %f6469, %f6469;
	@%p941 bra 	$L__BB1_838;
	add.f32 	%f6470, %f772, 0fC0753AAC;
	add.f32 	%f6471, %f6470, 0f33A5090F;
	fma.rn.f32 	%f6472, %f6471, 0f29AF3463, 0f2B81BF42;
	fma.rn.f32 	%f6473, %f6472, %f6471, 0fADE21EC1;
	fma.rn.f32 	%f6474, %f6473, %f6471, 0fAF5DDEFF;
	fma.rn.f32 	%f6475, %f6474, %f6471, 0f319B0C9D;
	fma.rn.f32 	%f6476, %f6475, %f6471, 0f32E81173;
	fma.rn.f32 	%f6477, %f6476, %f6471, 0fB50F8DC8;
	fma.rn.f32 	%f6478, %f6477, %f6471, 0fB61E653D;
	fma.rn.f32 	%f6479, %f6478, %f6471, 0f382CD9C5;
	fma.rn.f32 	%f6480, %f6479, %f6471, 0f38F9EB10;
	fma.rn.f32 	%f6481, %f6480, %f6471, 0fBAECEB9C;
	fma.rn.f32 	%f6482, %f6481, %f6471, 0fBB276FFD;
	fma.rn.f32 	%f6483, %f6482, %f6471, 0f3D073993;
	add.f32 	%f6484, %f772, 0fC0E07FB0;
	add.f32 	%f6485, %f6484, 0f3444B8DB;
	mul.f32 	%f6486, %f6485, %f6483;
	mul.f32 	%f6487, %f6471, %f6486;
	mul.f32 	%f11750, %f772, %f6487;
	bra.uni 	$L__BB1_848;
$L__BB1_838:
	abs.f32 	%f6489, %f772;
	setp.eq.f32 	%p944, %f6489, 0f7F800000;
	mov.f32 	%f11750, 0f00000000;
	@%p944 bra 	$L__BB1_848;
	rcp.approx.ftz.f32 	%f6490, %f772;
	mul.f32 	%f6491, %f6490, %f6490;
	fma.rn.f32 	%f6492, %f6491, 0fC082CB37, 0f3F3FF7E9;
	fma.rn.f32 	%f6493, %f6492, %f6491, 0fBE458BAE;
	fma.rn.f32 	%f6494, %f6493, %f6491, 0f3E3FFF8B;
	fma.rn.f32 	%f775, %f6494, %f6491, 0f3F800000;
	fma.rn.f32 	%f6495, %f6491, 0fBFCA3BA2, 0f3EB914AD;
	fma.rn.f32 	%f6496, %f6495, %f6491, 0fBE27F2EC;
	fma.rn.f32 	%f6497, %f6496, %f6491, 0f3EBFFFFD;
	fma.rn.f32 	%f776, %f6497, %f6490, %f772;
	mul.f32 	%f6498, %f776, 0f3F22F983;
	cvt.rni.s32.f32 	%r5819, %f6498;
	cvt.rn.f32.s32 	%f6499, %r5819;
	fma.rn.f32 	%f6500, %f6499, 0fBFC90FDA, %f776;
	fma.rn.f32 	%f6501, %f6499, 0fB3A22168, %f6500;
	fma.rn.f32 	%f11749, %f6499, 0fA7C234C5, %f6501;
	abs.f32 	%f778, %f776;
	setp.ltu.f32 	%p945, %f778, 0f47CE4780;
	@%p945 bra 	$L__BB1_847;
	setp.eq.f32 	%p946, %f778, 0f7F800000;
	@%p946 bra 	$L__BB1_846;
	mov.b32 	%r924, %f776;
	mov.b64 	%rd2244, 0;
	mov.b32 	%r5816, 0;
$L__BB1_842:
	.pragma "nounroll";
	mul.wide.u32 	%rd1294, %r5816, 4;
	mov.u64 	%rd1295, __cudart_i2opi_f;
	add.s64 	%rd1296, %rd1295, %rd1294;
	ld.global.nc.u32 	%r3718, [%rd1296];
	shl.b32 	%r3719, %r924, 8;
	or.b32  	%r3720, %r3719, -2147483648;
	mad.wide.u32 	%rd1297, %r3718, %r3720, %rd2244;
	shr.u64 	%rd2244, %rd1297, 32;
	add.s64 	%rd1298, %rd9, %rd1294;
	st.local.u32 	[%rd1298], %rd1297;
	add.s32 	%r5816, %r5816, 1;
	setp.ne.s32 	%p947, %r5816, 6;
	@%p947 bra 	$L__BB1_842;
	shr.u32 	%r3721, %r924, 23;
	st.local.u32 	[%rd9+24], %rd2244;
	and.b32  	%r3722, %r3721, 31;
	and.b32  	%r3723, %r3721, 224;
	add.s32 	%r3724, %r3723, -128;
	shr.u32 	%r3725, %r3724, 5;
	mul.wide.u32 	%rd1299, %r3725, 4;
	sub.s64 	%rd1300, %rd9, %rd1299;
	ld.local.u32 	%r5817, [%rd1300+24];
	ld.local.u32 	%r5818, [%rd1300+20];
	setp.eq.s32 	%p948, %r3722, 0;
	@%p948 bra 	$L__BB1_845;
	shr.u32 	%r3726, %r924, 23;
	and.b32  	%r3727, %r3726, 31;
	shf.l.wrap.b32 	%r5817, %r5818, %r5817, %r3727;
	and.b32  	%r3728, %r3726, 224;
	add.s32 	%r3729, %r3728, -128;
	shr.u32 	%r3730, %r3729, 5;
	mul.wide.u32 	%rd1301, %r3730, 4;
	sub.s64 	%rd1302, %rd9, %rd1301;
	ld.local.u32 	%r3731, [%rd1302+16];
	shf.l.wrap.b32 	%r5818, %r3731, %r5818, %r3727;
$L__BB1_845:
	shr.u32 	%r3732, %r5817, 30;
	shf.l.wrap.b32 	%r3733, %r5818, %r5817, 2;
	shl.b32 	%r3734, %r5818, 2;
	shr.u32 	%r3735, %r3733, 31;
	add.s32 	%r3736, %r3735, %r3732;
	neg.s32 	%r3737, %r3736;
	setp.lt.s32 	%p949, %r924, 0;
	selp.b32 	%r5819, %r3737, %r3736, %p949;
	xor.b32  	%r3738, %r3733, %r924;
	shr.s32 	%r3739, %r3733, 31;
	xor.b32  	%r3740, %r3739, %r3733;
	xor.b32  	%r3741, %r3739, %r3734;
	cvt.u64.u32 	%rd1303, %r3740;
	shl.b64 	%rd1304, %rd1303, 32;
	cvt.u64.u32 	%rd1305, %r3741;
	or.b64  	%rd1306, %rd1304, %rd1305;
	cvt.rn.f64.s64 	%fd137, %rd1306;
	mul.f64 	%fd138, %fd137, 0d3BF921FB54442D19;
	cvt.rn.f32.f64 	%f6502, %fd138;
	neg.f32 	%f6503, %f6502;
	setp.lt.s32 	%p950, %r3738, 0;
	selp.f32 	%f11749, %f6503, %f6502, %p950;
	bra.uni 	$L__BB1_847;
$L__BB1_846:
	mov.f32 	%f6504, 0f00000000;
	mul.rn.f32 	%f11749, %f776, %f6504;
	mov.b32 	%r5819, 0;
$L__BB1_847:
	and.b32  	%r3743, %r5819, 3;
	cvt.rn.f32.u32 	%f6505, %r3743;
	fma.rn.f32 	%f6506, %f6505, 0f3FC90FDB, 0fC016CBE4;
	add.f32 	%f6507, %f11749, %f6506;
	mul.f32 	%f6508, %f6507, 0f3F22F983;
	cvt.rni.s32.f32 	%r3744, %f6508;
	cvt.rn.f32.s32 	%f6509, %r3744;
	fma.rn.f32 	%f6510, %f6509, 0fBFC90FDA, %f6507;
	fma.rn.f32 	%f6511, %f6509, 0fB3A22168, %f6510;
	add.s32 	%r3745, %r3744, 1;
	mul.rn.f32 	%f6512, %f6511, %f6511;
	and.b32  	%r3746, %r3744, 1;
	setp.eq.b32 	%p951, %r3746, 1;
	selp.f32 	%f6513, %f6511, 0f3F800000, %p951;
	fma.rn.f32 	%f6514, %f6512, %f6513, 0f00000000;
	fma.rn.f32 	%f6515, %f6512, 0f37CBAC00, 0fBAB607ED;
	selp.f32 	%f6516, 0fB94D4153, %f6515, %p951;
	selp.f32 	%f6517, 0f3C0885E4, 0f3D2AAABB, %p951;
	fma.rn.f32 	%f6518, %f6516, %f6512, %f6517;
	selp.f32 	%f6519, 0fBE2AAAA8, 0fBEFFFFFF, %p951;
	fma.rn.f32 	%f6520, %f6518, %f6512, %f6519;
	fma.rn.f32 	%f6521, %f6520, %f6514, %f6513;
	and.b32  	%r3747, %r3745, 2;
	setp.eq.s32 	%p952, %r3747, 0;
	mov.f32 	%f6522, 0f00000000;
	sub.f32 	%f6523, %f6522, %f6521;
	selp.f32 	%f6524, %f6521, %f6523, %p952;
	abs.f32 	%f6525, %f682;
	rsqrt.approx.f32 	%f6526, %f6525;
	mul.f32 	%f6527, %f6526, 0f3F4C422A;
	mul.f32 	%f6528, %f775, %f6527;
	mul.f32 	%f11750, %f6528, %f6524;
$L__BB1_848:
	abs.f32 	%f6529, %f682;
	setp.lt.f32 	%p953, %f6529, 0f0DA24260;
	neg.f32 	%f6530, %f11750;
	selp.f32 	%f6531, %f6530, %f11750, %p942;
	copysign.f32 	%f6532, %f682, %f6531;
	selp.f32 	%f6533, %f6532, %f6531, %p953;
	add.f32 	%f6534, %f6533, %f6533;
	div.rn.f32 	%f6535, %f6534, %f682;
	div.rn.f32 	%f6536, %f773, %f682;
	mul.f32 	%f11751, %f6536, %f6535;
$L__BB1_849:
	mul.f32 	%f6538, %f646, %f671;
	fma.rn.f32 	%f6539, %f638, %f670, %f6538;
	fma.rn.f32 	%f786, %f647, %f672, %f6539;
	setp.le.f32 	%p955, %f786, 0f00000000;
	mov.f32 	%f11775, 0f00000000;
	@%p955 bra 	$L__BB1_965;
	setp.lt.f32 	%p956, %f786, 0f3F7D70A4;
	@%p956 bra 	$L__BB1_852;
	mul.f32 	%f6540, %f646, %f672;
	mul.f32 	%f6541, %f647, %f671;
	sub.f32 	%f6542, %f6540, %f6541;
	mul.f32 	%f6543, %f647, %f670;
	mul.f32 	%f6544, %f638, %f672;
	sub.f32 	%f6545, %f6543, %f6544;
	mul.f32 	%f6546, %f638, %f671;
	mul.f32 	%f6547, %f646, %f670;
	sub.f32 	%f6548, %f6546, %f6547;
	mul.f32 	%f6549, %f6545, %f6545;
	fma.rn.f32 	%f6550, %f6542, %f6542, %f6549;
	fma.rn.f32 	%f6551, %f6548, %f6548, %f6550;
	sqrt.rn.f32 	%f6552, %f6551;
	abs.f32 	%f6553, %f6552;
	fma.rn.f32 	%f6554, %f6553, 0fBF000000, 0f3F000000;
	rsqrt.approx.ftz.f32 	%f6555, %f6554;
	mul.f32 	%f6556, %f6555, %f6554;
	mul.f32 	%f6557, %f6555, 0fBF000000;
	fma.rn.f32 	%f6558, %f6556, %f6557, 0f3F000000;
	fma.rn.f32 	%f6559, %f6556, %f6558, %f6556;
	setp.eq.f32 	%p957, %f6553, 0f3F800000;
	selp.f32 	%f6560, 0f00000000, %f6559, %p957;
	setp.gt.f32 	%p958, %f6553, 0f3F0F5C29;
	selp.f32 	%f6561, %f6560, %f6553, %p958;
	mul.f32 	%f6562, %f6561, %f6561;
	fma.rn.f32 	%f6563, %f6562, 0f3D4DD2F7, 0f3C99CA97;
	fma.rn.f32 	%f6564, %f6563, %f6562, 0f3D3F90E8;
	fma.rn.f32 	%f6565, %f6564, %f6562, 0f3D993CCF;
	fma.rn.f32 	%f6566, %f6565, %f6562, 0f3E2AAC04;
	mul.f32 	%f6567, %f6562, %f6566;
	fma.rn.f32 	%f6568, %f6567, %f6561, %f6561;
	mul.f32 	%f6569, %f6568, 0fC0000000;
	fma.rn.f32 	%f6570, 0f3F6EE581, 0f3FD774EB, %f6569;
	selp.f32 	%f6571, %f6570, %f6568, %p958;
	setp.num.f32 	%p959, %f6571, %f6571;
	copysign.f32 	%f6572, %f6552, %f6571;
	selp.f32 	%f11752, %f6572, %f6571, %p959;
	bra.uni 	$L__BB1_853;
$L__BB1_852:
	abs.f32 	%f6573, %f786;
	fma.rn.f32 	%f6574, %f6573, 0fBF000000, 0f3F000000;
	rsqrt.approx.ftz.f32 	%f6575, %f6574;
	mul.f32 	%f6576, %f6574, %f6575;
	mul.f32 	%f6577, %f6575, 0fBF000000;
	fma.rn.f32 	%f6578, %f6576, %f6577, 0f3F000000;
	fma.rn.f32 	%f6579, %f6576, %f6578, %f6576;
	setp.eq.f32 	%p960, %f6573, 0f3F800000;
	selp.f32 	%f6580, 0f00000000, %f6579, %p960;
	setp.gt.f32 	%p961, %f6573, 0f3F0F5C29;
	selp.f32 	%f6581, %f6580, %f6573, %p961;
	abs.f32 	%f6582, %f6581;
	mul.f32 	%f6583, %f6581, %f6581;
	fma.rn.f32 	%f6584, %f6583, 0f3D10ECEF, 0f3C8B1ABB;
	fma.rn.f32 	%f6585, %f6584, %f6583, 0f3CFC028C;
	fma.rn.f32 	%f6586, %f6585, %f6583, 0f3D372139;
	fma.rn.f32 	%f6587, %f6586, %f6583, 0f3D9993DB;
	fma.rn.f32 	%f6588, %f6587, %f6583, 0f3E2AAAC6;
	mul.f32 	%f6589, %f6583, %f6588;
	fma.rn.f32 	%f6590, %f6589, %f6582, %f6582;
	neg.f32 	%f6591, %f6590;
	selp.f32 	%f6592, %f6590, %f6591, %p961;
	fma.rn.f32 	%f6593, 0f3F6EE581, 0f3FD774EB, %f6592;
	setp.gt.f32 	%p962, %f786, 0f3F0F5C29;
	selp.f32 	%f6594, %f6590, %f6593, %p962;
	add.f32 	%f6595, %f6594, %f6594;
	selp.f32 	%f11752, %f6595, %f6594, %p961;
$L__BB1_853:
	mul.f32 	%f6596, %f11752, 0f3F22F983;
	cvt.rni.s32.f32 	%r5823, %f6596;
	cvt.rn.f32.s32 	%f6597, %r5823;
	fma.rn.f32 	%f6598, %f6597, 0fBFC90FDA, %f11752;
	fma.rn.f32 	%f6599, %f6597, 0fB3A22168, %f6598;
	fma.rn.f32 	%f11753, %f6597, 0fA7C234C5, %f6599;
	abs.f32 	%f791, %f11752;
	setp.ltu.f32 	%p963, %f791, 0f47CE4780;
	@%p963 bra 	$L__BB1_861;
	setp.eq.f32 	%p964, %f791, 0f7F800000;
	@%p964 bra 	$L__BB1_860;
	mov.b32 	%r936, %f11752;
	shl.b32 	%r3749, %r936, 8;
	or.b32  	%r937, %r3749, -2147483648;
	mov.b64 	%rd2245, 0;
	mov.b32 	%r5820, 0;
$L__BB1_856:
	.pragma "nounroll";
	mul.wide.u32 	%rd1308, %r5820, 4;
	mov.u64 	%rd1309, __cudart_i2opi_f;
	add.s64 	%rd1310, %rd1309, %rd1308;
	ld.global.nc.u32 	%r3750, [%rd1310];
	mad.wide.u32 	%rd1311, %r3750, %r937, %rd2245;
	shr.u64 	%rd2245, %rd1311, 32;
	add.s64 	%rd1312, %rd8, %rd1308;
	st.local.u32 	[%rd1312], %rd1311;
	add.s32 	%r5820, %r5820, 1;
	setp.ne.s32 	%p965, %r5820, 6;
	@%p965 bra 	$L__BB1_856;
	shr.u32 	%r3751, %r936, 23;
	st.local.u32 	[%rd8+24], %rd2245;
	and.b32  	%r940, %r3751, 31;
	and.b32  	%r3752, %r3751, 224;
	add.s32 	%r3753, %r3752, -128;
	shr.u32 	%r3754, %r3753, 5;
	mul.wide.u32 	%rd1313, %r3754, 4;
	sub.s64 	%rd206, %rd8, %rd1313;
	ld.local.u32 	%r5821, [%rd206+24];
	ld.local.u32 	%r5822, [%rd206+20];
	setp.eq.s32 	%p966, %r940, 0;
	@%p966 bra 	$L__BB1_859;
	shf.l.wrap.b32 	%r5821, %r5822, %r5821, %r940;
	ld.local.u32 	%r3755, [%rd206+16];
	shf.l.wrap.b32 	%r5822, %r3755, %r5822, %r940;
$L__BB1_859:
	shr.u32 	%r3756, %r5821, 30;
	shf.l.wrap.b32 	%r3757, %r5822, %r5821, 2;
	shl.b32 	%r3758, %r5822, 2;
	shr.u32 	%r3759, %r3757, 31;
	add.s32 	%r3760, %r3759, %r3756;
	neg.s32 	%r3761, %r3760;
	setp.lt.s32 	%p967, %r936, 0;
	selp.b32 	%r5823, %r3761, %r3760, %p967;
	xor.b32  	%r3762, %r3757, %r936;
	shr.s32 	%r3763, %r3757, 31;
	xor.b32  	%r3764, %r3763, %r3757;
	xor.b32  	%r3765, %r3763, %r3758;
	cvt.u64.u32 	%rd1314, %r3764;
	shl.b64 	%rd1315, %rd1314, 32;
	cvt.u64.u32 	%rd1316, %r3765;
	or.b64  	%rd1317, %rd1315, %rd1316;
	cvt.rn.f64.s64 	%fd139, %rd1317;
	mul.f64 	%fd140, %fd139, 0d3BF921FB54442D19;
	cvt.rn.f32.f64 	%f6600, %fd140;
	neg.f32 	%f6601, %f6600;
	setp.lt.s32 	%p968, %r3762, 0;
	selp.f32 	%f11753, %f6601, %f6600, %p968;
	bra.uni 	$L__BB1_861;
$L__BB1_860:
	mov.f32 	%f6602, 0f00000000;
	mul.rn.f32 	%f11753, %f11752, %f6602;
	mov.b32 	%r5823, 0;
$L__BB1_861:
	mul.rn.f32 	%f6603, %f11753, %f11753;
	and.b32  	%r3767, %r5823, 1;
	setp.eq.b32 	%p969, %r3767, 1;
	selp.f32 	%f6604, 0f3F800000, %f11753, %p969;
	fma.rn.f32 	%f6605, %f6603, %f6604, 0f00000000;
	fma.rn.f32 	%f6606, %f6603, 0f37CBAC00, 0fBAB607ED;
	selp.f32 	%f6607, %f6606, 0fB94D4153, %p969;
	selp.f32 	%f6608, 0f3D2AAABB, 0f3C0885E4, %p969;
	fma.rn.f32 	%f6609, %f6607, %f6603, %f6608;
	selp.f32 	%f6610, 0fBEFFFFFF, 0fBE2AAAA8, %p969;
	fma.rn.f32 	%f6611, %f6609, %f6603, %f6610;
	fma.rn.f32 	%f6612, %f6611, %f6605, %f6604;
	and.b32  	%r3768, %r5823, 2;
	setp.eq.s32 	%p970, %r3768, 0;
	mov.f32 	%f6613, 0f00000000;
	sub.f32 	%f6614, %f6613, %f6612;
	selp.f32 	%f6615, %f6612, %f6614, %p970;
	mul.f32 	%f6616, %f1566, 0f40490FDB;
	mul.f32 	%f6617, %f6616, %f6615;
	div.rn.f32 	%f795, %f6617, %f667;
	abs.f32 	%f6618, %f795;
	setp.gtu.f32 	%p971, %f6618, 0f322BCC77;
	@%p971 bra 	$L__BB1_940;
	abs.f32 	%f796, %f795;
	setp.gtu.f32 	%p972, %f796, 0f41000000;
	@%p972 bra 	$L__BB1_864;
	add.f32 	%f6619, %f796, 0fC019E8A9;
	add.f32 	%f6620, %f6619, 0fB3E971B3;
	fma.rn.f32 	%f6621, %f6620, 0fA6B3B8E7, 0fA9ACA9B3;
	fma.rn.f32 	%f6622, %f6621, %f6620, 0f2C3F0E18;
	fma.rn.f32 	%f6623, %f6622, %f6620, 0fACD41781;
	fma.rn.f32 	%f6624, %f6623, %f6620, 0fAFE90F38;
	fma.rn.f32 	%f6625, %f6624, %f6620, 0f3020305B;
	fma.rn.f32 	%f6626, %f6625, %f6620, 0f33797143;
	fma.rn.f32 	%f6627, %f6626, %f6620, 0f30F76F85;
	fma.rn.f32 	%f6628, %f6627, %f6620, 0fB6B6DFC6;
	fma.rn.f32 	%f6629, %f6628, %f6620, 0fB6F665C9;
	fma.rn.f32 	%f6630, %f6629, %f6620, 0f399E2DEB;
	fma.rn.f32 	%f6631, %f6630, %f6620, 0f3A4AE334;
	fma.rn.f32 	%f6632, %f6631, %f6620, 0fBBEEAA1B;
	fma.rn.f32 	%f6633, %f6632, %f6620, 0fBCDA7747;
	mul.f32 	%f6634, %f6620, %f6633;
	add.f32 	%f6635, %f796, 0fC0B0A47B;
	add.f32 	%f6636, %f6635, 0f339A7A37;
	mul.f32 	%f6637, %f6636, %f6634;
	add.f32 	%f6638, %f796, 0fC10A75AB;
	add.f32 	%f6639, %f6638, 0fB4CCCDED;
	mul.f32 	%f11755, %f6639, %f6637;
	bra.uni 	$L__BB1_874;
$L__BB1_864:
	abs.f32 	%f6641, %f796;
	setp.eq.f32 	%p973, %f6641, 0f7F800000;
	mov.f32 	%f11755, 0f00000000;
	@%p973 bra 	$L__BB1_874;
	rcp.approx.ftz.f32 	%f6642, %f796;
	mul.f32 	%f6643, %f6642, %f6642;
	fma.rn.f32 	%f6644, %f6643, 0f4056FE93, 0fBF03B7C2;
	fma.rn.f32 	%f6645, %f6644, %f6643, 0f3DD3B3F3;
	fma.rn.f32 	%f6646, %f6645, %f6643, 0fBD7FFFB6;
	fma.rn.f32 	%f798, %f6646, %f6643, 0f3F800000;
	fma.rn.f32 	%f6647, %f6643, 0f3F91E009, 0fBE52412D;
	fma.rn.f32 	%f6648, %f6647, %f6643, 0f3D854ED1;
	fma.rn.f32 	%f6649, %f6648, %f6643, 0fBDFFFFFF;
	fma.rn.f32 	%f799, %f6649, %f6642, %f796;
	mul.f32 	%f6650, %f799, 0f3F22F983;
	cvt.rni.s32.f32 	%r5827, %f6650;
	cvt.rn.f32.s32 	%f6651, %r5827;
	fma.rn.f32 	%f6652, %f6651, 0fBFC90FDA, %f799;
	fma.rn.f32 	%f6653, %f6651, 0fB3A22168, %f6652;
	fma.rn.f32 	%f11754, %f6651, 0fA7C234C5, %f6653;
	abs.f32 	%f801, %f799;
	setp.ltu.f32 	%p974, %f801, 0f47CE4780;
	@%p974 bra 	$L__BB1_873;
	setp.eq.f32 	%p975, %f801, 0f7F800000;
	@%p975 bra 	$L__BB1_872;
	mov.b32 	%r950, %f799;
	mov.b64 	%rd2246, 0;
	mov.b32 	%r5824, 0;
$L__BB1_868:
	.pragma "nounroll";
	mul.wide.u32 	%rd1319, %r5824, 4;
	mov.u64 	%rd1320, __cudart_i2opi_f;
	add.s64 	%rd1321, %rd1320, %rd1319;
	ld.global.nc.u32 	%r3770, [%rd1321];
	shl.b32 	%r3771, %r950, 8;
	or.b32  	%r3772, %r3771, -2147483648;
	mad.wide.u32 	%rd1322, %r3770, %r3772, %rd2246;
	shr.u64 	%rd2246, %rd1322, 32;
	add.s64 	%rd1323, %rd7, %rd1319;
	st.local.u32 	[%rd1323], %rd1322;
	add.s32 	%r5824, %r5824, 1;
	setp.ne.s32 	%p976, %r5824, 6;
	@%p976 bra 	$L__BB1_868;
	shr.u32 	%r3773, %r950, 23;
	st.local.u32 	[%rd7+24], %rd2246;
	and.b32  	%r953, %r3773, 31;
	and.b32  	%r3774, %r3773, 224;
	add.s32 	%r3775, %r3774, -128;
	shr.u32 	%r3776, %r3775, 5;
	mul.wide.u32 	%rd1324, %r3776, 4;
	sub.s64 	%rd209, %rd7, %rd1324;
	ld.local.u32 	%r5825, [%rd209+24];
	ld.local.u32 	%r5826, [%rd209+20];
	setp.eq.s32 	%p977, %r953, 0;
	@%p977 bra 	$L__BB1_871;
	shf.l.wrap.b32 	%r5825, %r5826, %r5825, %r953;
	ld.local.u32 	%r3777, [%rd209+16];
	shf.l.wrap.b32 	%r5826, %r3777, %r5826, %r953;
$L__BB1_871:
	shr.u32 	%r3778, %r5825, 30;
	shf.l.wrap.b32 	%r3779, %r5826, %r5825, 2;
	shl.b32 	%r3780, %r5826, 2;
	shr.u32 	%r3781, %r3779, 31;
	add.s32 	%r3782, %r3781, %r3778;
	neg.s32 	%r3783, %r3782;
	setp.lt.s32 	%p978, %r950, 0;
	selp.b32 	%r5827, %r3783, %r3782, %p978;
	xor.b32  	%r3784, %r3779, %r950;
	shr.s32 	%r3785, %r3779, 31;
	xor.b32  	%r3786, %r3785, %r3779;
	xor.b32  	%r3787, %r3785, %r3780;
	cvt.u64.u32 	%rd1325, %r3786;
	shl.b64 	%rd1326, %rd1325, 32;
	cvt.u64.u32 	%rd1327, %r3787;
	or.b64  	%rd1328, %rd1326, %rd1327;
	cvt.rn.f64.s64 	%fd141, %rd1328;
	mul.f64 	%fd142, %fd141, 0d3BF921FB54442D19;
	cvt.rn.f32.f64 	%f6654, %fd142;
	neg.f32 	%f6655, %f6654;
	setp.lt.s32 	%p979, %r3784, 0;
	selp.f32 	%f11754, %f6655, %f6654, %p979;
	bra.uni 	$L__BB1_873;
$L__BB1_872:
	mov.f32 	%f6656, 0f00000000;
	mul.rn.f32 	%f11754, %f799, %f6656;
	mov.b32 	%r5827, 0;
$L__BB1_873:
	and.b32  	%r3789, %r5827, 3;
	cvt.rn.f32.u32 	%f6657, %r3789;
	fma.rn.f32 	%f6658, %f6657, 0f3FC90FDB, 0fBF490FDB;
	add.f32 	%f6659, %f11754, %f6658;
	mul.f32 	%f6660, %f6659, 0f3F22F983;
	cvt.rni.s32.f32 	%r3790, %f6660;
	cvt.rn.f32.s32 	%f6661, %r3790;
	fma.rn.f32 	%f6662, %f6661, 0fBFC90FDA, %f6659;
	fma.rn.f32 	%f6663, %f6661, 0fB3A22168, %f6662;
	add.s32 	%r3791, %r3790, 1;
	mul.rn.f32 	%f6664, %f6663, %f6663;
	and.b32  	%r3792, %r3790, 1;
	setp.eq.b32 	%p980, %r3792, 1;
	selp.f32 	%f6665, %f6663, 0f3F800000, %p980;
	fma.rn.f32 	%f6666, %f6664, %f6665, 0f00000000;
	fma.rn.f32 	%f6667, %f6664, 0f37CBAC00, 0fBAB607ED;
	selp.f32 	%f6668, 0fB94D4153, %f6667, %p980;
	selp.f32 	%f6669, 0f3C0885E4, 0f3D2AAABB, %p980;
	fma.rn.f32 	%f6670, %f6668, %f6664, %f6669;
	selp.f32 	%f6671, 0fBE2AAAA8, 0fBEFFFFFF, %p980;
	fma.rn.f32 	%f6672, %f6670, %f6664, %f6671;
	fma.rn.f32 	%f6673, %f6672, %f6666, %f6665;
	and.b32  	%r3793, %r3791, 2;
	setp.eq.s32 	%p981, %r3793, 0;
	mov.f32 	%f6674, 0f00000000;
	sub.f32 	%f6675, %f6674, %f6673;
	selp.f32 	%f6676, %f6673, %f6675, %p981;
	rsqrt.approx.f32 	%f6677, %f796;
	mul.f32 	%f6678, %f6677, 0f3F4C422A;
	mul.f32 	%f6679, %f798, %f6678;
	mul.f32 	%f11755, %f6679, %f6676;
$L__BB1_874:
	setp.gt.f32 	%p982, %f796, 0f40000000;
	@%p982 bra 	$L__BB1_876;
	mov.f32 	%f6680, 0f41A00000;
	div.rn.f32 	%f6681, %f6680, %f795;
	abs.f32 	%f6682, %f6681;
	setp.gt.f32 	%p983, %f6682, 0f58635FA9;
	mul.f32 	%f6683, %f6681, 0f26901D7D;
	selp.f32 	%f6684, 0f26901D7D, 0f3F800000, %p983;
	selp.f32 	%f6685, %f6683, %f6681, %p983;
	mov.f32 	%f6686, 0f41900000;
	div.rn.f32 	%f6687, %f6686, %f795;
	mul.f32 	%f6688, %f6685, %f6687;
	sub.f32 	%f6689, %f6688, %f6684;
	abs.f32 	%f6690, %f6689;
	setp.gt.f32 	%p984, %f6690, 0f58635FA9;
	mul.f32 	%f6691, %f6689, 0f26901D7D;
	mul.f32 	%f6692, %f6685, 0f26901D7D;
	selp.f32 	%f6693, %f6692, %f6685, %p984;
	selp.f32 	%f6694, %f6691, %f6689, %p984;
	fma.rn.f32 	%f6695, %f6694, 0f40000000, 0f00000000;
	mov.f32 	%f6696, 0f41800000;
	div.rn.f32 	%f6697, %f6696, %f795;
	mul.f32 	%f6698, %f6694, %f6697;
	sub.f32 	%f6699, %f6698, %f6693;
	abs.f32 	%f6700, %f6699;
	setp.gt.f32 	%p985, %f6700, 0f58635FA9;
	mul.f32 	%f6701, %f6699, 0f26901D7D;
	mul.f32 	%f6702, %f6694, 0f26901D7D;
	mul.f32 	%f6703, %f6695, 0f26901D7D;
	selp.f32 	%f6704, %f6702, %f6694, %p985;
	selp.f32 	%f6705, %f6703, %f6695, %p985;
	selp.f32 	%f6706, %f6701, %f6699, %p985;
	mov.f32 	%f6707, 0f41600000;
	div.rn.f32 	%f6708, %f6707, %f795;
	mul.f32 	%f6709, %f6706, %f6708;
	sub.f32 	%f6710, %f6709, %f6704;
	abs.f32 	%f6711, %f6710;
	setp.gt.f32 	%p986, %f6711, 0f58635FA9;
	mul.f32 	%f6712, %f6710, 0f26901D7D;
	mul.f32 	%f6713, %f6706, 0f26901D7D;
	mul.f32 	%f6714, %f6705, 0f26901D7D;
	selp.f32 	%f6715, %f6713, %f6706, %p986;
	selp.f32 	%f6716, %f6714, %f6705, %p986;
	selp.f32 	%f6717, %f6712, %f6710, %p986;
	fma.rn.f32 	%f6718, %f6717, 0f40000000, %f6716;
	mov.f32 	%f6719, 0f41400000;
	div.rn.f32 	%f6720, %f6719, %f795;
	mul.f32 	%f6721, %f6717, %f6720;
	sub.f32 	%f6722, %f6721, %f6715;
	abs.f32 	%f6723, %f6722;
	setp.gt.f32 	%p987, %f6723, 0f58635FA9;
	mul.f32 	%f6724, %f6722, 0f26901D7D;
	mul.f32 	%f6725, %f6717, 0f26901D7D;
	mul.f32 	%f6726, %f6718, 0f26901D7D;
	selp.f32 	%f6727, %f6725, %f6717, %p987;
	selp.f32 	%f6728, %f6726, %f6718, %p987;
	selp.f32 	%f6729, %f6724, %f6722, %p987;
	mov.f32 	%f6730, 0f41200000;
	div.rn.f32 	%f6731, %f6730, %f795;
	mul.f32 	%f6732, %f6729, %f6731;
	sub.f32 	%f6733, %f6732, %f6727;
	abs.f32 	%f6734, %f6733;
	setp.gt.f32 	%p988, %f6734, 0f58635FA9;
	mul.f32 	%f6735, %f6733, 0f26901D7D;
	mul.f32 	%f6736, %f6729, 0f26901D7D;
	mul.f32 	%f6737, %f6728, 0f26901D7D;
	selp.f32 	%f6738, %f6736, %f6729, %p988;
	selp.f32 	%f6739, %f6737, %f6728, %p988;
	selp.f32 	%f6740, %f6735, %f6733, %p988;
	fma.rn.f32 	%f6741, %f6740, 0f40000000, %f6739;
	mov.f32 	%f6742, 0f41000000;
	div.rn.f32 	%f6743, %f6742, %f795;
	mul.f32 	%f6744, %f6740, %f6743;
	sub.f32 	%f6745, %f6744, %f6738;
	abs.f32 	%f6746, %f6745;
	setp.gt.f32 	%p989, %f6746, 0f58635FA9;
	mul.f32 	%f6747, %f6745, 0f26901D7D;
	mul.f32 	%f6748, %f6740, 0f26901D7D;
	mul.f32 	%f6749, %f6741, 0f26901D7D;
	selp.f32 	%f6750, %f6748, %f6740, %p989;
	selp.f32 	%f6751, %f6749, %f6741, %p989;
	selp.f32 	%f6752, %f6747, %f6745, %p989;
	mov.f32 	%f6753, 0f40C00000;
	div.rn.f32 	%f6754, %f6753, %f795;
	mul.f32 	%f6755, %f6752, %f6754;
	sub.f32 	%f6756, %f6755, %f6750;
	abs.f32 	%f6757, %f6756;
	setp.gt.f32 	%p990, %f6757, 0f58635FA9;
	mul.f32 	%f6758, %f6756, 0f26901D7D;
	mul.f32 	%f6759, %f6752, 0f26901D7D;
	mul.f32 	%f6760, %f6751, 0f26901D7D;
	selp.f32 	%f6761, %f6759, %f6752, %p990;
	selp.f32 	%f6762, %f6760, %f6751, %p990;
	selp.f32 	%f6763, %f6758, %f6756, %p990;
	fma.rn.f32 	%f6764, %f6763, 0f40000000, %f6762;
	mov.f32 	%f6765, 0f40800000;
	div.rn.f32 	%f6766, %f6765, %f795;
	mul.f32 	%f6767, %f6763, %f6766;
	sub.f32 	%f6768, %f6767, %f6761;
	abs.f32 	%f6769, %f6768;
	setp.gt.f32 	%p991, %f6769, 0f58635FA9;
	mul.f32 	%f6770, %f6768, 0f26901D7D;
	mul.f32 	%f6771, %f6763, 0f26901D7D;
	mul.f32 	%f6772, %f6764, 0f26901D7D;
	selp.f32 	%f6773, %f6771, %f6763, %p991;
	selp.f32 	%f6774, %f6772, %f6764, %p991;
	selp.f32 	%f6775, %f6770, %f6768, %p991;
	mov.f32 	%f6776, 0f40000000;
	div.rn.f32 	%f6777, %f6776, %f795;
	mul.f32 	%f6778, %f6775, %f6777;
	sub.f32 	%f6779, %f6778, %f6773;
	abs.f32 	%f6780, %f6779;
	setp.gt.f32 	%p992, %f6780, 0f58635FA9;
	mul.f32 	%f6781, %f6779, 0f26901D7D;
	mul.f32 	%f6782, %f6773, 0f26901D7D;
	mul.f32 	%f6783, %f6774, 0f26901D7D;
	selp.f32 	%f6784, %f6782, %f6773, %p992;
	selp.f32 	%f6785, %f6783, %f6774, %p992;
	selp.f32 	%f6786, %f6781, %f6779, %p992;
	fma.rn.f32 	%f6787, %f6786, 0f40000000, %f6785;
	sub.f32 	%f6788, %f6787, %f6786;
	div.rn.f32 	%f11760, %f6784, %f6788;
	bra.uni 	$L__BB1_901;
$L__BB1_876:
	@%p972 bra 	$L__BB1_878;
	add.f32 	%f6789, %f796, 0fC0753AAC;
	add.f32 	%f6790, %f6789, 0f33A5090F;
	fma.rn.f32 	%f6791, %f6790, 0f29AF3463, 0f2B81BF42;
	fma.rn.f32 	%f6792, %f6791, %f6790, 0fADE21EC1;
	fma.rn.f32 	%f6793, %f6792, %f6790, 0fAF5DDEFF;
	fma.rn.f32 	%f6794, %f6793, %f6790, 0f319B0C9D;
	fma.rn.f32 	%f6795, %f6794, %f6790, 0f32E81173;
	fma.rn.f32 	%f6796, %f6795, %f6790, 0fB50F8DC8;
	fma.rn.f32 	%f6797, %f6796, %f6790, 0fB61E653D;
	fma.rn.f32 	%f6798, %f6797, %f6790, 0f382CD9C5;
	fma.rn.f32 	%f6799, %f6798, %f6790, 0f38F9EB10;
	fma.rn.f32 	%f6800, %f6799, %f6790, 0fBAECEB9C;
	fma.rn.f32 	%f6801, %f6800, %f6790, 0fBB276FFD;
	fma.rn.f32 	%f6802, %f6801, %f6790, 0f3D073993;
	add.f32 	%f6803, %f796, 0fC0E07FB0;
	add.f32 	%f6804, %f6803, 0f3444B8DB;
	mul.f32 	%f6805, %f6804, %f6802;
	mul.f32 	%f6806, %f6790, %f6805;
	mul.f32 	%f11757, %f796, %f6806;
	bra.uni 	$L__BB1_888;
$L__BB1_878:
	abs.f32 	%f6808, %f796;
	setp.eq.f32 	%p994, %f6808, 0f7F800000;
	mov.f32 	%f11757, 0f00000000;
	@%p994 bra 	$L__BB1_888;
	rcp.approx.ftz.f32 	%f6809, %f796;
	mul.f32 	%f6810, %f6809, %f6809;
	fma.rn.f32 	%f6811, %f6810, 0fC082CB37, 0f3F3FF7E9;
	fma.rn.f32 	%f6812, %f6811, %f6810, 0fBE458BAE;
	fma.rn.f32 	%f6813, %f6812, %f6810, 0f3E3FFF8B;
	fma.rn.f32 	%f809, %f6813, %f6810, 0f3F800000;
	fma.rn.f32 	%f6814, %f6810, 0fBFCA3BA2, 0f3EB914AD;
	fma.rn.f32 	%f6815, %f6814, %f6810, 0fBE27F2EC;
	fma.rn.f32 	%f6816, %f6815, %f6810, 0f3EBFFFFD;
	fma.rn.f32 	%f810, %f6816, %f6809, %f796;
	mul.f32 	%f6817, %f810, 0f3F22F983;
	cvt.rni.s32.f32 	%r5831, %f6817;
	cvt.rn.f32.s32 	%f6818, %r5831;
	fma.rn.f32 	%f6819, %f6818, 0fBFC90FDA, %f810;
	fma.rn.f32 	%f6820, %f6818, 0fB3A22168, %f6819;
	fma.rn.f32 	%f11756, %f6818, 0fA7C234C5, %f6820;
	abs.f32 	%f812, %f810;
	setp.ltu.f32 	%p995, %f812, 0f47CE4780;
	@%p995 bra 	$L__BB1_887;
	setp.eq.f32 	%p996, %f812, 0f7F800000;
	@%p996 bra 	$L__BB1_886;
	mov.b32 	%r963, %f810;
	mov.b64 	%rd2247, 0;
	mov.b32 	%r5828, 0;
$L__BB1_882:
	.pragma "nounroll";
	mul.wide.u32 	%rd1330, %r5828, 4;
	mov.u64 	%rd1331, __cudart_i2opi_f;
	add.s64 	%rd1332, %rd1331, %rd1330;
	ld.global.nc.u32 	%r3795, [%rd1332];
	shl.b32 	%r3796, %r963, 8;
	or.b32  	%r3797, %r3796, -2147483648;
	mad.wide.u32 	%rd1333, %r3795, %r3797, %rd2247;
	shr.u64 	%rd2247, %rd1333, 32;
	add.s64 	%rd1334, %rd6, %rd1330;
	st.local.u32 	[%rd1334], %rd1333;
	add.s32 	%r5828, %r5828, 1;
	setp.ne.s32 	%p997, %r5828, 6;
	@%p997 bra 	$L__BB1_882;
	shr.u32 	%r3798, %r963, 23;
	st.local.u32 	[%rd6+24], %rd2247;
	and.b32  	%r966, %r3798, 31;
	and.b32  	%r3799, %r3798, 224;
	add.s32 	%r3800, %r3799, -128;
	shr.u32 	%r3801, %r3800, 5;
	mul.wide.u32 	%rd1335, %r3801, 4;
	sub.s64 	%rd212, %rd6, %rd1335;
	ld.local.u32 	%r5829, [%rd212+24];
	ld.local.u32 	%r5830, [%rd212+20];
	setp.eq.s32 	%p998, %r966, 0;
	@%p998 bra 	$L__BB1_885;
	shf.l.wrap.b32 	%r5829, %r5830, %r5829, %r966;
	ld.local.u32 	%r3802, [%rd212+16];
	shf.l.wrap.b32 	%r5830, %r3802, %r5830, %r966;
$L__BB1_885:
	shr.u32 	%r3803, %r5829, 30;
	shf.l.wrap.b32 	%r3804, %r5830, %r5829, 2;
	shl.b32 	%r3805, %r5830, 2;
	shr.u32 	%r3806, %r3804, 31;
	add.s32 	%r3807, %r3806, %r3803;
	neg.s32 	%r3808, %r3807;
	setp.lt.s32 	%p999, %r963, 0;
	selp.b32 	%r5831, %r3808, %r3807, %p999;
	xor.b32  	%r3809, %r3804, %r963;
	shr.s32 	%r3810, %r3804, 31;
	xor.b32  	%r3811, %r3810, %r3804;
	xor.b32  	%r3812, %r3810, %r3805;
	cvt.u64.u32 	%rd1336, %r3811;
	shl.b64 	%rd1337, %rd1336, 32;
	cvt.u64.u32 	%rd1338, %r3812;
	or.b64  	%rd1339, %rd1337, %rd1338;
	cvt.rn.f64.s64 	%fd143, %rd1339;
	mul.f64 	%fd144, %fd143, 0d3BF921FB54442D19;
	cvt.rn.f32.f64 	%f6821, %fd144;
	neg.f32 	%f6822, %f6821;
	setp.lt.s32 	%p1000, %r3809, 0;
	selp.f32 	%f11756, %f6822, %f6821, %p1000;
	bra.uni 	$L__BB1_887;
$L__BB1_886:
	mov.f32 	%f6823, 0f00000000;
	mul.rn.f32 	%f11756, %f810, %f6823;
	mov.b32 	%r5831, 0;
$L__BB1_887:
	and.b32  	%r3814, %r5831, 3;
	cvt.rn.f32.u32 	%f6824, %r3814;
	fma.rn.f32 	%f6825, %f6824, 0f3FC90FDB, 0fC016CBE4;
	add.f32 	%f6826, %f11756, %f6825;
	mul.f32 	%f6827, %f6826, 0f3F22F983;
	cvt.rni.s32.f32 	%r3815, %f6827;
	cvt.rn.f32.s32 	%f6828, %r3815;
	fma.rn.f32 	%f6829, %f6828, 0fBFC90FDA, %f6826;
	fma.rn.f32 	%f6830, %f6828, 0fB3A22168, %f6829;
	add.s32 	%r3816, %r3815, 1;
	mul.rn.f32 	%f6831, %f6830, %f6830;
	and.b32  	%r3817, %r3815, 1;
	setp.eq.b32 	%p1001, %r3817, 1;
	selp.f32 	%f6832, %f6830, 0f3F800000, %p1001;
	fma.rn.f32 	%f6833, %f6831, %f6832, 0f00000000;
	fma.rn.f32 	%f6834, %f6831, 0f37CBAC00, 0fBAB607ED;
	selp.f32 	%f6835, 0fB94D4153, %f6834, %p1001;
	selp.f32 	%f6836, 0f3C0885E4, 0f3D2AAABB, %p1001;
	fma.rn.f32 	%f6837, %f6835, %f6831, %f6836;
	selp.f32 	%f6838, 0fBE2AAAA8, 0fBEFFFFFF, %p1001;
	fma.rn.f32 	%f6839, %f6837, %f6831, %f6838;
	fma.rn.f32 	%f6840, %f6839, %f6833, %f6832;
	and.b32  	%r3818, %r3816, 2;
	setp.eq.s32 	%p1002, %r3818, 0;
	mov.f32 	%f6841, 0f00000000;
	sub.f32 	%f6842, %f6841, %f6840;
	selp.f32 	%f6843, %f6840, %f6842, %p1002;
	rsqrt.approx.f32 	%f6844, %f796;
	mul.f32 	%f6845, %f6844, 0f3F4C422A;
	mul.f32 	%f6846, %f809, %f6845;
	mul.f32 	%f11757, %f6846, %f6843;
$L__BB1_888:
	setp.lt.f32 	%p1004, %f795, 0f00000000;
	neg.f32 	%f6847, %f11757;
	selp.f32 	%f818, %f6847, %f11757, %p1004;
	@%p972 bra 	$L__BB1_890;
	add.f32 	%f6848, %f796, 0fC019E8A9;
	add.f32 	%f6849, %f6848, 0fB3E971B3;
	fma.rn.f32 	%f6850, %f6849, 0fA6B3B8E7, 0fA9ACA9B3;
	fma.rn.f32 	%f6851, %f6850, %f6849, 0f2C3F0E18;
	fma.rn.f32 	%f6852, %f6851, %f6849, 0fACD41781;
	fma.rn.f32 	%f6853, %f6852, %f6849, 0fAFE90F38;
	fma.rn.f32 	%f6854, %f6853, %f6849, 0f3020305B;
	fma.rn.f32 	%f6855, %f6854, %f6849, 0f33797143;
	fma.rn.f32 	%f6856, %f6855, %f6849, 0f30F76F85;
	fma.rn.f32 	%f6857, %f6856, %f6849, 0fB6B6DFC6;
	fma.rn.f32 	%f6858, %f6857, %f6849, 0fB6F665C9;
	fma.rn.f32 	%f6859, %f6858, %f6849, 0f399E2DEB;
	fma.rn.f32 	%f6860, %f6859, %f6849, 0f3A4AE334;
	fma.rn.f32 	%f6861, %f6860, %f6849, 0fBBEEAA1B;
	fma.rn.f32 	%f6862, %f6861, %f6849, 0fBCDA7747;
	mul.f32 	%f6863, %f6849, %f6862;
	add.f32 	%f6864, %f796, 0fC0B0A47B;
	add.f32 	%f6865, %f6864, 0f339A7A37;
	mul.f32 	%f6866, %f6865, %f6863;
	add.f32 	%f6867, %f796, 0fC10A75AB;
	add.f32 	%f6868, %f6867, 0fB4CCCDED;
	mul.f32 	%f11759, %f6868, %f6866;
	bra.uni 	$L__BB1_900;
$L__BB1_890:
	abs.f32 	%f6870, %f796;
	setp.eq.f32 	%p1005, %f6870, 0f7F800000;
	mov.f32 	%f11759, 0f00000000;
	@%p1005 bra 	$L__BB1_900;
	rcp.approx.ftz.f32 	%f6871, %f796;
	mul.f32 	%f6872, %f6871, %f6871;
	fma.rn.f32 	%f6873, %f6872, 0f4056FE93, 0fBF03B7C2;
	fma.rn.f32 	%f6874, %f6873, %f6872, 0f3DD3B3F3;
	fma.rn.f32 	%f6875, %f6874, %f6872, 0fBD7FFFB6;
	fma.rn.f32 	%f820, %f6875, %f6872, 0f3F800000;
	fma.rn.f32 	%f6876, %f6872, 0f3F91E009, 0fBE52412D;
	fma.rn.f32 	%f6877, %f6876, %f6872, 0f3D854ED1;
	fma.rn.f32 	%f6878, %f6877, %f6872, 0fBDFFFFFF;
	fma.rn.f32 	%f821, %f6878, %f6871, %f796;
	mul.f32 	%f6879, %f821, 0f3F22F983;
	cvt.rni.s32.f32 	%r5835, %f6879;
	cvt.rn.f32.s32 	%f6880, %r5835;
	fma.rn.f32 	%f6881, %f6880, 0fBFC90FDA, %f821;
	fma.rn.f32 	%f6882, %f6880, 0fB3A22168, %f6881;
	fma.rn.f32 	%f11758, %f6880, 0fA7C234C5, %f6882;
	abs.f32 	%f823, %f821;
	setp.ltu.f32 	%p1006, %f823, 0f47CE4780;
	@%p1006 bra 	$L__BB1_899;
	setp.eq.f32 	%p1007, %f823, 0f7F800000;
	@%p1007 bra 	$L__BB1_898;
	mov.b32 	%r976, %f821;
	mov.b32 	%r5832, 0;
	mov.b64 	%rd2248, 0;
$L__BB1_894:
	.pragma "nounroll";
	mul.wide.u32 	%rd1341, %r5832, 4;
	mov.u64 	%rd1342, __cudart_i2opi_f;
	add.s64 	%rd1343, %rd1342, %rd1341;
	ld.global.nc.u32 	%r3820, [%rd1343];
	shl.b32 	%r3821, %r976, 8;
	or.b32  	%r3822, %r3821, -2147483648;
	mad.wide.u32 	%rd1344, %r3820, %r3822, %rd2248;
	shr.u64 	%rd2248, %rd1344, 32;
	add.s64 	%rd1345, %rd6, %rd1341;
	st.local.u32 	[%rd1345], %rd1344;
	add.s32 	%r5832, %r5832, 1;
	setp.ne.s32 	%p1008, %r5832, 6;
	@%p1008 bra 	$L__BB1_894;
	shr.u32 	%r3823, %r976, 23;
	st.local.u32 	[%rd6+24], %rd2248;
	and.b32  	%r979, %r3823, 31;
	and.b32  	%r3824, %r3823, 224;
	add.s32 	%r3825, %r3824, -128;
	shr.u32 	%r3826, %r3825, 5;
	mul.wide.u32 	%rd1346, %r3826, 4;
	sub.s64 	%rd215, %rd6, %rd1346;
	ld.local.u32 	%r5834, [%rd215+24];
	ld.local.u32 	%r5833, [%rd215+20];
	setp.eq.s32 	%p1009, %r979, 0;
	@%p1009 bra 	$L__BB1_897;
	shf.l.wrap.b32 	%r5834, %r5833, %r5834, %r979;
	ld.local.u32 	%r3827, [%rd215+16];
	shf.l.wrap.b32 	%r5833, %r3827, %r5833, %r979;
$L__BB1_897:
	shr.u32 	%r3828, %r5834, 30;
	shf.l.wrap.b32 	%r3829, %r5833, %r5834, 2;
	shl.b32 	%r3830, %r5833, 2;
	shr.u32 	%r3831, %r3829, 31;
	add.s32 	%r3832, %r3831, %r3828;
	neg.s32 	%r3833, %r3832;
	setp.lt.s32 	%p1010, %r976, 0;
	selp.b32 	%r5835, %r3833, %r3832, %p1010;
	shr.s32 	%r3834, %r3829, 31;
	xor.b32  	%r3835, %r3834, %r3830;
	xor.b32  	%r3836, %r3834, %r3829;
	xor.b32  	%r3837, %r3829, %r976;
	cvt.u64.u32 	%rd1347, %r3836;
	shl.b64 	%rd1348, %rd1347, 32;
	cvt.u64.u32 	%rd1349, %r3835;
	or.b64  	%rd1350, %rd1348, %rd1349;
	cvt.rn.f64.s64 	%fd145, %rd1350;
	mul.f64 	%fd146, %fd145, 0d3BF921FB54442D19;
	cvt.rn.f32.f64 	%f6883, %fd146;
	neg.f32 	%f6884, %f6883;
	setp.lt.s32 	%p1011, %r3837, 0;
	selp.f32 	%f11758, %f6884, %f6883, %p1011;
	bra.uni 	$L__BB1_899;
$L__BB1_898:
	mov.f32 	%f6885, 0f00000000;
	mul.rn.f32 	%f11758, %f821, %f6885;
	mov.b32 	%r5835, 0;
$L__BB1_899:
	and.b32  	%r3839, %r5835, 3;
	cvt.rn.f32.u32 	%f6886, %r3839;
	fma.rn.f32 	%f6887, %f6886, 0f3FC90FDB, 0fBF490FDB;
	add.f32 	%f6888, %f11758, %f6887;
	mul.f32 	%f6889, %f6888, 0f3F22F983;
	cvt.rni.s32.f32 	%r3840, %f6889;
	cvt.rn.f32.s32 	%f6890, %r3840;
	fma.rn.f32 	%f6891, %f6890, 0fBFC90FDA, %f6888;
	fma.rn.f32 	%f6892, %f6890, 0fB3A22168, %f6891;
	add.s32 	%r3841, %r3840, 1;
	mul.rn.f32 	%f6893, %f6892, %f6892;
	and.b32  	%r3842, %r3840, 1;
	setp.eq.b32 	%p1012, %r3842, 1;
	selp.f32 	%f6894, %f6892, 0f3F800000, %p1012;
	fma.rn.f32 	%f6895, %f6893, %f6894, 0f00000000;
	fma.rn.f32 	%f6896, %f6893, 0f37CBAC00, 0fBAB607ED;
	selp.f32 	%f6897, 0fB94D4153, %f6896, %p1012;
	selp.f32 	%f6898, 0f3C0885E4, 0f3D2AAABB, %p1012;
	fma.rn.f32 	%f6899, %f6897, %f6893, %f6898;
	selp.f32 	%f6900, 0fBE2AAAA8, 0fBEFFFFFF, %p1012;
	fma.rn.f32 	%f6901, %f6899, %f6893, %f6900;
	fma.rn.f32 	%f6902, %f6901, %f6895, %f6894;
	and.b32  	%r3843, %r3841, 2;
	setp.eq.s32 	%p1013, %r3843, 0;
	mov.f32 	%f6903, 0f00000000;
	sub.f32 	%f6904, %f6903, %f6902;
	selp.f32 	%f6905, %f6902, %f6904, %p1013;
	rsqrt.approx.f32 	%f6906, %f796;
	mul.f32 	%f6907, %f6906, 0f3F4C422A;
	mul.f32 	%f6908, %f820, %f6907;
	mul.f32 	%f11759, %f6908, %f6905;
$L__BB1_900:
	neg.f32 	%f6909, %f11759;
	mov.f32 	%f6910, 0f40000000;
	div.rn.f32 	%f6911, %f6910, %f795;
	copysign.f32 	%f6912, %f795, %f818;
	setp.lt.f32 	%p1014, %f796, 0f0DA24260;
	selp.f32 	%f6913, %f6912, %f818, %p1014;
	fma.rn.f32 	%f11760, %f6913, %f6911, %f6909;
$L__BB1_901:
	sub.f32 	%f831, %f11755, %f11760;
	@%p972 bra 	$L__BB1_904;
	setp.leu.f32 	%p1016, %f796, 0f40000000;
	add.f32 	%f6914, %f796, 0fC019E8A9;
	add.f32 	%f6915, %f6914, 0fB3E971B3;
	fma.rn.f32 	%f6916, %f6915, 0fA6B3B8E7, 0fA9ACA9B3;
	fma.rn.f32 	%f6917, %f6916, %f6915, 0f2C3F0E18;
	fma.rn.f32 	%f6918, %f6917, %f6915, 0fACD41781;
	fma.rn.f32 	%f6919, %f6918, %f6915, 0fAFE90F38;
	fma.rn.f32 	%f6920, %f6919, %f6915, 0f3020305B;
	fma.rn.f32 	%f6921, %f6920, %f6915, 0f33797143;
	fma.rn.f32 	%f6922, %f6921, %f6915, 0f30F76F85;
	fma.rn.f32 	%f6923, %f6922, %f6915, 0fB6B6DFC6;
	fma.rn.f32 	%f6924, %f6923, %f6915, 0fB6F665C9;
	fma.rn.f32 	%f6925, %f6924, %f6915, 0f399E2DEB;
	fma.rn.f32 	%f6926, %f6925, %f6915, 0f3A4AE334;
	fma.rn.f32 	%f6927, %f6926, %f6915, 0fBBEEAA1B;
	fma.rn.f32 	%f6928, %f6927, %f6915, 0fBCDA7747;
	mul.f32 	%f6929, %f6915, %f6928;
	add.f32 	%f6930, %f796, 0fC0B0A47B;
	add.f32 	%f6931, %f6930, 0f339A7A37;
	mul.f32 	%f6932, %f6931, %f6929;
	add.f32 	%f6933, %f796, 0fC10A75AB;
	add.f32 	%f6934, %f6933, 0fB4CCCDED;
	mul.f32 	%f11762, %f6934, %f6932;
	@%p1016 bra 	$L__BB1_923;
	add.f32 	%f6935, %f796, 0fC0753AAC;
	add.f32 	%f6936, %f6935, 0f33A5090F;
	fma.rn.f32 	%f6937, %f6936, 0f29AF3463, 0f2B81BF42;
	fma.rn.f32 	%f6938, %f6937, %f6936, 0fADE21EC1;
	fma.rn.f32 	%f6939, %f6938, %f6936, 0fAF5DDEFF;
	fma.rn.f32 	%f6940, %f6939, %f6936, 0f319B0C9D;
	fma.rn.f32 	%f6941, %f6940, %f6936, 0f32E81173;
	fma.rn.f32 	%f6942, %f6941, %f6936, 0fB50F8DC8;
	fma.rn.f32 	%f6943, %f6942, %f6936, 0fB61E653D;
	fma.rn.f32 	%f6944, %f6943, %f6936, 0f382CD9C5;
	fma.rn.f32 	%f6945, %f6944, %f6936, 0f38F9EB10;
	fma.rn.f32 	%f6946, %f6945, %f6936, 0fBAECEB9C;
	fma.rn.f32 	%f6947, %f6946, %f6936, 0fBB276FFD;
	fma.rn.f32 	%f6948, %f6947, %f6936, 0f3D073993;
	add.f32 	%f6949, %f796, 0fC0E07FB0;
	add.f32 	%f6950, %f6949, 0f3444B8DB;
	mul.f32 	%f6951, %f6950, %f6948;
	mul.f32 	%f6952, %f6936, %f6951;
	mul.f32 	%f11766, %f796, %f6952;
	bra.uni 	$L__BB1_926;
$L__BB1_904:
	abs.f32 	%f834, %f796;
	setp.eq.f32 	%p1017, %f834, 0f7F800000;
	@%p1017 bra 	$L__BB1_922;
	rcp.approx.ftz.f32 	%f6953, %f796;
	mul.f32 	%f6954, %f6953, %f6953;
	fma.rn.f32 	%f6955, %f6954, 0f4056FE93, 0fBF03B7C2;
	fma.rn.f32 	%f6956, %f6955, %f6954, 0f3DD3B3F3;
	fma.rn.f32 	%f6957, %f6956, %f6954, 0fBD7FFFB6;
	fma.rn.f32 	%f835, %f6957, %f6954, 0f3F800000;
	fma.rn.f32 	%f6958, %f6954, 0f3F91E009, 0fBE52412D;
	fma.rn.f32 	%f6959, %f6958, %f6954, 0f3D854ED1;
	fma.rn.f32 	%f6960, %f6959, %f6954, 0fBDFFFFFF;
	fma.rn.f32 	%f836, %f6960, %f6953, %f796;
	mul.f32 	%f6961, %f836, 0f3F22F983;
	cvt.rni.s32.f32 	%r5839, %f6961;
	cvt.rn.f32.s32 	%f6962, %r5839;
	fma.rn.f32 	%f6963, %f6962, 0fBFC90FDA, %f836;
	fma.rn.f32 	%f6964, %f6962, 0fB3A22168, %f6963;
	fma.rn.f32 	%f11761, %f6962, 0fA7C234C5, %f6964;
	abs.f32 	%f838, %f836;
	setp.ltu.f32 	%p1018, %f838, 0f47CE4780;
	@%p1018 bra 	$L__BB1_913;
	setp.eq.f32 	%p1019, %f838, 0f7F800000;
	@%p1019 bra 	$L__BB1_912;
	mov.b32 	%r989, %f836;
	mov.b64 	%rd2249, 0;
	mov.b32 	%r5836, 0;
$L__BB1_908:
	.pragma "nounroll";
	mul.wide.u32 	%rd1352, %r5836, 4;
	mov.u64 	%rd1353, __cudart_i2opi_f;
	add.s64 	%rd1354, %rd1353, %rd1352;
	ld.global.nc.u32 	%r3845, [%rd1354];
	shl.b32 	%r3846, %r989, 8;
	or.b32  	%r3847, %r3846, -2147483648;
	mad.wide.u32 	%rd1355, %r3845, %r3847, %rd2249;
	shr.u64 	%rd2249, %rd1355, 32;
	add.s64 	%rd1356, %rd5, %rd1352;
	st.local.u32 	[%rd1356], %rd1355;
	add.s32 	%r5836, %r5836, 1;
	setp.ne.s32 	%p1020, %r5836, 6;
	@%p1020 bra 	$L__BB1_908;
	shr.u32 	%r3848, %r989, 23;
	st.local.u32 	[%rd5+24], %rd2249;
	and.b32  	%r992, %r3848, 31;
	and.b32  	%r3849, %r3848, 224;
	add.s32 	%r3850, %r3849, -128;
	shr.u32 	%r3851, %r3850, 5;
	mul.wide.u32 	%rd1357, %r3851, 4;
	sub.s64 	%rd218, %rd5, %rd1357;
	ld.local.u32 	%r5837, [%rd218+24];
	ld.local.u32 	%r5838, [%rd218+20];
	setp.eq.s32 	%p1021, %r992, 0;
	@%p1021 bra 	$L__BB1_911;
	shf.l.wrap.b32 	%r5837, %r5838, %r5837, %r992;
	ld.local.u32 	%r3852, [%rd218+16];
	shf.l.wrap.b32 	%r5838, %r3852, %r5838, %r992;
$L__BB1_911:
	shr.u32 	%r3853, %r5837, 30;
	shf.l.wrap.b32 	%r3854, %r5838, %r5837, 2;
	shl.b32 	%r3855, %r5838, 2;
	shr.u32 	%r3856, %r3854, 31;
	add.s32 	%r3857, %r3856, %r3853;
	neg.s32 	%r3858, %r3857;
	setp.lt.s32 	%p1022, %r989, 0;
	selp.b32 	%r5839, %r3858, %r3857, %p1022;
	xor.b32  	%r3859, %r3854, %r989;
	shr.s32 	%r3860, %r3854, 31;
	xor.b32  	%r3861, %r3860, %r3854;
	xor.b32  	%r3862, %r3860, %r3855;
	cvt.u64.u32 	%rd1358, %r3861;
	shl.b64 	%rd1359, %rd1358, 32;
	cvt.u64.u32 	%rd1360, %r3862;
	or.b64  	%rd1361, %rd1359, %rd1360;
	cvt.rn.f64.s64 	%fd147, %rd1361;
	mul.f64 	%fd148, %fd147, 0d3BF921FB54442D19;
	cvt.rn.f32.f64 	%f6965, %fd148;
	neg.f32 	%f6966, %f6965;
	setp.lt.s32 	%p1023, %r3859, 0;
	selp.f32 	%f11761, %f6966, %f6965, %p1023;
	bra.uni 	$L__BB1_913;
$L__BB1_912:
	mov.f32 	%f6967, 0f00000000;
	mul.rn.f32 	%f11761, %f836, %f6967;
	mov.b32 	%r5839, 0;
$L__BB1_913:
	and.b32  	%r3864, %r5839, 3;
	cvt.rn.f32.u32 	%f6968, %r3864;
	fma.rn.f32 	%f6969, %f6968, 0f3FC90FDB, 0fBF490FDB;
	add.f32 	%f6970, %f11761, %f6969;
	mul.f32 	%f6971, %f6970, 0f3F22F983;
	cvt.rni.s32.f32 	%r3865, %f6971;
	cvt.rn.f32.s32 	%f6972, %r3865;
	fma.rn.f32 	%f6973, %f6972, 0fBFC90FDA, %f6970;
	fma.rn.f32 	%f6974, %f6972, 0fB3A22168, %f6973;
	add.s32 	%r3866, %r3865, 1;
	mul.rn.f32 	%f6975, %f6974, %f6974;
	and.b32  	%r3867, %r3865, 1;
	setp.eq.b32 	%p1025, %r3867, 1;
	selp.f32 	%f6976, %f6974, 0f3F800000, %p1025;
	fma.rn.f32 	%f6977, %f6975, %f6976, 0f00000000;
	fma.rn.f32 	%f6978, %f6975, 0f37CBAC00, 0fBAB607ED;
	selp.f32 	%f6979, 0fB94D4153, %f6978, %p1025;
	selp.f32 	%f6980, 0f3C0885E4, 0f3D2AAABB, %p1025;
	fma.rn.f32 	%f6981, %f6979, %f6975, %f6980;
	selp.f32 	%f6982, 0fBE2AAAA8, 0fBEFFFFFF, %p1025;
	fma.rn.f32 	%f6983, %f6981, %f6975, %f6982;
	fma.rn.f32 	%f6984, %f6983, %f6977, %f6976;
	and.b32  	%r3868, %r3866, 2;
	setp.eq.s32 	%p1026, %r3868, 0;
	mov.f32 	%f6985, 0f00000000;
	sub.f32 	%f6986, %f6985, %f6984;
	selp.f32 	%f6987, %f6984, %f6986, %p1026;
	rsqrt.approx.f32 	%f6988, %f796;
	mul.f32 	%f6989, %f6988, 0f3F4C422A;
	mul.f32 	%f6990, %f835, %f6989;
	mul.f32 	%f11762, %f6990, %f6987;
	@%p982 bra 	$L__BB1_914;
	bra.uni 	$L__BB1_923;
$L__BB1_914:
	mov.f32 	%f11766, 0f00000000;
	@%p1017 bra 	$L__BB1_926;
	rcp.approx.ftz.f32 	%f7102, %f796;
	mul.f32 	%f7103, %f7102, %f7102;
	fma.rn.f32 	%f7104, %f7103, 0fC082CB37, 0f3F3FF7E9;
	fma.rn.f32 	%f7105, %f7104, %f7103, 0fBE458BAE;
	fma.rn.f32 	%f7106, %f7105, %f7103, 0f3E3FFF8B;
	fma.rn.f32 	%f846, %f7106, %f7103, 0f3F800000;
	fma.rn.f32 	%f7107, %f7103, 0fBFCA3BA2, 0f3EB914AD;
	fma.rn.f32 	%f7108, %f7107, %f7103, 0fBE27F2EC;
	fma.rn.f32 	%f7109, %f7108, %f7103, 0f3EBFFFFD;
	fma.rn.f32 	%f847, %f7109, %f7102, %f796;
	mul.f32 	%f7110, %f847, 0f3F22F983;
	cvt.rni.s32.f32 	%r5843, %f7110;
	cvt.rn.f32.s32 	%f7111, %r5843;
	fma.rn.f32 	%f7112, %f7111, 0fBFC90FDA, %f847;
	fma.rn.f32 	%f7113, %f7111, 0fB3A22168, %f7112;
	fma.rn.f32 	%f11764, %f7111, 0fA7C234C5, %f7113;
	abs.f32 	%f849, %f847;
	setp.ltu.f32 	%p1039, %f849, 0f47CE4780;
	@%p1039 bra 	$L__BB1_925;
	setp.eq.f32 	%p1040, %f849, 0f7F800000;
	@%p1040 bra 	$L__BB1_924;
	mov.b32 	%r1002, %f847;
	mov.b64 	%rd2250, 0;
	mov.b32 	%r5840, 0;
$L__BB1_918:
	.pragma "nounroll";
	mul.wide.u32 	%rd1363, %r5840, 4;
	mov.u64 	%rd1364, __cudart_i2opi_f;
	add.s64 	%rd1365, %rd1364, %rd1363;
	ld.global.nc.u32 	%r3870, [%rd1365];
	shl.b32 	%r3871, %r1002, 8;
	or.b32  	%r3872, %r3871, -2147483648;
	mad.wide.u32 	%rd1366, %r3870, %r3872, %rd2250;
	shr.u64 	%rd2250, %rd1366, 32;
	add.s64 	%rd1367, %rd4, %rd1363;
	st.local.u32 	[%rd1367], %rd1366;
	add.s32 	%r5840, %r5840, 1;
	setp.ne.s32 	%p1041, %r5840, 6;
	@%p1041 bra 	$L__BB1_918;
	shr.u32 	%r3873, %r1002, 23;
	st.local.u32 	[%rd4+24], %rd2250;
	and.b32  	%r1005, %r3873, 31;
	and.b32  	%r3874, %r3873, 224;
	add.s32 	%r3875, %r3874, -128;
	shr.u32 	%r3876, %r3875, 5;
	mul.wide.u32 	%rd1368, %r3876, 4;
	sub.s64 	%rd221, %rd4, %rd1368;
	ld.local.u32 	%r5841, [%rd221+24];
	ld.local.u32 	%r5842, [%rd221+20];
	setp.eq.s32 	%p1042, %r1005, 0;
	@%p1042 bra 	$L__BB1_921;
	shf.l.wrap.b32 	%r5841, %r5842, %r5841, %r1005;
	ld.local.u32 	%r3877, [%rd221+16];
	shf.l.wrap.b32 	%r5842, %r3877, %r5842, %r1005;
$L__BB1_921:
	shr.u32 	%r3878, %r5841, 30;
	shf.l.wrap.b32 	%r3879, %r5842, %r5841, 2;
	shl.b32 	%r3880, %r5842, 2;
	shr.u32 	%r3881, %r3879, 31;
	add.s32 	%r3882, %r3881, %r3878;
	neg.s32 	%r3883, %r3882;
	setp.lt.s32 	%p1043, %r1002, 0;
	selp.b32 	%r5843, %r3883, %r3882, %p1043;
	xor.b32  	%r3884, %r3879, %r1002;
	shr.s32 	%r3885, %r3879, 31;
	xor.b32  	%r3886, %r3885, %r3879;
	xor.b32  	%r3887, %r3885, %r3880;
	cvt.u64.u32 	%rd1369, %r3886;
	shl.b64 	%rd1370, %rd1369, 32;
	cvt.u64.u32 	%rd1371, %r3887;
	or.b64  	%rd1372, %rd1370, %rd1371;
	cvt.rn.f64.s64 	%fd149, %rd1372;
	mul.f64 	%fd150, %fd149, 0d3BF921FB54442D19;
	cvt.rn.f32.f64 	%f7114, %fd150;
	neg.f32 	%f7115, %f7114;
	setp.lt.s32 	%p1044, %r3884, 0;
	selp.f32 	%f11764, %f7115, %f7114, %p1044;
	bra.uni 	$L__BB1_925;
$L__BB1_922:
	mov.f32 	%f11762, 0f00000000;
	@%p982 bra 	$L__BB1_914;
$L__BB1_923:
	mov.f32 	%f6992, 0f41A00000;
	div.rn.f32 	%f6993, %f6992, %f795;
	abs.f32 	%f6994, %f6993;
	setp.gt.f32 	%p1028, %f6994, 0f58635FA9;
	mul.f32 	%f6995, %f6993, 0f26901D7D;
	selp.f32 	%f6996, 0f26901D7D, 0f3F800000, %p1028;
	selp.f32 	%f6997, %f6995, %f6993, %p1028;
	mov.f32 	%f6998, 0f41900000;
	div.rn.f32 	%f6999, %f6998, %f795;
	mul.f32 	%f7000, %f6997, %f6999;
	sub.f32 	%f7001, %f7000, %f6996;
	abs.f32 	%f7002, %f7001;
	setp.gt.f32 	%p1029, %f7002, 0f58635FA9;
	mul.f32 	%f7003, %f7001, 0f26901D7D;
	mul.f32 	%f7004, %f6997, 0f26901D7D;
	selp.f32 	%f7005, %f7004, %f6997, %p1029;
	selp.f32 	%f7006, %f7003, %f7001, %p1029;
	fma.rn.f32 	%f7007, %f7006, 0f40000000, 0f00000000;
	mov.f32 	%f7008, 0f41800000;
	div.rn.f32 	%f7009, %f7008, %f795;
	mul.f32 	%f7010, %f7006, %f7009;
	sub.f32 	%f7011, %f7010, %f7005;
	abs.f32 	%f7012, %f7011;
	setp.gt.f32 	%p1030, %f7012, 0f58635FA9;
	mul.f32 	%f7013, %f7011, 0f26901D7D;
	mul.f32 	%f7014, %f7006, 0f26901D7D;
	mul.f32 	%f7015, %f7007, 0f26901D7D;
	selp.f32 	%f7016, %f7014, %f7006, %p1030;
	selp.f32 	%f7017, %f7015, %f7007, %p1030;
	selp.f32 	%f7018, %f7013, %f7011, %p1030;
	mov.f32 	%f7019, 0f41600000;
	div.rn.f32 	%f7020, %f7019, %f795;
	mul.f32 	%f7021, %f7018, %f7020;
	sub.f32 	%f7022, %f7021, %f7016;
	abs.f32 	%f7023, %f7022;
	setp.gt.f32 	%p1031, %f7023, 0f58635FA9;
	mul.f32 	%f7024, %f7022, 0f26901D7D;
	mul.f32 	%f7025, %f7018, 0f26901D7D;
	mul.f32 	%f7026, %f7017, 0f26901D7D;
	selp.f32 	%f7027, %f7025, %f7018, %p1031;
	selp.f32 	%f7028, %f7026, %f7017, %p1031;
	selp.f32 	%f7029, %f7024, %f7022, %p1031;
	fma.rn.f32 	%f7030, %f7029, 0f40000000, %f7028;
	mov.f32 	%f7031, 0f41400000;
	div.rn.f32 	%f7032, %f7031, %f795;
	mul.f32 	%f7033, %f7029, %f7032;
	sub.f32 	%f7034, %f7033, %f7027;
	abs.f32 	%f7035, %f7034;
	setp.gt.f32 	%p1032, %f7035, 0f58635FA9;
	mul.f32 	%f7036, %f7034, 0f26901D7D;
	mul.f32 	%f7037, %f7029, 0f26901D7D;
	mul.f32 	%f7038, %f7030, 0f26901D7D;
	selp.f32 	%f7039, %f7037, %f7029, %p1032;
	selp.f32 	%f7040, %f7038, %f7030, %p1032;
	selp.f32 	%f7041, %f7036, %f7034, %p1032;
	mov.f32 	%f7042, 0f41200000;
	div.rn.f32 	%f7043, %f7042, %f795;
	mul.f32 	%f7044, %f7041, %f7043;
	sub.f32 	%f7045, %f7044, %f7039;
	abs.f32 	%f7046, %f7045;
	setp.gt.f32 	%p1033, %f7046, 0f58635FA9;
	mul.f32 	%f7047, %f7045, 0f26901D7D;
	mul.f32 	%f7048, %f7041, 0f26901D7D;
	mul.f32 	%f7049, %f7040, 0f26901D7D;
	selp.f32 	%f7050, %f7048, %f7041, %p1033;
	selp.f32 	%f7051, %f7049, %f7040, %p1033;
	selp.f32 	%f7052, %f7047, %f7045, %p1033;
	fma.rn.f32 	%f7053, %f7052, 0f40000000, %f7051;
	mov.f32 	%f7054, 0f41000000;
	div.rn.f32 	%f7055, %f7054, %f795;
	mul.f32 	%f7056, %f7052, %f7055;
	sub.f32 	%f7057, %f7056, %f7050;
	abs.f32 	%f7058, %f7057;
	setp.gt.f32 	%p1034, %f7058, 0f58635FA9;
	mul.f32 	%f7059, %f7057, 0f26901D7D;
	mul.f32 	%f7060, %f7052, 0f26901D7D;
	mul.f32 	%f7061, %f7053, 0f26901D7D;
	selp.f32 	%f7062, %f7060, %f7052, %p1034;
	selp.f32 	%f7063, %f7061, %f7053, %p1034;
	selp.f32 	%f7064, %f7059, %f7057, %p1034;
	mov.f32 	%f7065, 0f40C00000;
	div.rn.f32 	%f7066, %f7065, %f795;
	mul.f32 	%f7067, %f7064, %f7066;
	sub.f32 	%f7068, %f7067, %f7062;
	abs.f32 	%f7069, %f7068;
	setp.gt.f32 	%p1035, %f7069, 0f58635FA9;
	mul.f32 	%f7070, %f7068, 0f26901D7D;
	mul.f32 	%f7071, %f7064, 0f26901D7D;
	mul.f32 	%f7072, %f7063, 0f26901D7D;
	selp.f32 	%f7073, %f7071, %f7064, %p1035;
	selp.f32 	%f7074, %f7072, %f7063, %p1035;
	selp.f32 	%f7075, %f7070, %f7068, %p1035;
	fma.rn.f32 	%f7076, %f7075, 0f40000000, %f7074;
	mov.f32 	%f7077, 0f40800000;
	div.rn.f32 	%f7078, %f7077, %f795;
	mul.f32 	%f7079, %f7075, %f7078;
	sub.f32 	%f7080, %f7079, %f7073;
	abs.f32 	%f7081, %f7080;
	setp.gt.f32 	%p1036, %f7081, 0f58635FA9;
	mul.f32 	%f7082, %f7080, 0f26901D7D;
	mul.f32 	%f7083, %f7075, 0f26901D7D;
	mul.f32 	%f7084, %f7076, 0f26901D7D;
	selp.f32 	%f7085, %f7083, %f7075, %p1036;
	selp.f32 	%f7086, %f7084, %f7076, %p1036;
	selp.f32 	%f7087, %f7082, %f7080, %p1036;
	mov.f32 	%f7088, 0f40000000;
	div.rn.f32 	%f7089, %f7088, %f795;
	mul.f32 	%f7090, %f7087, %f7089;
	sub.f32 	%f7091, %f7090, %f7085;
	abs.f32 	%f7092, %f7091;
	setp.gt.f32 	%p1037, %f7092, 0f58635FA9;
	mul.f32 	%f7093, %f7091, 0f26901D7D;
	mul.f32 	%f7094, %f7085, 0f26901D7D;
	mul.f32 	%f7095, %f7086, 0f26901D7D;
	selp.f32 	%f7096, %f7094, %f7085, %p1037;
	selp.f32 	%f7097, %f7095, %f7086, %p1037;
	selp.f32 	%f7098, %f7093, %f7091, %p1037;
	fma.rn.f32 	%f7099, %f7098, 0f40000000, %f7097;
	sub.f32 	%f7100, %f7099, %f7098;
	div.rn.f32 	%f11770, %f7096, %f7100;
	bra.uni 	$L__BB1_939;
$L__BB1_924:
	mov.f32 	%f7116, 0f00000000;
	mul.rn.f32 	%f11764, %f847, %f7116;
	mov.b32 	%r5843, 0;
$L__BB1_925:
	and.b32  	%r3889, %r5843, 3;
	cvt.rn.f32.u32 	%f7117, %r3889;
	fma.rn.f32 	%f7118, %f7117, 0f3FC90FDB, 0fC016CBE4;
	add.f32 	%f7119, %f11764, %f7118;
	mul.f32 	%f7120, %f7119, 0f3F22F983;
	cvt.rni.s32.f32 	%r3890, %f7120;
	cvt.rn.f32.s32 	%f7121, %r3890;
	fma.rn.f32 	%f7122, %f7121, 0fBFC90FDA, %f7119;
	fma.rn.f32 	%f7123, %f7121, 0fB3A22168, %f7122;
	add.s32 	%r3891, %r3890, 1;
	mul.rn.f32 	%f7124, %f7123, %f7123;
	and.b32  	%r3892, %r3890, 1;
	setp.eq.b32 	%p1045, %r3892, 1;
	selp.f32 	%f7125, %f7123, 0f3F800000, %p1045;
	fma.rn.f32 	%f7126, %f7124, %f7125, 0f00000000;
	fma.rn.f32 	%f7127, %f7124, 0f37CBAC00, 0fBAB607ED;
	selp.f32 	%f7128, 0fB94D4153, %f7127, %p1045;
	selp.f32 	%f7129, 0f3C0885E4, 0f3D2AAABB, %p1045;
	fma.rn.f32 	%f7130, %f7128, %f7124, %f7129;
	selp.f32 	%f7131, 0fBE2AAAA8, 0fBEFFFFFF, %p1045;
	fma.rn.f32 	%f7132, %f7130, %f7124, %f7131;
	fma.rn.f32 	%f7133, %f7132, %f7126, %f7125;
	and.b32  	%r3893, %r3891, 2;
	setp.eq.s32 	%p1046, %r3893, 0;
	mov.f32 	%f7134, 0f00000000;
	sub.f32 	%f7135, %f7134, %f7133;
	selp.f32 	%f7136, %f7133, %f7135, %p1046;
	rsqrt.approx.f32 	%f7137, %f796;
	mul.f32 	%f7138, %f7137, 0f3F4C422A;
	mul.f32 	%f7139, %f846, %f7138;
	mul.f32 	%f11766, %f7139, %f7136;
$L__BB1_926:
	@%p972 bra 	$L__BB1_928;
	add.f32 	%f7140, %f796, 0fC019E8A9;
	add.f32 	%f7141, %f7140, 0fB3E971B3;
	fma.rn.f32 	%f7142, %f7141, 0fA6B3B8E7, 0fA9ACA9B3;
	fma.rn.f32 	%f7143, %f7142, %f7141, 0f2C3F0E18;
	fma.rn.f32 	%f7144, %f7143, %f7141, 0fACD41781;
	fma.rn.f32 	%f7145, %f7144, %f7141, 0fAFE90F38;
	fma.rn.f32 	%f7146, %f7145, %f7141, 0f3020305B;
	fma.rn.f32 	%f7147, %f7146, %f7141, 0f33797143;
	fma.rn.f32 	%f7148, %f7147, %f7141, 0f30F76F85;
	fma.rn.f32 	%f7149, %f7148, %f7141, 0fB6B6DFC6;
	fma.rn.f32 	%f7150, %f7149, %f7141, 0fB6F665C9;
	fma.rn.f32 	%f7151, %f7150, %f7141, 0f399E2DEB;
	fma.rn.f32 	%f7152, %f7151, %f7141, 0f3A4AE334;
	fma.rn.f32 	%f7153, %f7152, %f7141, 0fBBEEAA1B;
	fma.rn.f32 	%f7154, %f7153, %f7141, 0fBCDA7747;
	mul.f32 	%f7155, %f7141, %f7154;
	add.f32 	%f7156, %f796, 0fC0B0A47B;
	add.f32 	%f7157, %f7156, 0f339A7A37;
	mul.f32 	%f7158, %f7157, %f7155;
	add.f32 	%f7159, %f796, 0fC10A75AB;
	add.f32 	%f7160, %f7159, 0fB4CCCDED;
	mul.f32 	%f11768, %f7160, %f7158;
	bra.uni 	$L__BB1_938;
$L__BB1_928:
	abs.f32 	%f7162, %f796;
	setp.eq.f32 	%p1048, %f7162, 0f7F800000;
	mov.f32 	%f11768, 0f00000000;
	@%p1048 bra 	$L__BB1_938;
	rcp.approx.ftz.f32 	%f7163, %f796;
	mul.f32 	%f7164, %f7163, %f7163;
	fma.rn.f32 	%f7165, %f7164, 0f4056FE93, 0fBF03B7C2;
	fma.rn.f32 	%f7166, %f7165, %f7164, 0f3DD3B3F3;
	fma.rn.f32 	%f7167, %f7166, %f7164, 0fBD7FFFB6;
	fma.rn.f32 	%f7168, %f7167, %f7164, 0f3F800000;
	fma.rn.f32 	%f7169, %f7164, 0f3F91E009, 0fBE52412D;
	fma.rn.f32 	%f7170, %f7169, %f7164, 0f3D854ED1;
	fma.rn.f32 	%f7171, %f7170, %f7164, 0fBDFFFFFF;
	fma.rn.f32 	%f857, %f7171, %f7163, %f796;
	rsqrt.approx.f32 	%f7172, %f796;
	mul.f32 	%f7173, %f7172, 0f3F4C422A;
	mul.f32 	%f858, %f7168, %f7173;
	mul.f32 	%f7174, %f857, 0f3F22F983;
	cvt.rni.s32.f32 	%r5847, %f7174;
	cvt.rn.f32.s32 	%f7175, %r5847;
	fma.rn.f32 	%f7176, %f7175, 0fBFC90FDA, %f857;
	fma.rn.f32 	%f7177, %f7175, 0fB3A22168, %f7176;
	fma.rn.f32 	%f11767, %f7175, 0fA7C234C5, %f7177;
	abs.f32 	%f860, %f857;
	setp.ltu.f32 	%p1049, %f860, 0f47CE4780;
	@%p1049 bra 	$L__BB1_937;
	setp.eq.f32 	%p1050, %f860, 0f7F800000;
	@%p1050 bra 	$L__BB1_936;
	mov.b32 	%r1015, %f857;
	mov.b32 	%r5844, 0;
	mov.b64 	%rd2251, 0;
$L__BB1_932:
	.pragma "nounroll";
	mul.wide.u32 	%rd1374, %r5844, 4;
	mov.u64 	%rd1375, __cudart_i2opi_f;
	add.s64 	%rd1376, %rd1375, %rd1374;
	ld.global.nc.u32 	%r3895, [%rd1376];
	shl.b32 	%r3896, %r1015, 8;
	or.b32  	%r3897, %r3896, -2147483648;
	mad.wide.u32 	%rd1377, %r3895, %r3897, %rd2251;
	shr.u64 	%rd2251, %rd1377, 32;
	add.s64 	%rd1378, %rd4, %rd1374;
	st.local.u32 	[%rd1378], %rd1377;
	add.s32 	%r5844, %r5844, 1;
	setp.ne.s32 	%p1051, %r5844, 6;
	@%p1051 bra 	$L__BB1_932;
	shr.u32 	%r3898, %r1015, 23;
	st.local.u32 	[%rd4+24], %rd2251;
	and.b32  	%r1018, %r3898, 31;
	and.b32  	%r3899, %r3898, 224;
	add.s32 	%r3900, %r3899, -128;
	shr.u32 	%r3901, %r3900, 5;
	mul.wide.u32 	%rd1379, %r3901, 4;
	sub.s64 	%rd1380, %rd4, %rd1379;
	ld.local.u32 	%r5846, [%rd1380+24];
	ld.local.u32 	%r5845, [%rd1380+20];
	setp.eq.s32 	%p1052, %r1018, 0;
	@%p1052 bra 	$L__BB1_935;
	shf.l.wrap.b32 	%r5846, %r5845, %r5846, %r1018;
	shr.u32 	%r3902, %r1015, 23;
	and.b32  	%r3903, %r3902, 224;
	add.s32 	%r3904, %r3903, -128;
	shr.u32 	%r3905, %r3904, 5;
	mul.wide.u32 	%rd1381, %r3905, 4;
	sub.s64 	%rd1382, %rd4, %rd1381;
	ld.local.u32 	%r3906, [%rd1382+16];
	shf.l.wrap.b32 	%r5845, %r3906, %r5845, %r1018;
$L__BB1_935:
	shr.u32 	%r3907, %r5846, 30;
	shf.l.wrap.b32 	%r3908, %r5845, %r5846, 2;
	shl.b32 	%r3909, %r5845, 2;
	shr.u32 	%r3910, %r3908, 31;
	add.s32 	%r3911, %r3910, %r3907;
	neg.s32 	%r3912, %r3911;
	setp.lt.s32 	%p1053, %r1015, 0;
	selp.b32 	%r5847, %r3912, %r3911, %p1053;
	shr.s32 	%r3913, %r3908, 31;
	xor.b32  	%r3914, %r3913, %r3909;
	xor.b32  	%r3915, %r3913, %r3908;
	xor.b32  	%r3916, %r3908, %r1015;
	cvt.u64.u32 	%rd1383, %r3915;
	shl.b64 	%rd1384, %rd1383, 32;
	cvt.u64.u32 	%rd1385, %r3914;
	or.b64  	%rd1386, %rd1384, %rd1385;
	cvt.rn.f64.s64 	%fd151, %rd1386;
	mul.f64 	%fd152, %fd151, 0d3BF921FB54442D19;
	cvt.rn.f32.f64 	%f7178, %fd152;
	neg.f32 	%f7179, %f7178;
	setp.lt.s32 	%p1054, %r3916, 0;
	selp.f32 	%f11767, %f7179, %f7178, %p1054;
	bra.uni 	$L__BB1_937;
$L__BB1_936:
	mov.f32 	%f7180, 0f00000000;
	mul.rn.f32 	%f11767, %f857, %f7180;
	mov.b32 	%r5847, 0;
$L__BB1_937:
	and.b32  	%r3918, %r5847, 3;
	cvt.rn.f32.u32 	%f7181, %r3918;
	fma.rn.f32 	%f7182, %f7181, 0f3FC90FDB, 0fBF490FDB;
	add.f32 	%f7183, %f11767, %f7182;
	mul.f32 	%f7184, %f7183, 0f3F22F983;
	cvt.rni.s32.f32 	%r3919, %f7184;
	cvt.rn.f32.s32 	%f7185, %r3919;
	fma.rn.f32 	%f7186, %f7185, 0fBFC90FDA, %f7183;
	fma.rn.f32 	%f7187, %f7185, 0fB3A22168, %f7186;
	add.s32 	%r3920, %r3919, 1;
	mul.rn.f32 	%f7188, %f7187, %f7187;
	and.b32  	%r3921, %r3919, 1;
	setp.eq.b32 	%p1055, %r3921, 1;
	selp.f32 	%f7189, %f7187, 0f3F800000, %p1055;
	fma.rn.f32 	%f7190, %f7188, %f7189, 0f00000000;
	fma.rn.f32 	%f7191, %f7188, 0f37CBAC00, 0fBAB607ED;
	selp.f32 	%f7192, 0fB94D4153, %f7191, %p1055;
	selp.f32 	%f7193, 0f3C0885E4, 0f3D2AAABB, %p1055;
	fma.rn.f32 	%f7194, %f7192, %f7188, %f7193;
	selp.f32 	%f7195, 0fBE2AAAA8, 0fBEFFFFFF, %p1055;
	fma.rn.f32 	%f7196, %f7194, %f7188, %f7195;
	fma.rn.f32 	%f7197, %f7196, %f7190, %f7189;
	and.b32  	%r3922, %r3920, 2;
	setp.eq.s32 	%p1056, %r3922, 0;
	mov.f32 	%f7198, 0f00000000;
	sub.f32 	%f7199, %f7198, %f7197;
	selp.f32 	%f7200, %f7197, %f7199, %p1056;
	mul.f32 	%f11768, %f858, %f7200;
$L__BB1_938:
	neg.f32 	%f7201, %f11766;
	setp.lt.f32 	%p1057, %f795, 0f00000000;
	selp.f32 	%f7202, %f7201, %f11766, %p1057;
	neg.f32 	%f7203, %f11768;
	copysign.f32 	%f7204, %f795, %f7202;
	setp.lt.f32 	%p1058, %f796, 0f0DA24260;
	selp.f32 	%f7205, %f7204, %f7202, %p1058;
	mov.f32 	%f7206, 0f40000000;
	div.rn.f32 	%f7207, %f7206, %f795;
	fma.rn.f32 	%f11770, %f7205, %f7207, %f7203;
$L__BB1_939:
	sub.f32 	%f7208, %f11762, %f11770;
	mul.f32 	%f11775, %f831, %f7208;
	bra.uni 	$L__BB1_965;
$L__BB1_940:
	abs.f32 	%f870, %f795;
	setp.gtu.f32 	%p1059, %f870, 0f41000000;
	@%p1059 bra 	$L__BB1_942;
	add.f32 	%f7209, %f870, 0fC0753AAC;
	add.f32 	%f7210, %f7209, 0f33A5090F;
	fma.rn.f32 	%f7211, %f7210, 0f29AF3463, 0f2B81BF42;
	fma.rn.f32 	%f7212, %f7211, %f7210, 0fADE21EC1;
	fma.rn.f32 	%f7213, %f7212, %f7210, 0fAF5DDEFF;
	fma.rn.f32 	%f7214, %f7213, %f7210, 0f319B0C9D;
	fma.rn.f32 	%f7215, %f7214, %f7210, 0f32E81173;
	fma.rn.f32 	%f7216, %f7215, %f7210, 0fB50F8DC8;
	fma.rn.f32 	%f7217, %f7216, %f7210, 0fB61E653D;
	fma.rn.f32 	%f7218, %f7217, %f7210, 0f382CD9C5;
	fma.rn.f32 	%f7219, %f7218, %f7210, 0f38F9EB10;
	fma.rn.f32 	%f7220, %f7219, %f7210, 0fBAECEB9C;
	fma.rn.f32 	%f7221, %f7220, %f7210, 0fBB276FFD;
	fma.rn.f32 	%f7222, %f7221, %f7210, 0f3D073993;
	add.f32 	%f7223, %f870, 0fC0E07FB0;
	add.f32 	%f7224, %f7223, 0f3444B8DB;
	mul.f32 	%f7225, %f7224, %f7222;
	mul.f32 	%f7226, %f7210, %f7225;
	mul.f32 	%f11772, %f870, %f7226;
	bra.uni 	$L__BB1_952;
$L__BB1_942:
	abs.f32 	%f7228, %f870;
	setp.eq.f32 	%p1060, %f7228, 0f7F800000;
	mov.f32 	%f11772, 0f00000000;
	@%p1060 bra 	$L__BB1_952;
	rcp.approx.ftz.f32 	%f7229, %f870;
	mul.f32 	%f7230, %f7229, %f7229;
	fma.rn.f32 	%f7231, %f7230, 0fC082CB37, 0f3F3FF7E9;
	fma.rn.f32 	%f7232, %f7231, %f7230, 0fBE458BAE;
	fma.rn.f32 	%f7233, %f7232, %f7230, 0f3E3FFF8B;
	fma.rn.f32 	%f872, %f7233, %f7230, 0f3F800000;
	fma.rn.f32 	%f7234, %f7230, 0fBFCA3BA2, 0f3EB914AD;
	fma.rn.f32 	%f7235, %f7234, %f7230, 0fBE27F2EC;
	fma.rn.f32 	%f7236, %f7235, %f7230, 0f3EBFFFFD;
	fma.rn.f32 	%f873, %f7236, %f7229, %f870;
	mul.f32 	%f7237, %f873, 0f3F22F983;
	cvt.rni.s32.f32 	%r5851, %f7237;
	cvt.rn.f32.s32 	%f7238, %r5851;
	fma.rn.f32 	%f7239, %f7238, 0fBFC90FDA, %f873;
	fma.rn.f32 	%f7240, %f7238, 0fB3A22168, %f7239;
	fma.rn.f32 	%f11771, %f7238, 0fA7C234C5, %f7240;
	abs.f32 	%f875, %f873;
	setp.ltu.f32 	%p1061, %f875, 0f47CE4780;
	@%p1061 bra 	$L__BB1_951;
	setp.eq.f32 	%p1062, %f875, 0f7F800000;
	@%p1062 bra 	$L__BB1_950;
	mov.b32 	%r1028, %f873;
	mov.b64 	%rd2252, 0;
	mov.b32 	%r5848, 0;
$L__BB1_946:
	.pragma "nounroll";
	mul.wide.u32 	%rd1388, %r5848, 4;
	mov.u64 	%rd1389, __cudart_i2opi_f;
	add.s64 	%rd1390, %rd1389, %rd1388;
	ld.global.nc.u32 	%r3924, [%rd1390];
	shl.b32 	%r3925, %r1028, 8;
	or.b32  	%r3926, %r3925, -2147483648;
	mad.wide.u32 	%rd1391, %r3924, %r3926, %rd2252;
	shr.u64 	%rd2252, %rd1391, 32;
	add.s64 	%rd1392, %rd3, %rd1388;
	st.local.u32 	[%rd1392], %rd1391;
	add.s32 	%r5848, %r5848, 1;
	setp.ne.s32 	%p1063, %r5848, 6;
	@%p1063 bra 	$L__BB1_946;
	shr.u32 	%r3927, %r1028, 23;
	st.local.u32 	[%rd3+24], %rd2252;
	and.b32  	%r1031, %r3927, 31;
	and.b32  	%r3928, %r3927, 224;
	add.s32 	%r3929, %r3928, -128;
	shr.u32 	%r3930, %r3929, 5;
	mul.wide.u32 	%rd1393, %r3930, 4;
	sub.s64 	%rd226, %rd3, %rd1393;
	ld.local.u32 	%r5849, [%rd226+24];
	ld.local.u32 	%r5850, [%rd226+20];
	setp.eq.s32 	%p1064, %r1031, 0;
	@%p1064 bra 	$L__BB1_949;
	shf.l.wrap.b32 	%r5849, %r5850, %r5849, %r1031;
	ld.local.u32 	%r3931, [%rd226+16];
	shf.l.wrap.b32 	%r5850, %r3931, %r5850, %r1031;
$L__BB1_949:
	shr.u32 	%r3932, %r5849, 30;
	shf.l.wrap.b32 	%r3933, %r5850, %r5849, 2;
	shl.b32 	%r3934, %r5850, 2;
	shr.u32 	%r3935, %r3933, 31;
	add.s32 	%r3936, %r3935, %r3932;
	neg.s32 	%r3937, %r3936;
	setp.lt.s32 	%p1065, %r1028, 0;
	selp.b32 	%r5851, %r3937, %r3936, %p1065;
	xor.b32  	%r3938, %r3933, %r1028;
	shr.s32 	%r3939, %r3933, 31;
	xor.b32  	%r3940, %r3939, %r3933;
	xor.b32  	%r3941, %r3939, %r3934;
	cvt.u64.u32 	%rd1394, %r3940;
	shl.b64 	%rd1395, %rd1394, 32;
	cvt.u64.u32 	%rd1396, %r3941;
	or.b64  	%rd1397, %rd1395, %rd1396;
	cvt.rn.f64.s64 	%fd153, %rd1397;
	mul.f64 	%fd154, %fd153, 0d3BF921FB54442D19;
	cvt.rn.f32.f64 	%f7241, %fd154;
	neg.f32 	%f7242, %f7241;
	setp.lt.s32 	%p1066, %r3938, 0;
	selp.f32 	%f11771, %f7242, %f7241, %p1066;
	bra.uni 	$L__BB1_951;
$L__BB1_950:
	mov.f32 	%f7243, 0f00000000;
	mul.rn.f32 	%f11771, %f873, %f7243;
	mov.b32 	%r5851, 0;
$L__BB1_951:
	and.b32  	%r3943, %r5851, 3;
	cvt.rn.f32.u32 	%f7244, %r3943;
	fma.rn.f32 	%f7245, %f7244, 0f3FC90FDB, 0fC016CBE4;
	add.f32 	%f7246, %f11771, %f7245;
	mul.f32 	%f7247, %f7246, 0f3F22F983;
	cvt.rni.s32.f32 	%r3944, %f7247;
	cvt.rn.f32.s32 	%f7248, %r3944;
	fma.rn.f32 	%f7249, %f7248, 0fBFC90FDA, %f7246;
	fma.rn.f32 	%f7250, %f7248, 0fB3A22168, %f7249;
	add.s32 	%r3945, %r3944, 1;
	mul.rn.f32 	%f7251, %f7250, %f7250;
	and.b32  	%r3946, %r3944, 1;
	setp.eq.b32 	%p1067, %r3946, 1;
	selp.f32 	%f7252, %f7250, 0f3F800000, %p1067;
	fma.rn.f32 	%f7253, %f7251, %f7252, 0f00000000;
	fma.rn.f32 	%f7254, %f7251, 0f37CBAC00, 0fBAB607ED;
	selp.f32 	%f7255, 0fB94D4153, %f7254, %p1067;
	selp.f32 	%f7256, 0f3C0885E4, 0f3D2AAABB, %p1067;
	fma.rn.f32 	%f7257, %f7255, %f7251, %f7256;
	selp.f32 	%f7258, 0fBE2AAAA8, 0fBEFFFFFF, %p1067;
	fma.rn.f32 	%f7259, %f7257, %f7251, %f7258;
	fma.rn.f32 	%f7260, %f7259, %f7253, %f7252;
	and.b32  	%r3947, %r3945, 2;
	setp.eq.s32 	%p1068, %r3947, 0;
	mov.f32 	%f7261, 0f00000000;
	sub.f32 	%f7262, %f7261, %f7260;
	selp.f32 	%f7263, %f7260, %f7262, %p1068;
	rsqrt.approx.f32 	%f7264, %f870;
	mul.f32 	%f7265, %f7264, 0f3F4C422A;
	mul.f32 	%f7266, %f872, %f7265;
	mul.f32 	%f11772, %f7266, %f7263;
$L__BB1_952:
	setp.lt.f32 	%p1070, %f795, 0f00000000;
	neg.f32 	%f7267, %f11772;
	selp.f32 	%f7268, %f7267, %f11772, %p1070;
	setp.lt.f32 	%p1071, %f870, 0f0DA24260;
	copysign.f32 	%f7269, %f795, %f7268;
	selp.f32 	%f7270, %f7269, %f7268, %p1071;
	add.f32 	%f881, %f7270, %f7270;
	@%p1059 bra 	$L__BB1_954;
	add.f32 	%f7271, %f870, 0fC0753AAC;
	add.f32 	%f7272, %f7271, 0f33A5090F;
	fma.rn.f32 	%f7273, %f7272, 0f29AF3463, 0f2B81BF42;
	fma.rn.f32 	%f7274, %f7273, %f7272, 0fADE21EC1;
	fma.rn.f32 	%f7275, %f7274, %f7272, 0fAF5DDEFF;
	fma.rn.f32 	%f7276, %f7275, %f7272, 0f319B0C9D;
	fma.rn.f32 	%f7277, %f7276, %f7272, 0f32E81173;
	fma.rn.f32 	%f7278, %f7277, %f7272, 0fB50F8DC8;
	fma.rn.f32 	%f7279, %f7278, %f7272, 0fB61E653D;
	fma.rn.f32 	%f7280, %f7279, %f7272, 0f382CD9C5;
	fma.rn.f32 	%f7281, %f7280, %f7272, 0f38F9EB10;
	fma.rn.f32 	%f7282, %f7281, %f7272, 0fBAECEB9C;
	fma.rn.f32 	%f7283, %f7282, %f7272, 0fBB276FFD;
	fma.rn.f32 	%f7284, %f7283, %f7272, 0f3D073993;
	add.f32 	%f7285, %f870, 0fC0E07FB0;
	add.f32 	%f7286, %f7285, 0f3444B8DB;
	mul.f32 	%f7287, %f7286, %f7284;
	mul.f32 	%f7288, %f7272, %f7287;
	mul.f32 	%f11774, %f870, %f7288;
	bra.uni 	$L__BB1_964;
$L__BB1_954:
	abs.f32 	%f7290, %f870;
	setp.eq.f32 	%p1072, %f7290, 0f7F800000;
	mov.f32 	%f11774, 0f00000000;
	@%p1072 bra 	$L__BB1_964;
	rcp.approx.ftz.f32 	%f7291, %f870;
	mul.f32 	%f7292, %f7291, %f7291;
	fma.rn.f32 	%f7293, %f7292, 0fC082CB37, 0f3F3FF7E9;
	fma.rn.f32 	%f7294, %f7293, %f7292, 0fBE458BAE;
	fma.rn.f32 	%f7295, %f7294, %f7292, 0f3E3FFF8B;
	fma.rn.f32 	%f883, %f7295, %f7292, 0f3F800000;
	fma.rn.f32 	%f7296, %f7292, 0fBFCA3BA2, 0f3EB914AD;
	fma.rn.f32 	%f7297, %f7296, %f7292, 0fBE27F2EC;
	fma.rn.f32 	%f7298, %f7297, %f7292, 0f3EBFFFFD;
	fma.rn.f32 	%f884, %f7298, %f7291, %f870;
	mul.f32 	%f7299, %f884, 0f3F22F983;
	cvt.rni.s32.f32 	%r5855, %f7299;
	cvt.rn.f32.s32 	%f7300, %r5855;
	fma.rn.f32 	%f7301, %f7300, 0fBFC90FDA, %f884;
	fma.rn.f32 	%f7302, %f7300, 0fB3A22168, %f7301;
	fma.rn.f32 	%f11773, %f7300, 0fA7C234C5, %f7302;
	abs.f32 	%f886, %f884;
	setp.ltu.f32 	%p1073, %f886, 0f47CE4780;
	@%p1073 bra 	$L__BB1_963;
	setp.eq.f32 	%p1074, %f886, 0f7F800000;
	@%p1074 bra 	$L__BB1_962;
	mov.b32 	%r1041, %f884;
	mov.b64 	%rd2253, 0;
	mov.b32 	%r5852, 0;
$L__BB1_958:
	.pragma "nounroll";
	mul.wide.u32 	%rd1399, %r5852, 4;
	mov.u64 	%rd1400, __cudart_i2opi_f;
	add.s64 	%rd1401, %rd1400, %rd1399;
	ld.global.nc.u32 	%r3949, [%rd1401];
	shl.b32 	%r3950, %r1041, 8;
	or.b32  	%r3951, %r3950, -2147483648;
	mad.wide.u32 	%rd1402, %r3949, %r3951, %rd2253;
	shr.u64 	%rd2253, %rd1402, 32;
	add.s64 	%rd1403, %rd2, %rd1399;
	st.local.u32 	[%rd1403], %rd1402;
	add.s32 	%r5852, %r5852, 1;
	setp.ne.s32 	%p1075, %r5852, 6;
	@%p1075 bra 	$L__BB1_958;
	shr.u32 	%r3952, %r1041, 23;
	st.local.u32 	[%rd2+24], %rd2253;
	and.b32  	%r1044, %r3952, 31;
	and.b32  	%r3953, %r3952, 224;
	add.s32 	%r3954, %r3953, -128;
	shr.u32 	%r3955, %r3954, 5;
	mul.wide.u32 	%rd1404, %r3955, 4;
	sub.s64 	%rd229, %rd2, %rd1404;
	ld.local.u32 	%r5853, [%rd229+24];
	ld.local.u32 	%r5854, [%rd229+20];
	setp.eq.s32 	%p1076, %r1044, 0;
	@%p1076 bra 	$L__BB1_961;
	shf.l.wrap.b32 	%r5853, %r5854, %r5853, %r1044;
	ld.local.u32 	%r3956, [%rd229+16];
	shf.l.wrap.b32 	%r5854, %r3956, %r5854, %r1044;
$L__BB1_961:
	shr.u32 	%r3957, %r5853, 30;
	shf.l.wrap.b32 	%r3958, %r5854, %r5853, 2;
	shl.b32 	%r3959, %r5854, 2;
	shr.u32 	%r3960, %r3958, 31;
	add.s32 	%r3961, %r3960, %r3957;
	neg.s32 	%r3962, %r3961;
	setp.lt.s32 	%p1077, %r1041, 0;
	selp.b32 	%r5855, %r3962, %r3961, %p1077;
	xor.b32  	%r3963, %r3958, %r1041;
	shr.s32 	%r3964, %r3958, 31;
	xor.b32  	%r3965, %r3964, %r3958;
	xor.b32  	%r3966, %r3964, %r3959;
	cvt.u64.u32 	%rd1405, %r3965;
	shl.b64 	%rd1406, %rd1405, 32;
	cvt.u64.u32 	%rd1407, %r3966;
	or.b64  	%rd1408, %rd1406, %rd1407;
	cvt.rn.f64.s64 	%fd155, %rd1408;
	mul.f64 	%fd156, %fd155, 0d3BF921FB54442D19;
	cvt.rn.f32.f64 	%f7303, %fd156;
	neg.f32 	%f7304, %f7303;
	setp.lt.s32 	%p1078, %r3963, 0;
	selp.f32 	%f11773, %f7304, %f7303, %p1078;
	bra.uni 	$L__BB1_963;
$L__BB1_962:
	mov.f32 	%f7305, 0f00000000;
	mul.rn.f32 	%f11773, %f884, %f7305;
	mov.b32 	%r5855, 0;
$L__BB1_963:
	and.b32  	%r3968, %r5855, 3;
	cvt.rn.f32.u32 	%f7306, %r3968;
	fma.rn.f32 	%f7307, %f7306, 0f3FC90FDB, 0fC016CBE4;
	add.f32 	%f7308, %f11773, %f7307;
	mul.f32 	%f7309, %f7308, 0f3F22F983;
	cvt.rni.s32.f32 	%r3969, %f7309;
	cvt.rn.f32.s32 	%f7310, %r3969;
	fma.rn.f32 	%f7311, %f7310, 0fBFC90FDA, %f7308;
	fma.rn.f32 	%f7312, %f7310, 0fB3A22168, %f7311;
	add.s32 	%r3970, %r3969, 1;
	mul.rn.f32 	%f7313, %f7312, %f7312;
	and.b32  	%r3971, %r3969, 1;
	setp.eq.b32 	%p1079, %r3971, 1;
	selp.f32 	%f7314, %f7312, 0f3F800000, %p1079;
	fma.rn.f32 	%f7315, %f7313, %f7314, 0f00000000;
	fma.rn.f32 	%f7316, %f7313, 0f37CBAC00, 0fBAB607ED;
	selp.f32 	%f7317, 0fB94D4153, %f7316, %p1079;
	selp.f32 	%f7318, 0f3C0885E4, 0f3D2AAABB, %p1079;
	fma.rn.f32 	%f7319, %f7317, %f7313, %f7318;
	selp.f32 	%f7320, 0fBE2AAAA8, 0fBEFFFFFF, %p1079;
	fma.rn.f32 	%f7321, %f7319, %f7313, %f7320;
	fma.rn.f32 	%f7322, %f7321, %f7315, %f7314;
	and.b32  	%r3972, %r3970, 2;
	setp.eq.s32 	%p1080, %r3972, 0;
	mov.f32 	%f7323, 0f00000000;
	sub.f32 	%f7324, %f7323, %f7322;
	selp.f32 	%f7325, %f7322, %f7324, %p1080;
	rsqrt.approx.f32 	%f7326, %f870;
	mul.f32 	%f7327, %f7326, 0f3F4C422A;
	mul.f32 	%f7328, %f883, %f7327;
	mul.f32 	%f11774, %f7328, %f7325;
$L__BB1_964:
	neg.f32 	%f7329, %f11774;
	selp.f32 	%f7330, %f7329, %f11774, %p1070;
	copysign.f32 	%f7331, %f795, %f7330;
	selp.f32 	%f7332, %f7331, %f7330, %p1071;
	add.f32 	%f7333, %f7332, %f7332;
	div.rn.f32 	%f7334, %f7333, %f795;
	div.rn.f32 	%f7335, %f881, %f795;
	mul.f32 	%f11775, %f7335, %f7334;
$L__BB1_965:
	mul.f32 	%f894, %f11751, %f11775;
	abs.f32 	%f11778, %f668;
	setp.lt.f32 	%p1083, %f11778, 0f3F800000;
	@%p1083 bra 	$L__BB1_976;
	setp.gtu.f32 	%p1084, %f11778, 0f4B000000;
	@%p1084 bra 	$L__BB1_973;
	mov.f32 	%f7336, 0f3F800000;
	div.approx.f32 	%f7337, %f11778, %f7336;
	cvt.rzi.f32.f32 	%f11776, %f7337;
	sub.f32 	%f897, %f11778, %f11776;
	mov.b32 	%r1053, %f897;
	setp.lt.u32 	%p1085, %r1053, 1065353216;
	@%p1085 bra 	$L__BB1_972;
	setp.gt.u32 	%p1086, %r1053, -2147483648;
	@%p1086 bra 	$L__BB1_971;
	add.f32 	%f11776, %f11776, 0f3F800000;
	setp.ltu.f32 	%p1087, %f897, 0f40000000;
	@%p1087 bra 	$L__BB1_972;
	add.f32 	%f7338, %f11776, 0f3F800000;
	add.f32 	%f7339, %f897, 0fC0400000;
	setp.ge.f32 	%p1088, %f7339, 0f00000000;
	add.f32 	%f7340, %f7338, 0f3F800000;
	selp.f32 	%f11776, %f7340, %f7338, %p1088;
	bra.uni 	$L__BB1_972;
$L__BB1_971:
	add.f32 	%f7341, %f11776, 0fBF800000;
	setp.lt.f32 	%p1089, %f897, 0fBF800000;
	add.f32 	%f7342, %f7341, 0fBF800000;
	selp.f32 	%f11776, %f7342, %f7341, %p1089;
$L__BB1_972:
	sub.f32 	%f11778, %f11778, %f11776;
	bra.uni 	$L__BB1_976;
$L__BB1_973:
	mov.b32 	%r1054, %f11778;
	and.b32  	%r3973, %r1054, 8388607;
	or.b32  	%r5856, %r3973, 1065353216;
	mov.b32 	%f11777, %r5856;
	and.b32  	%r3974, %r1054, -8388608;
	add.s32 	%r5857, %r3974, -1065353216;
	setp.eq.s32 	%p1090, %r5857, 0;
	@%p1090 bra 	$L__BB1_975;
$L__BB1_974:
	min.u32 	%r3975, %r5857, 192937984;
	add.s32 	%r3976, %r5856, %r3975;
	mov.b32 	%f7343, %r3976;
	sub.f32 	%f7344, %f7343, %f7343;
	add.f32 	%f7345, %f7344, %f7343;
	sub.f32 	%f7346, %f7343, %f7345;
	mov.f32 	%f7347, 0f3F800000;
	fma.rz.f32 	%f7348, %f7346, %f7347, %f7345;
	cvt.rzi.f32.f32 	%f7349, %f7348;
	sub.f32 	%f11777, %f7343, %f7349;
	sub.s32 	%r5857, %r5857, %r3975;
	mov.b32 	%r5856, %f11777;
	setp.ne.s32 	%p1091, %r5857, 0;
	setp.ne.s32 	%p1092, %r5856, 0;
	and.pred  	%p1093, %p1091, %p1092;
	@%p1093 bra 	$L__BB1_974;
$L__BB1_975:
	setp.gt.u32 	%p1094, %r1054, 2139095039;
	selp.f32 	%f7351, 0f7FFFFFFF, 0f4B000000, %p1094;
	mul.f32 	%f7352, %f11777, 0f34000000;
	mul.f32 	%f11778, %f7351, %f7352;
$L__BB1_976:
	cvt.rn.f32.u32 	%f908, %r1768;
	abs.f32 	%f7353, %f11778;
	setp.nan.f32 	%p1095, %f7353, %f7353;
	copysign.f32 	%f7354, %f668, %f11778;
	selp.f32 	%f7355, %f11778, %f7354, %p1095;
	abs.f32 	%f7356, %f7355;
	setp.gt.f32 	%p1096, %f7356, 0f3F000000;
	mov.f32 	%f7357, 0f3F800000;
	sub.f32 	%f7358, %f7357, %f7356;
	selp.f32 	%f909, %f7358, %f7356, %p1096;
	abs.f32 	%f910, %f909;
	setp.lt.f32 	%p1097, %f910, 0f3089705F;
	@%p1097 bra 	$L__BB1_978;
	mul.f32 	%f7359, %f909, %f908;
	add.f32 	%f7360, %f7359, %f7359;
	cvt.rni.f32.f32 	%f7361, %f7360;
	cvt.rzi.s32.f32 	%r3977, %f7361;
	fma.rn.f32 	%f7362, %f7361, 0fBF000000, %f7359;
	mul.rn.f32 	%f7363, %f7362, %f7362;
	fma.rn.f32 	%f7364, %f7363, 0fBF17ACC9, 0f40233590;
	fma.rn.f32 	%f7365, %f7363, 0f3E684E12, 0fBFAAD2E0;
	fma.rn.f32 	%f7366, %f7364, %f7363, 0fC0A55DF6;
	fma.rn.f32 	%f7367, %f7365, %f7363, 0f4081E0CF;
	fma.rn.f32 	%f7368, %f7363, %f7362, 0f00000000;
	fma.rn.f32 	%f7369, %f7367, %f7363, 0fC09DE9E6;
	fma.rn.f32 	%f7370, %f7366, %f7368, 0f00000000;
	fma.rn.f32 	%f7371, %f7369, %f7363, 0f3F800000;
	fma.rn.f32 	%f7372, %f7362, 0f40490FDB, %f7370;
	and.b32  	%r3978, %r3977, 1;
	setp.eq.b32 	%p1098, %r3978, 1;
	selp.f32 	%f7373, %f7371, %f7372, %p1098;
	and.b32  	%r3979, %r3977, 2;
	setp.eq.s32 	%p1099, %r3979, 0;
	mov.f32 	%f7374, 0f00000000;
	sub.f32 	%f7375, %f7374, %f7373;
	selp.f32 	%f7376, %f7373, %f7375, %p1099;
	cvt.rzi.f32.f32 	%f7377, %f7359;
	setp.eq.f32 	%p1100, %f7359, %f7377;
	mul.rn.f32 	%f7378, %f7359, %f7374;
	selp.f32 	%f7379, %f7378, %f7376, %p1100;
	add.f32 	%f7380, %f909, %f909;
	cvt.rni.f32.f32 	%f7381, %f7380;
	cvt.rzi.s32.f32 	%r3980, %f7381;
	fma.rn.f32 	%f7382, %f7381, 0fBF000000, %f909;
	mul.rn.f32 	%f7383, %f7382, %f7382;
	fma.rn.f32 	%f7384, %f7383, 0fBF17ACC9, 0f40233590;
	fma.rn.f32 	%f7385, %f7383, 0f3E684E12, 0fBFAAD2E0;
	fma.rn.f32 	%f7386, %f7384, %f7383, 0fC0A55DF6;
	fma.rn.f32 	%f7387, %f7385, %f7383, 0f4081E0CF;
	fma.rn.f32 	%f7388, %f7383, %f7382, 0f00000000;
	fma.rn.f32 	%f7389, %f7387, %f7383, 0fC09DE9E6;
	fma.rn.f32 	%f7390, %f7386, %f7388, 0f00000000;
	fma.rn.f32 	%f7391, %f7389, %f7383, 0f3F800000;
	fma.rn.f32 	%f7392, %f7382, 0f40490FDB, %f7390;
	and.b32  	%r3981, %r3980, 1;
	setp.eq.b32 	%p1101, %r3981, 1;
	selp.f32 	%f7393, %f7391, %f7392, %p1101;
	and.b32  	%r3982, %r3980, 2;
	setp.eq.s32 	%p1102, %r3982, 0;
	sub.f32 	%f7394, %f7374, %f7393;
	selp.f32 	%f7395, %f7393, %f7394, %p1102;
	cvt.rzi.f32.f32 	%f7396, %f909;
	setp.eq.f32 	%p1103, %f909, %f7396;
	mul.rn.f32 	%f7397, %f909, %f7374;
	mul.f32 	%f7398, %f7379, %f7379;
	selp.f32 	%f7399, %f7397, %f7395, %p1103;
	mul.f32 	%f7400, %f7399, %f7399;
	div.rn.f32 	%f11779, %f7398, %f7400;
	bra.uni 	$L__BB1_979;
$L__BB1_978:
	mul.f32 	%f7401, %f909, %f908;
	abs.f32 	%f7402, %f7401;
	setp.gt.f32 	%p1104, %f7402, 0f4B800000;
	mov.f32 	%f7403, 0f00000000;
	mul.rn.f32 	%f7404, %f7401, %f7403;
	selp.f32 	%f7405, %f7404, %f7401, %p1104;
	add.f32 	%f7406, %f7405, %f7405;
	cvt.rni.f32.f32 	%f7407, %f7406;
	cvt.rzi.s32.f32 	%r3983, %f7407;
	fma.rn.f32 	%f7408, %f7407, 0fBF000000, %f7405;
	add.s32 	%r3984, %r3983, 1;
	mul.rn.f32 	%f7409, %f7408, %f7408;
	fma.rn.f32 	%f7410, %f7409, 0fBF17ACC9, 0f40233590;
	fma.rn.f32 	%f7411, %f7409, 0f3E684E12, 0fBFAAD2E0;
	fma.rn.f32 	%f7412, %f7410, %f7409, 0fC0A55DF6;
	fma.rn.f32 	%f7413, %f7411, %f7409, 0f4081E0CF;
	fma.rn.f32 	%f7414, %f7409, %f7408, 0f00000000;
	fma.rn.f32 	%f7415, %f7413, %f7409, 0fC09DE9E6;
	fma.rn.f32 	%f7416, %f7412, %f7414, 0f00000000;
	fma.rn.f32 	%f7417, %f7415, %f7409, 0f3F800000;
	fma.rn.f32 	%f7418, %f7408, 0f40490FDB, %f7416;
	and.b32  	%r3985, %r3983, 1;
	setp.eq.b32 	%p1105, %r3985, 1;
	selp.f32 	%f7419, %f7418, %f7417, %p1105;
	and.b32  	%r3986, %r3984, 2;
	setp.eq.s32 	%p1106, %r3986, 0;
	sub.f32 	%f7420, %f7403, %f7419;
	selp.f32 	%f7421, %f7419, %f7420, %p1106;
	mul.lo.s32 	%r3987, %r1768, %r1768;
	cvt.rn.f32.u32 	%f7422, %r3987;
	mul.f32 	%f7423, %f7421, %f7422;
	setp.gt.f32 	%p1107, %f910, 0f4B800000;
	mul.rn.f32 	%f7424, %f909, %f7403;
	selp.f32 	%f7425, %f7424, %f909, %p1107;
	add.f32 	%f7426, %f7425, %f7425;
	cvt.rni.f32.f32 	%f7427, %f7426;
	cvt.rzi.s32.f32 	%r3988, %f7427;
	fma.rn.f32 	%f7428, %f7427, 0fBF000000, %f7425;
	add.s32 	%r3989, %r3988, 1;
	mul.rn.f32 	%f7429, %f7428, %f7428;
	fma.rn.f32 	%f7430, %f7429, 0fBF17ACC9, 0f40233590;
	fma.rn.f32 	%f7431, %f7429, 0f3E684E12, 0fBFAAD2E0;
	fma.rn.f32 	%f7432, %f7430, %f7429, 0fC0A55DF6;
	fma.rn.f32 	%f7433, %f7431, %f7429, 0f4081E0CF;
	fma.rn.f32 	%f7434, %f7429, %f7428, 0f00000000;
	fma.rn.f32 	%f7435, %f7433, %f7429, 0fC09DE9E6;
	fma.rn.f32 	%f7436, %f7432, %f7434, 0f00000000;
	fma.rn.f32 	%f7437, %f7435, %f7429, 0f3F800000;
	fma.rn.f32 	%f7438, %f7428, 0f40490FDB, %f7436;
	and.b32  	%r3990, %r3988, 1;
	setp.eq.b32 	%p1108, %r3990, 1;
	selp.f32 	%f7439, %f7438, %f7437, %p1108;
	and.b32  	%r3991, %r3989, 2;
	setp.eq.s32 	%p1109, %r3991, 0;
	sub.f32 	%f7440, %f7403, %f7439;
	mul.f32 	%f7441, %f7421, %f7423;
	selp.f32 	%f7442, %f7439, %f7440, %p1109;
	mul.f32 	%f7443, %f7442, %f7442;
	div.rn.f32 	%f11779, %f7441, %f7443;
$L__BB1_979:
	mul.f32 	%f914, %f894, %f11779;
	abs.f32 	%f11782, %f669;
	setp.lt.f32 	%p1110, %f11782, 0f3F800000;
	@%p1110 bra 	$L__BB1_990;
	setp.gtu.f32 	%p1111, %f11782, 0f4B000000;
	@%p1111 bra 	$L__BB1_987;
	mov.f32 	%f7444, 0f3F800000;
	div.approx.f32 	%f7445, %f11782, %f7444;
	cvt.rzi.f32.f32 	%f11780, %f7445;
	sub.f32 	%f917, %f11782, %f11780;
	mov.b32 	%r1061, %f917;
	setp.lt.u32 	%p1112, %r1061, 1065353216;
	@%p1112 bra 	$L__BB1_986;
	setp.gt.u32 	%p1113, %r1061, -2147483648;
	@%p1113 bra 	$L__BB1_985;
	add.f32 	%f11780, %f11780, 0f3F800000;
	setp.ltu.f32 	%p1114, %f917, 0f40000000;
	@%p1114 bra 	$L__BB1_986;
	add.f32 	%f7446, %f11780, 0f3F800000;
	add.f32 	%f7447, %f917, 0fC0400000;
	setp.ge.f32 	%p1115, %f7447, 0f00000000;
	add.f32 	%f7448, %f7446, 0f3F800000;
	selp.f32 	%f11780, %f7448, %f7446, %p1115;
	bra.uni 	$L__BB1_986;
$L__BB1_985:
	add.f32 	%f7449, %f11780, 0fBF800000;
	setp.lt.f32 	%p1116, %f917, 0fBF800000;
	add.f32 	%f7450, %f7449, 0fBF800000;
	selp.f32 	%f11780, %f7450, %f7449, %p1116;
$L__BB1_986:
	sub.f32 	%f11782, %f11782, %f11780;
	bra.uni 	$L__BB1_990;
$L__BB1_987:
	mov.b32 	%r1062, %f11782;
	and.b32  	%r3992, %r1062, 8388607;
	or.b32  	%r5858, %r3992, 1065353216;
	mov.b32 	%f11781, %r5858;
	and.b32  	%r3993, %r1062, -8388608;
	add.s32 	%r5859, %r3993, -1065353216;
	setp.eq.s32 	%p1117, %r5859, 0;
	@%p1117 bra 	$L__BB1_989;
$L__BB1_988:
	min.u32 	%r3994, %r5859, 192937984;
	add.s32 	%r3995, %r5858, %r3994;
	mov.b32 	%f7451, %r3995;
	sub.f32 	%f7452, %f7451, %f7451;
	add.f32 	%f7453, %f7452, %f7451;
	sub.f32 	%f7454, %f7451, %f7453;
	mov.f32 	%f7455, 0f3F800000;
	fma.rz.f32 	%f7456, %f7454, %f7455, %f7453;
	cvt.rzi.f32.f32 	%f7457, %f7456;
	sub.f32 	%f11781, %f7451, %f7457;
	sub.s32 	%r5859, %r5859, %r3994;
	mov.b32 	%r5858, %f11781;
	setp.ne.s32 	%p1118, %r5859, 0;
	setp.ne.s32 	%p1119, %r5858, 0;
	and.pred  	%p1120, %p1118, %p1119;
	@%p1120 bra 	$L__BB1_988;
$L__BB1_989:
	setp.gt.u32 	%p1121, %r1062, 2139095039;
	selp.f32 	%f7459, 0f7FFFFFFF, 0f4B000000, %p1121;
	mul.f32 	%f7460, %f11781, 0f34000000;
	mul.f32 	%f11782, %f7459, %f7460;
$L__BB1_990:
	cvt.rn.f32.u32 	%f928, %r1769;
	abs.f32 	%f7461, %f11782;
	setp.nan.f32 	%p1122, %f7461, %f7461;
	copysign.f32 	%f7462, %f669, %f11782;
	selp.f32 	%f7463, %f11782, %f7462, %p1122;
	abs.f32 	%f7464, %f7463;
	setp.gt.f32 	%p1123, %f7464, 0f3F000000;
	mov.f32 	%f7465, 0f3F800000;
	sub.f32 	%f7466, %f7465, %f7464;
	selp.f32 	%f929, %f7466, %f7464, %p1123;
	abs.f32 	%f930, %f929;
	setp.lt.f32 	%p1124, %f930, 0f3089705F;
	@%p1124 bra 	$L__BB1_992;
	mul.f32 	%f7467, %f929, %f928;
	add.f32 	%f7468, %f7467, %f7467;
	cvt.rni.f32.f32 	%f7469, %f7468;
	cvt.rzi.s32.f32 	%r3996, %f7469;
	fma.rn.f32 	%f7470, %f7469, 0fBF000000, %f7467;
	mul.rn.f32 	%f7471, %f7470, %f7470;
	fma.rn.f32 	%f7472, %f7471, 0fBF17ACC9, 0f40233590;
	fma.rn.f32 	%f7473, %f7471, 0f3E684E12, 0fBFAAD2E0;
	fma.rn.f32 	%f7474, %f7472, %f7471, 0fC0A55DF6;
	fma.rn.f32 	%f7475, %f7473, %f7471, 0f4081E0CF;
	fma.rn.f32 	%f7476, %f7471, %f7470, 0f00000000;
	fma.rn.f32 	%f7477, %f7475, %f7471, 0fC09DE9E6;
	fma.rn.f32 	%f7478, %f7474, %f7476, 0f00000000;
	fma.rn.f32 	%f7479, %f7477, %f7471, 0f3F800000;
	fma.rn.f32 	%f7480, %f7470, 0f40490FDB, %f7478;
	and.b32  	%r3997, %r3996, 1;
	setp.eq.b32 	%p1125, %r3997, 1;
	selp.f32 	%f7481, %f7479, %f7480, %p1125;
	and.b32  	%r3998, %r3996, 2;
	setp.eq.s32 	%p1126, %r3998, 0;
	mov.f32 	%f7482, 0f00000000;
	sub.f32 	%f7483, %f7482, %f7481;
	selp.f32 	%f7484, %f7481, %f7483, %p1126;
	cvt.rzi.f32.f32 	%f7485, %f7467;
	setp.eq.f32 	%p1127, %f7467, %f7485;
	mul.rn.f32 	%f7486, %f7467, %f7482;
	selp.f32 	%f7487, %f7486, %f7484, %p1127;
	add.f32 	%f7488, %f929, %f929;
	cvt.rni.f32.f32 	%f7489, %f7488;
	cvt.rzi.s32.f32 	%r3999, %f7489;
	fma.rn.f32 	%f7490, %f7489, 0fBF000000, %f929;
	mul.rn.f32 	%f7491, %f7490, %f7490;
	fma.rn.f32 	%f7492, %f7491, 0fBF17ACC9, 0f40233590;
	fma.rn.f32 	%f7493, %f7491, 0f3E684E12, 0fBFAAD2E0;
	fma.rn.f32 	%f7494, %f7492, %f7491, 0fC0A55DF6;
	fma.rn.f32 	%f7495, %f7493, %f7491, 0f4081E0CF;
	fma.rn.f32 	%f7496, %f7491, %f7490, 0f00000000;
	fma.rn.f32 	%f7497, %f7495, %f7491, 0fC09DE9E6;
	fma.rn.f32 	%f7498, %f7494, %f7496, 0f00000000;
	fma.rn.f32 	%f7499, %f7497, %f7491, 0f3F800000;
	fma.rn.f32 	%f7500, %f7490, 0f40490FDB, %f7498;
	and.b32  	%r4000, %r3999, 1;
	setp.eq.b32 	%p1128, %r4000, 1;
	selp.f32 	%f7501, %f7499, %f7500, %p1128;
	and.b32  	%r4001, %r3999, 2;
	setp.eq.s32 	%p1129, %r4001, 0;
	sub.f32 	%f7502, %f7482, %f7501;
	selp.f32 	%f7503, %f7501, %f7502, %p1129;
	cvt.rzi.f32.f32 	%f7504, %f929;
	setp.eq.f32 	%p1130, %f929, %f7504;
	mul.rn.f32 	%f7505, %f929, %f7482;
	mul.f32 	%f7506, %f7487, %f7487;
	selp.f32 	%f7507, %f7505, %f7503, %p1130;
	mul.f32 	%f7508, %f7507, %f7507;
	div.rn.f32 	%f11783, %f7506, %f7508;
	bra.uni 	$L__BB1_993;
$L__BB1_992:
	mul.f32 	%f7509, %f929, %f928;
	abs.f32 	%f7510, %f7509;
	setp.gt.f32 	%p1131, %f7510, 0f4B800000;
	mov.f32 	%f7511, 0f00000000;
	mul.rn.f32 	%f7512, %f7509, %f7511;
	selp.f32 	%f7513, %f7512, %f7509, %p1131;
	add.f32 	%f7514, %f7513, %f7513;
	cvt.rni.f32.f32 	%f7515, %f7514;
	cvt.rzi.s32.f32 	%r4002, %f7515;
	fma.rn.f32 	%f7516, %f7515, 0fBF000000, %f7513;
	add.s32 	%r4003, %r4002, 1;
	mul.rn.f32 	%f7517, %f7516, %f7516;
	fma.rn.f32 	%f7518, %f7517, 0fBF17ACC9, 0f40233590;
	fma.rn.f32 	%f7519, %f7517, 0f3E684E12, 0fBFAAD2E0;
	fma.rn.f32 	%f7520, %f7518, %f7517, 0fC0A55DF6;
	fma.rn.f32 	%f7521, %f7519, %f7517, 0f4081E0CF;
	fma.rn.f32 	%f7522, %f7517, %f7516, 0f00000000;
	fma.rn.f32 	%f7523, %f7521, %f7517, 0fC09DE9E6;
	fma.rn.f32 	%f7524, %f7520, %f7522, 0f00000000;
	fma.rn.f32 	%f7525, %f7523, %f7517, 0f3F800000;
	fma.rn.f32 	%f7526, %f7516, 0f40490FDB, %f7524;
	and.b32  	%r4004, %r4002, 1;
	setp.eq.b32 	%p1132, %r4004, 1;
	selp.f32 	%f7527, %f7526, %f7525, %p1132;
	and.b32  	%r4005, %r4003, 2;
	setp.eq.s32 	%p1133, %r4005, 0;
	sub.f32 	%f7528, %f7511, %f7527;
	selp.f32 	%f7529, %f7527, %f7528, %p1133;
	mul.lo.s32 	%r4006, %r1769, %r1769;
	cvt.rn.f32.u32 	%f7530, %r4006;
	mul.f32 	%f7531, %f7529, %f7530;
	setp.gt.f32 	%p1134, %f930, 0f4B800000;
	mul.rn.f32 	%f7532, %f929, %f7511;
	selp.f32 	%f7533, %f7532, %f929, %p1134;
	add.f32 	%f7534, %f7533, %f7533;
	cvt.rni.f32.f32 	%f7535, %f7534;
	cvt.rzi.s32.f32 	%r4007, %f7535;
	fma.rn.f32 	%f7536, %f7535, 0fBF000000, %f7533;
	add.s32 	%r4008, %r4007, 1;
	mul.rn.f32 	%f7537, %f7536, %f7536;
	fma.rn.f32 	%f7538, %f7537, 0fBF17ACC9, 0f40233590;
	fma.rn.f32 	%f7539, %f7537, 0f3E684E12, 0fBFAAD2E0;
	fma.rn.f32 	%f7540, %f7538, %f7537, 0fC0A55DF6;
	fma.rn.f32 	%f7541, %f7539, %f7537, 0f4081E0CF;
	fma.rn.f32 	%f7542, %f7537, %f7536, 0f00000000;
	fma.rn.f32 	%f7543, %f7541, %f7537, 0fC09DE9E6;
	fma.rn.f32 	%f7544, %f7540, %f7542, 0f00000000;
	fma.rn.f32 	%f7545, %f7543, %f7537, 0f3F800000;
	fma.rn.f32 	%f7546, %f7536, 0f40490FDB, %f7544;
	and.b32  	%r4009, %r4007, 1;
	setp.eq.b32 	%p1135, %r4009, 1;
	selp.f32 	%f7547, %f7546, %f7545, %p1135;
	and.b32  	%r4010, %r4008, 2;
	setp.eq.s32 	%p1136, %r4010, 0;
	sub.f32 	%f7548, %f7511, %f7547;
	mul.f32 	%f7549, %f7529, %f7531;
	selp.f32 	%f7550, %f7547, %f7548, %p1136;
	mul.f32 	%f7551, %f7550, %f7550;
	div.rn.f32 	%f11783, %f7549, %f7551;
$L__BB1_993:
	fma.rn.f32 	%f11914, %f914, %f11783, %f11914;
	add.s32 	%r5751, %r5751, 1;
	setp.ne.s32 	%p1137, %r5751, %r1770;
	@%p1137 bra 	$L__BB1_669;
	setp.eq.s32 	%p1138, %r21, 3;
	@%p1138 bra 	$L__BB1_1648;
	ld.param.u64 	%rd2170, [_Z15dirtymap_kernel10floatArrayS_S_S_f11chordParamsPfPKf_param_7];
	cvta.to.global.u64 	%rd1409, %rd2170;
	ld.global.f32 	%f935, [%rd1409+156];
	mov.b32 	%r5860, 0;
$L__BB1_996:
	cvt.rn.f32.u32 	%f7552, %r5860;
	mul.f32 	%f7553, %f1567, %f7552;
	fma.rn.f32 	%f937, %f7553, 0f3898825B, %f7;
	mul.f32 	%f7554, %f937, 0f3F22F983;
	cvt.rni.s32.f32 	%r5892, %f7554;
	cvt.rn.f32.s32 	%f7555, %r5892;
	fma.rn.f32 	%f7556, %f7555, 0fBFC90FDA, %f937;
	fma.rn.f32 	%f7557, %f7555, 0fB3A22168, %f7556;
	fma.rn.f32 	%f11792, %f7555, 0fA7C234C5, %f7557;
	abs.f32 	%f939, %f937;
	setp.ltu.f32 	%p1139, %f939, 0f47CE4780;
	mov.u32 	%r5864, %r5892;
	mov.f32 	%f11785, %f11792;
	@%p1139 bra 	$L__BB1_1004;
	setp.eq.f32 	%p1140, %f939, 0f7F800000;
	@%p1140 bra 	$L__BB1_1003;
	mov.b32 	%r1072, %f937;
	shl.b32 	%r4013, %r1072, 8;
	or.b32  	%r1073, %r4013, -2147483648;
	mov.b64 	%rd2254, 0;
	mov.b32 	%r5861, 0;
$L__BB1_999:
	.pragma "nounroll";
	mul.wide.u32 	%rd1411, %r5861, 4;
	mov.u64 	%rd1412, __cudart_i2opi_f;
	add.s64 	%rd1413, %rd1412, %rd1411;
	ld.global.nc.u32 	%r4014, [%rd1413];
	mad.wide.u32 	%rd1414, %r4014, %r1073, %rd2254;
	shr.u64 	%rd2254, %rd1414, 32;
	add.s64 	%rd1415, %rd23, %rd1411;
	st.local.u32 	[%rd1415], %rd1414;
	add.s32 	%r5861, %r5861, 1;
	setp.ne.s32 	%p1141, %r5861, 6;
	@%p1141 bra 	$L__BB1_999;
	shr.u32 	%r4015, %r1072, 23;
	st.local.u32 	[%rd23+24], %rd2254;
	and.b32  	%r1076, %r4015, 31;
	and.b32  	%r4016, %r4015, 224;
	add.s32 	%r4017, %r4016, -128;
	shr.u32 	%r4018, %r4017, 5;
	mul.wide.u32 	%rd1416, %r4018, 4;
	sub.s64 	%rd232, %rd23, %rd1416;
	ld.local.u32 	%r5862, [%rd232+24];
	ld.local.u32 	%r5863, [%rd232+20];
	setp.eq.s32 	%p1142, %r1076, 0;
	@%p1142 bra 	$L__BB1_1002;
	shf.l.wrap.b32 	%r5862, %r5863, %r5862, %r1076;
	ld.local.u32 	%r4019, [%rd232+16];
	shf.l.wrap.b32 	%r5863, %r4019, %r5863, %r1076;
$L__BB1_1002:
	shr.u32 	%r4020, %r5862, 30;
	shf.l.wrap.b32 	%r4021, %r5863, %r5862, 2;
	shl.b32 	%r4022, %r5863, 2;
	shr.u32 	%r4023, %r4021, 31;
	add.s32 	%r4024, %r4023, %r4020;
	neg.s32 	%r4025, %r4024;
	setp.lt.s32 	%p1143, %r1072, 0;
	selp.b32 	%r5864, %r4025, %r4024, %p1143;
	xor.b32  	%r4026, %r4021, %r1072;
	shr.s32 	%r4027, %r4021, 31;
	xor.b32  	%r4028, %r4027, %r4021;
	xor.b32  	%r4029, %r4027, %r4022;
	cvt.u64.u32 	%rd1417, %r4028;
	shl.b64 	%rd1418, %rd1417, 32;
	cvt.u64.u32 	%rd1419, %r4029;
	or.b64  	%rd1420, %rd1418, %rd1419;
	cvt.rn.f64.s64 	%fd157, %rd1420;
	mul.f64 	%fd158, %fd157, 0d3BF921FB54442D19;
	cvt.rn.f32.f64 	%f7558, %fd158;
	neg.f32 	%f7559, %f7558;
	setp.lt.s32 	%p1144, %r4026, 0;
	selp.f32 	%f11785, %f7559, %f7558, %p1144;
	bra.uni 	$L__BB1_1004;
$L__BB1_1003:
	mov.f32 	%f7560, 0f00000000;
	mul.rn.f32 	%f11785, %f937, %f7560;
	mov.b32 	%r5864, 0;
$L__BB1_1004:
	add.s32 	%r4031, %r5864, 1;
	mul.rn.f32 	%f7561, %f11785, %f11785;
	and.b32  	%r4032, %r5864, 1;
	setp.eq.b32 	%p1146, %r4032, 1;
	selp.f32 	%f7562, %f11785, 0f3F800000, %p1146;
	fma.rn.f32 	%f7563, %f7561, %f7562, 0f00000000;
	fma.rn.f32 	%f7564, %f7561, 0f37CBAC00, 0fBAB607ED;
	selp.f32 	%f7565, 0fB94D4153, %f7564, %p1146;
	selp.f32 	%f7566, 0f3C0885E4, 0f3D2AAABB, %p1146;
	fma.rn.f32 	%f7567, %f7565, %f7561, %f7566;
	selp.f32 	%f7568, 0fBE2AAAA8, 0fBEFFFFFF, %p1146;
	fma.rn.f32 	%f7569, %f7567, %f7561, %f7568;
	fma.rn.f32 	%f7570, %f7569, %f7563, %f7562;
	and.b32  	%r4033, %r4031, 2;
	setp.eq.s32 	%p1147, %r4033, 0;
	mov.f32 	%f7571, 0f00000000;
	sub.f32 	%f7572, %f7571, %f7570;
	selp.f32 	%f943, %f7570, %f7572, %p1147;
	cvta.to.global.u64 	%rd1421, %rd364;
	mov.u32 	%r4034, %ctaid.x;
	shl.b32 	%r4035, %r4034, 7;
	mov.u32 	%r4036, %tid.x;
	add.s32 	%r4037, %r4035, %r4036;
	mul.lo.s32 	%r4038, %r4037, 3;
	mul.wide.u32 	%rd1422, %r4038, 4;
	add.s64 	%rd233, %rd1421, %rd1422;
	ld.global.f32 	%f944, [%rd233];
	mov.u32 	%r5868, %r5892;
	mov.f32 	%f11786, %f11792;
	@%p1139 bra 	$L__BB1_1012;
	setp.eq.f32 	%p1148, %f939, 0f7F800000;
	@%p1148 bra 	$L__BB1_1011;
	mov.b32 	%r1085, %f937;
	shl.b32 	%r4040, %r1085, 8;
	or.b32  	%r1086, %r4040, -2147483648;
	mov.b64 	%rd2255, 0;
	mov.b32 	%r5865, 0;
$L__BB1_1007:
	.pragma "nounroll";
	mul.wide.u32 	%rd1424, %r5865, 4;
	mov.u64 	%rd1425, __cudart_i2opi_f;
	add.s64 	%rd1426, %rd1425, %rd1424;
	ld.global.nc.u32 	%r4041, [%rd1426];
	mad.wide.u32 	%rd1427, %r4041, %r1086, %rd2255;
	shr.u64 	%rd2255, %rd1427, 32;
	add.s64 	%rd1428, %rd22, %rd1424;
	st.local.u32 	[%rd1428], %rd1427;
	add.s32 	%r5865, %r5865, 1;
	setp.ne.s32 	%p1149, %r5865, 6;
	@%p1149 bra 	$L__BB1_1007;
	shr.u32 	%r4042, %r1085, 23;
	st.local.u32 	[%rd22+24], %rd2255;
	and.b32  	%r1089, %r4042, 31;
	and.b32  	%r4043, %r4042, 224;
	add.s32 	%r4044, %r4043, -128;
	shr.u32 	%r4045, %r4044, 5;
	mul.wide.u32 	%rd1429, %r4045, 4;
	sub.s64 	%rd236, %rd22, %rd1429;
	ld.local.u32 	%r5866, [%rd236+24];
	ld.local.u32 	%r5867, [%rd236+20];
	setp.eq.s32 	%p1150, %r1089, 0;
	@%p1150 bra 	$L__BB1_1010;
	shf.l.wrap.b32 	%r5866, %r5867, %r5866, %r1089;
	ld.local.u32 	%r4046, [%rd236+16];
	shf.l.wrap.b32 	%r5867, %r4046, %r5867, %r1089;
$L__BB1_1010:
	shr.u32 	%r4047, %r5866, 30;
	shf.l.wrap.b32 	%r4048, %r5867, %r5866, 2;
	shl.b32 	%r4049, %r5867, 2;
	shr.u32 	%r4050, %r4048, 31;
	add.s32 	%r4051, %r4050, %r4047;
	neg.s32 	%r4052, %r4051;
	setp.lt.s32 	%p1151, %r1085, 0;
	selp.b32 	%r5868, %r4052, %r4051, %p1151;
	xor.b32  	%r4053, %r4048, %r1085;
	shr.s32 	%r4054, %r4048, 31;
	xor.b32  	%r4055, %r4054, %r4048;
	xor.b32  	%r4056, %r4054, %r4049;
	cvt.u64.u32 	%rd1430, %r4055;
	shl.b64 	%rd1431, %rd1430, 32;
	cvt.u64.u32 	%rd1432, %r4056;
	or.b64  	%rd1433, %rd1431, %rd1432;
	cvt.rn.f64.s64 	%fd159, %rd1433;
	mul.f64 	%fd160, %fd159, 0d3BF921FB54442D19;
	cvt.rn.f32.f64 	%f7573, %fd160;
	neg.f32 	%f7574, %f7573;
	setp.lt.s32 	%p1152, %r4053, 0;
	selp.f32 	%f11786, %f7574, %f7573, %p1152;
	bra.uni 	$L__BB1_1012;
$L__BB1_1011:
	mov.f32 	%f7575, 0f00000000;
	mul.rn.f32 	%f11786, %f937, %f7575;
	mov.b32 	%r5868, 0;
$L__BB1_1012:
	mul.rn.f32 	%f7576, %f11786, %f11786;
	and.b32  	%r4058, %r5868, 1;
	setp.eq.b32 	%p1154, %r4058, 1;
	selp.f32 	%f7577, 0f3F800000, %f11786, %p1154;
	fma.rn.f32 	%f7578, %f7576, %f7577, 0f00000000;
	fma.rn.f32 	%f7579, %f7576, 0f37CBAC00, 0fBAB607ED;
	selp.f32 	%f7580, %f7579, 0fB94D4153, %p1154;
	selp.f32 	%f7581, 0f3D2AAABB, 0f3C0885E4, %p1154;
	fma.rn.f32 	%f7582, %f7580, %f7576, %f7581;
	selp.f32 	%f7583, 0fBEFFFFFF, 0fBE2AAAA8, %p1154;
	fma.rn.f32 	%f7584, %f7582, %f7576, %f7583;
	fma.rn.f32 	%f7585, %f7584, %f7578, %f7577;
	and.b32  	%r4059, %r5868, 2;
	setp.eq.s32 	%p1155, %r4059, 0;
	mov.f32 	%f7586, 0f00000000;
	sub.f32 	%f7587, %f7586, %f7585;
	selp.f32 	%f7588, %f7585, %f7587, %p1155;
	ld.global.f32 	%f948, [%rd233+4];
	mul.f32 	%f7589, %f948, %f7588;
	mul.f32 	%f7590, %f944, %f943;
	sub.f32 	%f949, %f7590, %f7589;
	mov.u32 	%r5872, %r5892;
	mov.f32 	%f11787, %f11792;
	@%p1139 bra 	$L__BB1_1020;
	setp.eq.f32 	%p1156, %f939, 0f7F800000;
	@%p1156 bra 	$L__BB1_1019;
	mov.b32 	%r1098, %f937;
	shl.b32 	%r4061, %r1098, 8;
	or.b32  	%r1099, %r4061, -2147483648;
	mov.b64 	%rd2256, 0;
	mov.b32 	%r5869, 0;
$L__BB1_1015:
	.pragma "nounroll";
	mul.wide.u32 	%rd1435, %r5869, 4;
	mov.u64 	%rd1436, __cudart_i2opi_f;
	add.s64 	%rd1437, %rd1436, %rd1435;
	ld.global.nc.u32 	%r4062, [%rd1437];
	mad.wide.u32 	%rd1438, %r4062, %r1099, %rd2256;
	shr.u64 	%rd2256, %rd1438, 32;
	add.s64 	%rd1439, %rd21, %rd1435;
	st.local.u32 	[%rd1439], %rd1438;
	add.s32 	%r5869, %r5869, 1;
	setp.ne.s32 	%p1157, %r5869, 6;
	@%p1157 bra 	$L__BB1_1015;
	shr.u32 	%r4063, %r1098, 23;
	st.local.u32 	[%rd21+24], %rd2256;
	and.b32  	%r1102, %r4063, 31;
	and.b32  	%r4064, %r4063, 224;
	add.s32 	%r4065, %r4064, -128;
	shr.u32 	%r4066, %r4065, 5;
	mul.wide.u32 	%rd1440, %r4066, 4;
	sub.s64 	%rd239, %rd21, %rd1440;
	ld.local.u32 	%r5870, [%rd239+24];
	ld.local.u32 	%r5871, [%rd239+20];
	setp.eq.s32 	%p1158, %r1102, 0;
	@%p1158 bra 	$L__BB1_1018;
	shf.l.wrap.b32 	%r5870, %r5871, %r5870, %r1102;
	ld.local.u32 	%r4067, [%rd239+16];
	shf.l.wrap.b32 	%r5871, %r4067, %r5871, %r1102;
$L__BB1_1018:
	shr.u32 	%r4068, %r5870, 30;
	shf.l.wrap.b32 	%r4069, %r5871, %r5870, 2;
	shl.b32 	%r4070, %r5871, 2;
	shr.u32 	%r4071, %r4069, 31;
	add.s32 	%r4072, %r4071, %r4068;
	neg.s32 	%r4073, %r4072;
	setp.lt.s32 	%p1159, %r1098, 0;
	selp.b32 	%r5872, %r4073, %r4072, %p1159;
	xor.b32  	%r4074, %r4069, %r1098;
	shr.s32 	%r4075, %r4069, 31;
	xor.b32  	%r4076, %r4075, %r4069;
	xor.b32  	%r4077, %r4075, %r4070;
	cvt.u64.u32 	%rd1441, %r4076;
	shl.b64 	%rd1442, %rd1441, 32;
	cvt.u64.u32 	%rd1443, %r4077;
	or.b64  	%rd1444, %rd1442, %rd1443;
	cvt.rn.f64.s64 	%fd161, %rd1444;
	mul.f64 	%fd162, %fd161, 0d3BF921FB54442D19;
	cvt.rn.f32.f64 	%f7591, %fd162;
	neg.f32 	%f7592, %f7591;
	setp.lt.s32 	%p1160, %r4074, 0;
	selp.f32 	%f11787, %f7592, %f7591, %p1160;
	bra.uni 	$L__BB1_1020;
$L__BB1_1019:
	mov.f32 	%f7593, 0f00000000;
	mul.rn.f32 	%f11787, %f937, %f7593;
	mov.b32 	%r5872, 0;
$L__BB1_1020:
	mul.rn.f32 	%f7594, %f11787, %f11787;
	and.b32  	%r4079, %r5872, 1;
	setp.eq.b32 	%p1162, %r4079, 1;
	selp.f32 	%f7595, 0f3F800000, %f11787, %p1162;
	fma.rn.f32 	%f7596, %f7594, %f7595, 0f00000000;
	fma.rn.f32 	%f7597, %f7594, 0f37CBAC00, 0fBAB607ED;
	selp.f32 	%f7598, %f7597, 0fB94D4153, %p1162;
	selp.f32 	%f7599, 0f3D2AAABB, 0f3C0885E4, %p1162;
	fma.rn.f32 	%f7600, %f7598, %f7594, %f7599;
	selp.f32 	%f7601, 0fBEFFFFFF, 0fBE2AAAA8, %p1162;
	fma.rn.f32 	%f7602, %f7600, %f7594, %f7601;
	fma.rn.f32 	%f7603, %f7602, %f7596, %f7595;
	and.b32  	%r4080, %r5872, 2;
	setp.eq.s32 	%p1163, %r4080, 0;
	mov.f32 	%f7604, 0f00000000;
	sub.f32 	%f7605, %f7604, %f7603;
	selp.f32 	%f7606, %f7603, %f7605, %p1163;
	mul.f32 	%f953, %f944, %f7606;
	mov.u32 	%r5876, %r5892;
	mov.f32 	%f11788, %f11792;
	@%p1139 bra 	$L__BB1_1028;
	setp.eq.f32 	%p1164, %f939, 0f7F800000;
	@%p1164 bra 	$L__BB1_1027;
	mov.b32 	%r1111, %f937;
	shl.b32 	%r4082, %r1111, 8;
	or.b32  	%r1112, %r4082, -2147483648;
	mov.b64 	%rd2257, 0;
	mov.b32 	%r5873, 0;
$L__BB1_1023:
	.pragma "nounroll";
	mul.wide.u32 	%rd1446, %r5873, 4;
	mov.u64 	%rd1447, __cudart_i2opi_f;
	add.s64 	%rd1448, %rd1447, %rd1446;
	ld.global.nc.u32 	%r4083, [%rd1448];
	mad.wide.u32 	%rd1449, %r4083, %r1112, %rd2257;
	shr.u64 	%rd2257, %rd1449, 32;
	add.s64 	%rd1450, %rd20, %rd1446;
	st.local.u32 	[%rd1450], %rd1449;
	add.s32 	%r5873, %r5873, 1;
	setp.ne.s32 	%p1165, %r5873, 6;
	@%p1165 bra 	$L__BB1_1023;
	shr.u32 	%r4084, %r1111, 23;
	st.local.u32 	[%rd20+24], %rd2257;
	and.b32  	%r1115, %r4084, 31;
	and.b32  	%r4085, %r4084, 224;
	add.s32 	%r4086, %r4085, -128;
	shr.u32 	%r4087, %r4086, 5;
	mul.wide.u32 	%rd1451, %r4087, 4;
	sub.s64 	%rd242, %rd20, %rd1451;
	ld.local.u32 	%r5874, [%rd242+24];
	ld.local.u32 	%r5875, [%rd242+20];
	setp.eq.s32 	%p1166, %r1115, 0;
	@%p1166 bra 	$L__BB1_1026;
	shf.l.wrap.b32 	%r5874, %r5875, %r5874, %r1115;
	ld.local.u32 	%r4088, [%rd242+16];
	shf.l.wrap.b32 	%r5875, %r4088, %r5875, %r1115;
$L__BB1_1026:
	shr.u32 	%r4089, %r5874, 30;
	shf.l.wrap.b32 	%r4090, %r5875, %r5874, 2;
	shl.b32 	%r4091, %r5875, 2;
	shr.u32 	%r4092, %r4090, 31;
	add.s32 	%r4093, %r4092, %r4089;
	neg.s32 	%r4094, %r4093;
	setp.lt.s32 	%p1167, %r1111, 0;
	selp.b32 	%r5876, %r4094, %r4093, %p1167;
	xor.b32  	%r4095, %r4090, %r1111;
	shr.s32 	%r4096, %r4090, 31;
	xor.b32  	%r4097, %r4096, %r4090;
	xor.b32  	%r4098, %r4096, %r4091;
	cvt.u64.u32 	%rd1452, %r4097;
	shl.b64 	%rd1453, %rd1452, 32;
	cvt.u64.u32 	%rd1454, %r4098;
	or.b64  	%rd1455, %rd1453, %rd1454;
	cvt.rn.f64.s64 	%fd163, %rd1455;
	mul.f64 	%fd164, %fd163, 0d3BF921FB54442D19;
	cvt.rn.f32.f64 	%f7607, %fd164;
	neg.f32 	%f7608, %f7607;
	setp.lt.s32 	%p1168, %r4095, 0;
	selp.f32 	%f11788, %f7608, %f7607, %p1168;
	bra.uni 	$L__BB1_1028;
$L__BB1_1027:
	mov.f32 	%f7609, 0f00000000;
	mul.rn.f32 	%f11788, %f937, %f7609;
	mov.b32 	%r5876, 0;
$L__BB1_1028:
	add.s32 	%r4100, %r5876, 1;
	mul.rn.f32 	%f7610, %f11788, %f11788;
	and.b32  	%r4101, %r5876, 1;
	setp.eq.b32 	%p1170, %r4101, 1;
	selp.f32 	%f7611, %f11788, 0f3F800000, %p1170;
	fma.rn.f32 	%f7612, %f7610, %f7611, 0f00000000;
	fma.rn.f32 	%f7613, %f7610, 0f37CBAC00, 0fBAB607ED;
	selp.f32 	%f7614, 0fB94D4153, %f7613, %p1170;
	selp.f32 	%f7615, 0f3C0885E4, 0f3D2AAABB, %p1170;
	fma.rn.f32 	%f7616, %f7614, %f7610, %f7615;
	selp.f32 	%f7617, 0fBE2AAAA8, 0fBEFFFFFF, %p1170;
	fma.rn.f32 	%f7618, %f7616, %f7610, %f7617;
	fma.rn.f32 	%f7619, %f7618, %f7612, %f7611;
	and.b32  	%r4102, %r4100, 2;
	setp.eq.s32 	%p1171, %r4102, 0;
	mov.f32 	%f7620, 0f00000000;
	sub.f32 	%f7621, %f7620, %f7619;
	selp.f32 	%f7622, %f7619, %f7621, %p1171;
	fma.rn.f32 	%f957, %f948, %f7622, %f953;
	ld.global.f32 	%f958, [%rd233+8];
	mov.u32 	%r5880, %r5892;
	mov.f32 	%f11789, %f11792;
	@%p1139 bra 	$L__BB1_1036;
	setp.eq.f32 	%p1172, %f939, 0f7F800000;
	@%p1172 bra 	$L__BB1_1035;
	mov.b32 	%r1124, %f937;
	shl.b32 	%r4104, %r1124, 8;
	or.b32  	%r1125, %r4104, -2147483648;
	mov.b64 	%rd2258, 0;
	mov.b32 	%r5877, 0;
$L__BB1_1031:
	.pragma "nounroll";
	mul.wide.u32 	%rd1457, %r5877, 4;
	mov.u64 	%rd1458, __cudart_i2opi_f;
	add.s64 	%rd1459, %rd1458, %rd1457;
	ld.global.nc.u32 	%r4105, [%rd1459];
	mad.wide.u32 	%rd1460, %r4105, %r1125, %rd2258;
	shr.u64 	%rd2258, %rd1460, 32;
	add.s64 	%rd1461, %rd19, %rd1457;
	st.local.u32 	[%rd1461], %rd1460;
	add.s32 	%r5877, %r5877, 1;
	setp.ne.s32 	%p1173, %r5877, 6;
	@%p1173 bra 	$L__BB1_1031;
	shr.u32 	%r4106, %r1124, 23;
	st.local.u32 	[%rd19+24], %rd2258;
	and.b32  	%r1128, %r4106, 31;
	and.b32  	%r4107, %r4106, 224;
	add.s32 	%r4108, %r4107, -128;
	shr.u32 	%r4109, %r4108, 5;
	mul.wide.u32 	%rd1462, %r4109, 4;
	sub.s64 	%rd245, %rd19, %rd1462;
	ld.local.u32 	%r5878, [%rd245+24];
	ld.local.u32 	%r5879, [%rd245+20];
	setp.eq.s32 	%p1174, %r1128, 0;
	@%p1174 bra 	$L__BB1_1034;
	shf.l.wrap.b32 	%r5878, %r5879, %r5878, %r1128;
	ld.local.u32 	%r4110, [%rd245+16];
	shf.l.wrap.b32 	%r5879, %r4110, %r5879, %r1128;
$L__BB1_1034:
	shr.u32 	%r4111, %r5878, 30;
	shf.l.wrap.b32 	%r4112, %r5879, %r5878, 2;
	shl.b32 	%r4113, %r5879, 2;
	shr.u32 	%r4114, %r4112, 31;
	add.s32 	%r4115, %r4114, %r4111;
	neg.s32 	%r4116, %r4115;
	setp.lt.s32 	%p1175, %r1124, 0;
	selp.b32 	%r5880, %r4116, %r4115, %p1175;
	xor.b32  	%r4117, %r4112, %r1124;
	shr.s32 	%r4118, %r4112, 31;
	xor.b32  	%r4119, %r4118, %r4112;
	xor.b32  	%r4120, %r4118, %r4113;
	cvt.u64.u32 	%rd1463, %r4119;
	shl.b64 	%rd1464, %rd1463, 32;
	cvt.u64.u32 	%rd1465, %r4120;
	or.b64  	%rd1466, %rd1464, %rd1465;
	cvt.rn.f64.s64 	%fd165, %rd1466;
	mul.f64 	%fd166, %fd165, 0d3BF921FB54442D19;
	cvt.rn.f32.f64 	%f7623, %fd166;
	neg.f32 	%f7624, %f7623;
	setp.lt.s32 	%p1176, %r4117, 0;
	selp.f32 	%f11789, %f7624, %f7623, %p1176;
	bra.uni 	$L__BB1_1036;
$L__BB1_1035:
	mov.f32 	%f7625, 0f00000000;
	mul.rn.f32 	%f11789, %f937, %f7625;
	mov.b32 	%r5880, 0;
$L__BB1_1036:
	add.s32 	%r4122, %r5880, 1;
	mul.rn.f32 	%f7626, %f11789, %f11789;
	and.b32  	%r4123, %r5880, 1;
	setp.eq.b32 	%p1178, %r4123, 1;
	selp.f32 	%f7627, %f11789, 0f3F800000, %p1178;
	fma.rn.f32 	%f7628, %f7626, %f7627, 0f00000000;
	fma.rn.f32 	%f7629, %f7626, 0f37CBAC00, 0fBAB607ED;
	selp.f32 	%f7630, 0fB94D4153, %f7629, %p1178;
	selp.f32 	%f7631, 0f3C0885E4, 0f3D2AAABB, %p1178;
	fma.rn.f32 	%f7632, %f7630, %f7626, %f7631;
	selp.f32 	%f7633, 0fBE2AAAA8, 0fBEFFFFFF, %p1178;
	fma.rn.f32 	%f7634, %f7632, %f7626, %f7633;
	fma.rn.f32 	%f7635, %f7634, %f7628, %f7627;
	and.b32  	%r4124, %r4122, 2;
	setp.eq.s32 	%p1179, %r4124, 0;
	mov.f32 	%f7636, 0f00000000;
	sub.f32 	%f7637, %f7636, %f7635;
	selp.f32 	%f962, %f7635, %f7637, %p1179;
	cvta.to.global.u64 	%rd1467, %rd366;
	mul.lo.s32 	%r4125, %r24, 3;
	mul.wide.u32 	%rd1468, %r4125, 4;
	add.s64 	%rd1469, %rd1467, %rd1468;
	ld.global.f32 	%f963, [%rd1469];
	mov.u32 	%r5884, %r5892;
	mov.f32 	%f11790, %f11792;
	@%p1139 bra 	$L__BB1_1044;
	setp.eq.f32 	%p1180, %f939, 0f7F800000;
	@%p1180 bra 	$L__BB1_1043;
	mov.b64 	%rd2259, 0;
	mov.b32 	%r5881, 0;
$L__BB1_1039:
	.pragma "nounroll";
	mul.wide.u32 	%rd1471, %r5881, 4;
	mov.u64 	%rd1472, __cudart_i2opi_f;
	add.s64 	%rd1473, %rd1472, %rd1471;
	ld.global.nc.u32 	%r4127, [%rd1473];
	mov.b32 	%r1138, %f937;
	shl.b32 	%r4128, %r1138, 8;
	or.b32  	%r4129, %r4128, -2147483648;
	mad.wide.u32 	%rd1474, %r4127, %r4129, %rd2259;
	shr.u64 	%rd2259, %rd1474, 32;
	add.s64 	%rd1475, %rd18, %rd1471;
	st.local.u32 	[%rd1475], %rd1474;
	add.s32 	%r5881, %r5881, 1;
	setp.ne.s32 	%p1181, %r5881, 6;
	@%p1181 bra 	$L__BB1_1039;
	shr.u32 	%r4130, %r1138, 23;
	st.local.u32 	[%rd18+24], %rd2259;
	and.b32  	%r1140, %r4130, 31;
	and.b32  	%r4131, %r4130, 224;
	add.s32 	%r4132, %r4131, -128;
	shr.u32 	%r4133, %r4132, 5;
	mul.wide.u32 	%rd1476, %r4133, 4;
	sub.s64 	%rd1477, %rd18, %rd1476;
	ld.local.u32 	%r5882, [%rd1477+24];
	ld.local.u32 	%r5883, [%rd1477+20];
	setp.eq.s32 	%p1182, %r1140, 0;
	@%p1182 bra 	$L__BB1_1042;
	shf.l.wrap.b32 	%r5882, %r5883, %r5882, %r1140;
	shr.u32 	%r4134, %r1138, 23;
	and.b32  	%r4135, %r4134, 224;
	add.s32 	%r4136, %r4135, -128;
	shr.u32 	%r4137, %r4136, 5;
	mul.wide.u32 	%rd1478, %r4137, 4;
	sub.s64 	%rd1479, %rd18, %rd1478;
	ld.local.u32 	%r4138, [%rd1479+16];
	shf.l.wrap.b32 	%r5883, %r4138, %r5883, %r1140;
$L__BB1_1042:
	shr.u32 	%r4139, %r5882, 30;
	shf.l.wrap.b32 	%r4140, %r5883, %r5882, 2;
	shl.b32 	%r4141, %r5883, 2;
	shr.u32 	%r4142, %r4140, 31;
	add.s32 	%r4143, %r4142, %r4139;
	neg.s32 	%r4144, %r4143;
	setp.lt.s32 	%p1183, %r1138, 0;
	selp.b32 	%r5884, %r4144, %r4143, %p1183;
	xor.b32  	%r4145, %r4140, %r1138;
	shr.s32 	%r4146, %r4140, 31;
	xor.b32  	%r4147, %r4146, %r4140;
	xor.b32  	%r4148, %r4146, %r4141;
	cvt.u64.u32 	%rd1480, %r4147;
	shl.b64 	%rd1481, %rd1480, 32;
	cvt.u64.u32 	%rd1482, %r4148;
	or.b64  	%rd1483, %rd1481, %rd1482;
	cvt.rn.f64.s64 	%fd167, %rd1483;
	mul.f64 	%fd168, %fd167, 0d3BF921FB54442D19;
	cvt.rn.f32.f64 	%f7638, %fd168;
	neg.f32 	%f7639, %f7638;
	setp.lt.s32 	%p1184, %r4145, 0;
	selp.f32 	%f11790, %f7639, %f7638, %p1184;
	bra.uni 	$L__BB1_1044;
$L__BB1_1043:
	mov.f32 	%f7640, 0f00000000;
	mul.rn.f32 	%f11790, %f937, %f7640;
	mov.b32 	%r5884, 0;
$L__BB1_1044:
	mul.rn.f32 	%f7641, %f11790, %f11790;
	and.b32  	%r4150, %r5884, 1;
	setp.eq.b32 	%p1186, %r4150, 1;
	selp.f32 	%f7642, 0f3F800000, %f11790, %p1186;
	fma.rn.f32 	%f7643, %f7641, %f7642, 0f00000000;
	fma.rn.f32 	%f7644, %f7641, 0f37CBAC00, 0fBAB607ED;
	selp.f32 	%f7645, %f7644, 0fB94D4153, %p1186;
	selp.f32 	%f7646, 0f3D2AAABB, 0f3C0885E4, %p1186;
	fma.rn.f32 	%f7647, %f7645, %f7641, %f7646;
	selp.f32 	%f7648, 0fBEFFFFFF, 0fBE2AAAA8, %p1186;
	fma.rn.f32 	%f7649, %f7647, %f7641, %f7648;
	fma.rn.f32 	%f7650, %f7649, %f7643, %f7642;
	and.b32  	%r4151, %r5884, 2;
	setp.eq.s32 	%p1187, %r4151, 0;
	mov.f32 	%f7651, 0f00000000;
	sub.f32 	%f7652, %f7651, %f7650;
	selp.f32 	%f7653, %f7650, %f7652, %p1187;
	cvta.to.global.u64 	%rd1484, %rd366;
	mul.lo.s32 	%r4152, %r24, 3;
	mul.wide.u32 	%rd1485, %r4152, 4;
	add.s64 	%rd1486, %rd1484, %rd1485;
	ld.global.f32 	%f967, [%rd1486+4];
	mul.f32 	%f7654, %f967, %f7653;
	mul.f32 	%f7655, %f963, %f962;
	sub.f32 	%f968, %f7655, %f7654;
	mov.u32 	%r5888, %r5892;
	mov.f32 	%f11791, %f11792;
	@%p1139 bra 	$L__BB1_1052;
	setp.eq.f32 	%p1188, %f939, 0f7F800000;
	@%p1188 bra 	$L__BB1_1051;
	mov.b64 	%rd2260, 0;
	mov.b32 	%r5885, 0;
$L__BB1_1047:
	.pragma "nounroll";
	mul.wide.u32 	%rd1488, %r5885, 4;
	mov.u64 	%rd1489, __cudart_i2opi_f;
	add.s64 	%rd1490, %rd1489, %rd1488;
	ld.global.nc.u32 	%r4154, [%rd1490];
	mov.b32 	%r4155, %f937;
	shl.b32 	%r4156, %r4155, 8;
	or.b32  	%r4157, %r4156, -2147483648;
	mad.wide.u32 	%rd1491, %r4154, %r4157, %rd2260;
	shr.u64 	%rd2260, %rd1491, 32;
	add.s64 	%rd1492, %rd17, %rd1488;
	st.local.u32 	[%rd1492], %rd1491;
	add.s32 	%r5885, %r5885, 1;
	setp.ne.s32 	%p1189, %r5885, 6;
	@%p1189 bra 	$L__BB1_1047;
	mov.b32 	%r1151, %f937;
	shr.u32 	%r4158, %r1151, 23;
	st.local.u32 	[%rd17+24], %rd2260;
	and.b32  	%r1152, %r4158, 31;
	and.b32  	%r4159, %r4158, 224;
	add.s32 	%r4160, %r4159, -128;
	shr.u32 	%r4161, %r4160, 5;
	mul.wide.u32 	%rd1493, %r4161, 4;
	sub.s64 	%rd1494, %rd17, %rd1493;
	ld.local.u32 	%r5886, [%rd1494+24];
	ld.local.u32 	%r5887, [%rd1494+20];
	setp.eq.s32 	%p1190, %r1152, 0;
	@%p1190 bra 	$L__BB1_1050;
	shf.l.wrap.b32 	%r5886, %r5887, %r5886, %r1152;
	and.b32  	%r4163, %r4158, 224;
	add.s32 	%r4164, %r4163, -128;
	shr.u32 	%r4165, %r4164, 5;
	mul.wide.u32 	%rd1495, %r4165, 4;
	sub.s64 	%rd1496, %rd17, %rd1495;
	ld.local.u32 	%r4166, [%rd1496+16];
	shf.l.wrap.b32 	%r5887, %r4166, %r5887, %r1152;
$L__BB1_1050:
	shr.u32 	%r4167, %r5886, 30;
	shf.l.wrap.b32 	%r4168, %r5887, %r5886, 2;
	shl.b32 	%r4169, %r5887, 2;
	shr.u32 	%r4170, %r4168, 31;
	add.s32 	%r4171, %r4170, %r4167;
	neg.s32 	%r4172, %r4171;
	mov.b32 	%r4173, %f937;
	setp.lt.s32 	%p1191, %r4173, 0;
	selp.b32 	%r5888, %r4172, %r4171, %p1191;
	xor.b32  	%r4174, %r4168, %r4173;
	shr.s32 	%r4175, %r4168, 31;
	xor.b32  	%r4176, %r4175, %r4168;
	xor.b32  	%r4177, %r4175, %r4169;
	cvt.u64.u32 	%rd1497, %r4176;
	shl.b64 	%rd1498, %rd1497, 32;
	cvt.u64.u32 	%rd1499, %r4177;
	or.b64  	%rd1500, %rd1498, %rd1499;
	cvt.rn.f64.s64 	%fd169, %rd1500;
	mul.f64 	%fd170, %fd169, 0d3BF921FB54442D19;
	cvt.rn.f32.f64 	%f7656, %fd170;
	neg.f32 	%f7657, %f7656;
	setp.lt.s32 	%p1192, %r4174, 0;
	selp.f32 	%f11791, %f7657, %f7656, %p1192;
	bra.uni 	$L__BB1_1052;
$L__BB1_1051:
	mov.f32 	%f7658, 0f00000000;
	mul.rn.f32 	%f11791, %f937, %f7658;
	mov.b32 	%r5888, 0;
$L__BB1_1052:
	abs.f32 	%f972, %f937;
	setp.ltu.f32 	%p1193, %f972, 0f47CE4780;
	mul.rn.f32 	%f7659, %f11791, %f11791;
	and.b32  	%r4179, %r5888, 1;
	setp.eq.b32 	%p1194, %r4179, 1;
	selp.f32 	%f7660, 0f3F800000, %f11791, %p1194;
	fma.rn.f32 	%f7661, %f7659, %f7660, 0f00000000;
	fma.rn.f32 	%f7662, %f7659, 0f37CBAC00, 0fBAB607ED;
	selp.f32 	%f7663, %f7662, 0fB94D4153, %p1194;
	selp.f32 	%f7664, 0f3D2AAABB, 0f3C0885E4, %p1194;
	fma.rn.f32 	%f7665, %f7663, %f7659, %f7664;
	selp.f32 	%f7666, 0fBEFFFFFF, 0fBE2AAAA8, %p1194;
	fma.rn.f32 	%f7667, %f7665, %f7659, %f7666;
	fma.rn.f32 	%f7668, %f7667, %f7661, %f7660;
	and.b32  	%r4180, %r5888, 2;
	setp.eq.s32 	%p1195, %r4180, 0;
	mov.f32 	%f7669, 0f00000000;
	sub.f32 	%f7670, %f7669, %f7668;
	selp.f32 	%f7671, %f7668, %f7670, %p1195;
	mul.f32 	%f973, %f963, %f7671;
	@%p1193 bra 	$L__BB1_1060;
	setp.eq.f32 	%p1196, %f972, 0f7F800000;
	@%p1196 bra 	$L__BB1_1059;
	mov.b32 	%r1161, %f937;
	shl.b32 	%r4182, %r1161, 8;
	or.b32  	%r1162, %r4182, -2147483648;
	mov.b64 	%rd2261, 0;
	mov.b32 	%r5889, 0;
$L__BB1_1055:
	.pragma "nounroll";
	mul.wide.u32 	%rd1502, %r5889, 4;
	mov.u64 	%rd1503, __cudart_i2opi_f;
	add.s64 	%rd1504, %rd1503, %rd1502;
	ld.global.nc.u32 	%r4183, [%rd1504];
	mad.wide.u32 	%rd1505, %r4183, %r1162, %rd2261;
	shr.u64 	%rd2261, %rd1505, 32;
	add.s64 	%rd1506, %rd16, %rd1502;
	st.local.u32 	[%rd1506], %rd1505;
	add.s32 	%r5889, %r5889, 1;
	setp.ne.s32 	%p1197, %r5889, 6;
	@%p1197 bra 	$L__BB1_1055;
	shr.u32 	%r4184, %r1161, 23;
	st.local.u32 	[%rd16+24], %rd2261;
	and.b32  	%r1165, %r4184, 31;
	and.b32  	%r4185, %r4184, 224;
	add.s32 	%r4186, %r4185, -128;
	shr.u32 	%r4187, %r4186, 5;
	mul.wide.u32 	%rd1507, %r4187, 4;
	sub.s64 	%rd252, %rd16, %rd1507;
	ld.local.u32 	%r5890, [%rd252+24];
	ld.local.u32 	%r5891, [%rd252+20];
	setp.eq.s32 	%p1198, %r1165, 0;
	@%p1198 bra 	$L__BB1_1058;
	shf.l.wrap.b32 	%r5890, %r5891, %r5890, %r1165;
	ld.local.u32 	%r4188, [%rd252+16];
	shf.l.wrap.b32 	%r5891, %r4188, %r5891, %r1165;
$L__BB1_1058:
	shr.u32 	%r4189, %r5890, 30;
	shf.l.wrap.b32 	%r4190, %r5891, %r5890, 2;
	shl.b32 	%r4191, %r5891, 2;
	shr.u32 	%r4192, %r4190, 31;
	add.s32 	%r4193, %r4192, %r4189;
	neg.s32 	%r4194, %r4193;
	setp.lt.s32 	%p1199, %r1161, 0;
	selp.b32 	%r5892, %r4194, %r4193, %p1199;
	xor.b32  	%r4195, %r4190, %r1161;
	shr.s32 	%r4196, %r4190, 31;
	xor.b32  	%r4197, %r4196, %r4190;
	xor.b32  	%r4198, %r4196, %r4191;
	cvt.u64.u32 	%rd1508, %r4197;
	shl.b64 	%rd1509, %rd1508, 32;
	cvt.u64.u32 	%rd1510, %r4198;
	or.b64  	%rd1511, %rd1509, %rd1510;
	cvt.rn.f64.s64 	%fd171, %rd1511;
	mul.f64 	%fd172, %fd171, 0d3BF921FB54442D19;
	cvt.rn.f32.f64 	%f7672, %fd172;
	neg.f32 	%f7673, %f7672;
	setp.lt.s32 	%p1200, %r4195, 0;
	selp.f32 	%f11792, %f7673, %f7672, %p1200;
	bra.uni 	$L__BB1_1060;
$L__BB1_1059:
	mov.f32 	%f7674, 0f00000000;
	mul.rn.f32 	%f11792, %f937, %f7674;
	mov.b32 	%r5892, 0;
$L__BB1_1060:
	ld.param.u64 	%rd2171, [_Z15dirtymap_kernel10floatArrayS_S_S_f11chordParamsPfPKf_param_7];
	add.s32 	%r4200, %r5892, 1;
	mul.rn.f32 	%f7676, %f11792, %f11792;
	and.b32  	%r4201, %r5892, 1;
	setp.eq.b32 	%p1201, %r4201, 1;
	selp.f32 	%f7677, %f11792, 0f3F800000, %p1201;
	fma.rn.f32 	%f7678, %f7676, %f7677, 0f00000000;
	fma.rn.f32 	%f7679, %f7676, 0f37CBAC00, 0fBAB607ED;
	selp.f32 	%f7680, 0fB94D4153, %f7679, %p1201;
	selp.f32 	%f7681, 0f3C0885E4, 0f3D2AAABB, %p1201;
	fma.rn.f32 	%f7682, %f7680, %f7676, %f7681;
	selp.f32 	%f7683, 0fBE2AAAA8, 0fBEFFFFFF, %p1201;
	fma.rn.f32 	%f7684, %f7682, %f7676, %f7683;
	fma.rn.f32 	%f7685, %f7684, %f7678, %f7677;
	and.b32  	%r4202, %r4200, 2;
	setp.eq.s32 	%p1202, %r4202, 0;
	mov.f32 	%f11816, 0f00000000;
	sub.f32 	%f7686, %f11816, %f7685;
	selp.f32 	%f7687, %f7685, %f7686, %p1202;
	fma.rn.f32 	%f977, %f967, %f7687, %f973;
	cvta.to.global.u64 	%rd1512, %rd366;
	mul.lo.s32 	%r4203, %r24, 3;
	mul.wide.u32 	%rd1513, %r4203, 4;
	add.s64 	%rd1514, %rd1512, %rd1513;
	ld.global.f32 	%f978, [%rd1514+8];
	cvta.to.global.u64 	%rd1515, %rd365;
	mul.wide.u32 	%rd1516, %r6, 4;
	add.s64 	%rd1517, %rd1515, %rd1516;
	ld.global.f32 	%f979, [%rd1517];
	div.rn.f32 	%f7688, %f935, %f979;
	sub.f32 	%f7689, %f968, %f949;
	cvta.to.global.u64 	%rd1518, %rd2171;
	ld.global.f32 	%f7690, [%rd1518+132];
	sub.f32 	%f7691, %f977, %f957;
	ld.global.f32 	%f7692, [%rd1518+136];
	mul.f32 	%f7693, %f7692, %f7691;
	fma.rn.f32 	%f7694, %f7689, %f7690, %f7693;
	sub.f32 	%f7695, %f978, %f958;
	ld.global.f32 	%f7696, [%rd1518+140];
	fma.rn.f32 	%f7697, %f7695, %f7696, %f7694;
	mul.f32 	%f980, %f7688, %f7697;
	div.rn.f32 	%f7698, %f1564, %f979;
	ld.global.f32 	%f7699, [%rd1518+144];
	ld.global.f32 	%f7700, [%rd1518+148];
	mul.f32 	%f7701, %f7700, %f7691;
	fma.rn.f32 	%f7702, %f7689, %f7699, %f7701;
	ld.global.f32 	%f7703, [%rd1518+152];
	fma.rn.f32 	%f7704, %f7695, %f7703, %f7702;
	mul.f32 	%f981, %f7698, %f7704;
	ld.global.f32 	%f982, [%rd1518+120];
	ld.global.f32 	%f983, [%rd1518+124];
	mul.f32 	%f7705, %f977, %f983;
	fma.rn.f32 	%f7706, %f968, %f982, %f7705;
	ld.global.f32 	%f984, [%rd1518+128];
	fma.rn.f32 	%f985, %f978, %f984, %f7706;
	setp.le.f32 	%p1203, %f985, 0f00000000;
	@%p1203 bra 	$L__BB1_1176;
	setp.lt.f32 	%p1204, %f985, 0f3F7D70A4;
	@%p1204 bra 	$L__BB1_1063;
	mul.f32 	%f7707, %f977, %f984;
	mul.f32 	%f7708, %f978, %f983;
	sub.f32 	%f7709, %f7707, %f7708;
	mul.f32 	%f7710, %f978, %f982;
	mul.f32 	%f7711, %f968, %f984;
	sub.f32 	%f7712, %f7710, %f7711;
	mul.f32 	%f7713, %f968, %f983;
	mul.f32 	%f7714, %f977, %f982;
	sub.f32 	%f7715, %f7713, %f7714;
	mul.f32 	%f7716, %f7712, %f7712;
	fma.rn.f32 	%f7717, %f7709, %f7709, %f7716;
	fma.rn.f32 	%f7718, %f7715, %f7715, %f7717;
	sqrt.rn.f32 	%f7719, %f7718;
	abs.f32 	%f7720, %f7719;
	fma.rn.f32 	%f7721, %f7720, 0fBF000000, 0f3F000000;
	rsqrt.approx.ftz.f32 	%f7722, %f7721;
	mul.f32 	%f7723, %f7722, %f7721;
	mul.f32 	%f7724, %f7722, 0fBF000000;
	fma.rn.f32 	%f7725, %f7723, %f7724, 0f3F000000;
	fma.rn.f32 	%f7726, %f7723, %f7725, %f7723;
	setp.eq.f32 	%p1205, %f7720, 0f3F800000;
	selp.f32 	%f7727, 0f00000000, %f7726, %p1205;
	setp.gt.f32 	%p1206, %f7720, 0f3F0F5C29;
	selp.f32 	%f7728, %f7727, %f7720, %p1206;
	mul.f32 	%f7729, %f7728, %f7728;
	fma.rn.f32 	%f7730, %f7729, 0f3D4DD2F7, 0f3C99CA97;
	fma.rn.f32 	%f7731, %f7730, %f7729, 0f3D3F90E8;
	fma.rn.f32 	%f7732, %f7731, %f7729, 0f3D993CCF;
	fma.rn.f32 	%f7733, %f7732, %f7729, 0f3E2AAC04;
	mul.f32 	%f7734, %f7729, %f7733;
	fma.rn.f32 	%f7735, %f7734, %f7728, %f7728;
	mul.f32 	%f7736, %f7735, 0fC0000000;
	fma.rn.f32 	%f7737, 0f3F6EE581, 0f3FD774EB, %f7736;
	selp.f32 	%f7738, %f7737, %f7735, %p1206;
	setp.num.f32 	%p1207, %f7738, %f7738;
	copysign.f32 	%f7739, %f7719, %f7738;
	selp.f32 	%f11793, %f7739, %f7738, %p1207;
	bra.uni 	$L__BB1_1064;
$L__BB1_1063:
	abs.f32 	%f7740, %f985;
	fma.rn.f32 	%f7741, %f7740, 0fBF000000, 0f3F000000;
	rsqrt.approx.ftz.f32 	%f7742, %f7741;
	mul.f32 	%f7743, %f7741, %f7742;
	mul.f32 	%f7744, %f7742, 0fBF000000;
	fma.rn.f32 	%f7745, %f7743, %f7744, 0f3F000000;
	fma.rn.f32 	%f7746, %f7743, %f7745, %f7743;
	setp.eq.f32 	%p1208, %f7740, 0f3F800000;
	selp.f32 	%f7747, 0f00000000, %f7746, %p1208;
	setp.gt.f32 	%p1209, %f7740, 0f3F0F5C29;
	selp.f32 	%f7748, %f7747, %f7740, %p1209;
	abs.f32 	%f7749, %f7748;
	mul.f32 	%f7750, %f7748, %f7748;
	fma.rn.f32 	%f7751, %f7750, 0f3D10ECEF, 0f3C8B1ABB;
	fma.rn.f32 	%f7752, %f7751, %f7750, 0f3CFC028C;
	fma.rn.f32 	%f7753, %f7752, %f7750, 0f3D372139;
	fma.rn.f32 	%f7754, %f7753, %f7750, 0f3D9993DB;
	fma.rn.f32 	%f7755, %f7754, %f7750, 0f3E2AAAC6;
	mul.f32 	%f7756, %f7750, %f7755;
	fma.rn.f32 	%f7757, %f7756, %f7749, %f7749;
	neg.f32 	%f7758, %f7757;
	selp.f32 	%f7759, %f7757, %f7758, %p1209;
	fma.rn.f32 	%f7760, 0f3F6EE581, 0f3FD774EB, %f7759;
	setp.gt.f32 	%p1210, %f985, 0f3F0F5C29;
	selp.f32 	%f7761, %f7757, %f7760, %p1210;
	add.f32 	%f7762, %f7761, %f7761;
	selp.f32 	%f11793, %f7762, %f7761, %p1209;
$L__BB1_1064:
	mul.f32 	%f7763, %f11793, 0f3F22F983;
	cvt.rni.s32.f32 	%r5896, %f7763;
	cvt.rn.f32.s32 	%f7764, %r5896;
	fma.rn.f32 	%f7765, %f7764, 0fBFC90FDA, %f11793;
	fma.rn.f32 	%f7766, %f7764, 0fB3A22168, %f7765;
	fma.rn.f32 	%f11794, %f7764, 0fA7C234C5, %f7766;
	abs.f32 	%f990, %f11793;
	setp.ltu.f32 	%p1211, %f990, 0f47CE4780;
	@%p1211 bra 	$L__BB1_1072;
	setp.eq.f32 	%p1212, %f990, 0f7F800000;
	@%p1212 bra 	$L__BB1_1071;
	mov.b32 	%r1175, %f11793;
	mov.b64 	%rd2262, 0;
	mov.b32 	%r5893, 0;
$L__BB1_1067:
	.pragma "nounroll";
	mul.wide.u32 	%rd1520, %r5893, 4;
	mov.u64 	%rd1521, __cudart_i2opi_f;
	add.s64 	%rd1522, %rd1521, %rd1520;
	ld.global.nc.u32 	%r4205, [%rd1522];
	shl.b32 	%r4206, %r1175, 8;
	or.b32  	%r4207, %r4206, -2147483648;
	mad.wide.u32 	%rd1523, %r4205, %r4207, %rd2262;
	shr.u64 	%rd2262, %rd1523, 32;
	add.s64 	%rd1524, %rd15, %rd1520;
	st.local.u32 	[%rd1524], %rd1523;
	add.s32 	%r5893, %r5893, 1;
	setp.ne.s32 	%p1213, %r5893, 6;
	@%p1213 bra 	$L__BB1_1067;
	shr.u32 	%r4208, %r1175, 23;
	st.local.u32 	[%rd15+24], %rd2262;
	and.b32  	%r1178, %r4208, 31;
	and.b32  	%r4209, %r4208, 224;
	add.s32 	%r4210, %r4209, -128;
	shr.u32 	%r4211, %r4210, 5;
	mul.wide.u32 	%rd1525, %r4211, 4;
	sub.s64 	%rd1526, %rd15, %rd1525;
	ld.local.u32 	%r5894, [%rd1526+24];
	ld.local.u32 	%r5895, [%rd1526+20];
	setp.eq.s32 	%p1214, %r1178, 0;
	@%p1214 bra 	$L__BB1_1070;
	shf.l.wrap.b32 	%r5894, %r5895, %r5894, %r1178;
	shr.u32 	%r4212, %r1175, 23;
	and.b32  	%r4213, %r4212, 224;
	add.s32 	%r4214, %r4213, -128;
	shr.u32 	%r4215, %r4214, 5;
	mul.wide.u32 	%rd1527, %r4215, 4;
	sub.s64 	%rd1528, %rd15, %rd1527;
	ld.local.u32 	%r4216, [%rd1528+16];
	shf.l.wrap.b32 	%r5895, %r4216, %r5895, %r1178;
$L__BB1_1070:
	shr.u32 	%r4217, %r5894, 30;
	shf.l.wrap.b32 	%r4218, %r5895, %r5894, 2;
	shl.b32 	%r4219, %r5895, 2;
	shr.u32 	%r4220, %r4218, 31;
	add.s32 	%r4221, %r4220, %r4217;
	neg.s32 	%r4222, %r4221;
	setp.lt.s32 	%p1215, %r1175, 0;
	selp.b32 	%r5896, %r4222, %r4221, %p1215;
	xor.b32  	%r4223, %r4218, %r1175;
	shr.s32 	%r4224, %r4218, 31;
	xor.b32  	%r4225, %r4224, %r4218;
	xor.b32  	%r4226, %r4224, %r4219;
	cvt.u64.u32 	%rd1529, %r4225;
	shl.b64 	%rd1530, %rd1529, 32;
	cvt.u64.u32 	%rd1531, %r4226;
	or.b64  	%rd1532, %rd1530, %rd1531;
	cvt.rn.f64.s64 	%fd173, %rd1532;
	mul.f64 	%fd174, %fd173, 0d3BF921FB54442D19;
	cvt.rn.f32.f64 	%f7767, %fd174;
	neg.f32 	%f7768, %f7767;
	setp.lt.s32 	%p1216, %r4223, 0;
	selp.f32 	%f11794, %f7768, %f7767, %p1216;
	bra.uni 	$L__BB1_1072;
$L__BB1_1071:
	mov.f32 	%f7769, 0f00000000;
	mul.rn.f32 	%f11794, %f11793, %f7769;
	mov.b32 	%r5896, 0;
$L__BB1_1072:
	mul.rn.f32 	%f7770, %f11794, %f11794;
	and.b32  	%r4228, %r5896, 1;
	setp.eq.b32 	%p1217, %r4228, 1;
	selp.f32 	%f7771, 0f3F800000, %f11794, %p1217;
	fma.rn.f32 	%f7772, %f7770, %f7771, 0f00000000;
	fma.rn.f32 	%f7773, %f7770, 0f37CBAC00, 0fBAB607ED;
	selp.f32 	%f7774, %f7773, 0fB94D4153, %p1217;
	selp.f32 	%f7775, 0f3D2AAABB, 0f3C0885E4, %p1217;
	fma.rn.f32 	%f7776, %f7774, %f7770, %f7775;
	selp.f32 	%f7777, 0fBEFFFFFF, 0fBE2AAAA8, %p1217;
	fma.rn.f32 	%f7778, %f7776, %f7770, %f7777;
	fma.rn.f32 	%f7779, %f7778, %f7772, %f7771;
	and.b32  	%r4229, %r5896, 2;
	setp.eq.s32 	%p1218, %r4229, 0;
	mov.f32 	%f7780, 0f00000000;
	sub.f32 	%f7781, %f7780, %f7779;
	selp.f32 	%f7782, %f7779, %f7781, %p1218;
	mul.f32 	%f7783, %f1566, 0f40490FDB;
	mul.f32 	%f7784, %f7783, %f7782;
	div.rn.f32 	%f994, %f7784, %f979;
	abs.f32 	%f7785, %f994;
	setp.gtu.f32 	%p1219, %f7785, 0f322BCC77;
	@%p1219 bra 	$L__BB1_1151;
	abs.f32 	%f995, %f994;
	setp.gtu.f32 	%p1220, %f995, 0f41000000;
	@%p1220 bra 	$L__BB1_1075;
	add.f32 	%f7786, %f995, 0fC019E8A9;
	add.f32 	%f7787, %f7786, 0fB3E971B3;
	fma.rn.f32 	%f7788, %f7787, 0fA6B3B8E7, 0fA9ACA9B3;
	fma.rn.f32 	%f7789, %f7788, %f7787, 0f2C3F0E18;
	fma.rn.f32 	%f7790, %f7789, %f7787, 0fACD41781;
	fma.rn.f32 	%f7791, %f7790, %f7787, 0fAFE90F38;
	fma.rn.f32 	%f7792, %f7791, %f7787, 0f3020305B;
	fma.rn.f32 	%f7793, %f7792, %f7787, 0f33797143;
	fma.rn.f32 	%f7794, %f7793, %f7787, 0f30F76F85;
	fma.rn.f32 	%f7795, %f7794, %f7787, 0fB6B6DFC6;
	fma.rn.f32 	%f7796, %f7795, %f7787, 0fB6F665C9;
	fma.rn.f32 	%f7797, %f7796, %f7787, 0f399E2DEB;
	fma.rn.f32 	%f7798, %f7797, %f7787, 0f3A4AE334;
	fma.rn.f32 	%f7799, %f7798, %f7787, 0fBBEEAA1B;
	fma.rn.f32 	%f7800, %f7799, %f7787, 0fBCDA7747;
	mul.f32 	%f7801, %f7787, %f7800;
	add.f32 	%f7802, %f995, 0fC0B0A47B;
	add.f32 	%f7803, %f7802, 0f339A7A37;
	mul.f32 	%f7804, %f7803, %f7801;
	add.f32 	%f7805, %f995, 0fC10A75AB;
	add.f32 	%f7806, %f7805, 0fB4CCCDED;
	mul.f32 	%f11796, %f7806, %f7804;
	bra.uni 	$L__BB1_1085;
$L__BB1_1075:
	abs.f32 	%f7808, %f995;
	setp.eq.f32 	%p1221, %f7808, 0f7F800000;
	mov.f32 	%f11796, 0f00000000;
	@%p1221 bra 	$L__BB1_1085;
	rcp.approx.ftz.f32 	%f7809, %f995;
	mul.f32 	%f7810, %f7809, %f7809;
	fma.rn.f32 	%f7811, %f7810, 0f4056FE93, 0fBF03B7C2;
	fma.rn.f32 	%f7812, %f7811, %f7810, 0f3DD3B3F3;
	fma.rn.f32 	%f7813, %f7812, %f7810, 0fBD7FFFB6;
	fma.rn.f32 	%f997, %f7813, %f7810, 0f3F800000;
	fma.rn.f32 	%f7814, %f7810, 0f3F91E009, 0fBE52412D;
	fma.rn.f32 	%f7815, %f7814, %f7810, 0f3D854ED1;
	fma.rn.f32 	%f7816, %f7815, %f7810, 0fBDFFFFFF;
	fma.rn.f32 	%f998, %f7816, %f7809, %f995;
	mul.f32 	%f7817, %f998, 0f3F22F983;
	cvt.rni.s32.f32 	%r5900, %f7817;
	cvt.rn.f32.s32 	%f7818, %r5900;
	fma.rn.f32 	%f7819, %f7818, 0fBFC90FDA, %f998;
	fma.rn.f32 	%f7820, %f7818, 0fB3A22168, %f7819;
	fma.rn.f32 	%f11795, %f7818, 0fA7C234C5, %f7820;
	abs.f32 	%f1000, %f998;
	setp.ltu.f32 	%p1222, %f1000, 0f47CE4780;
	@%p1222 bra 	$L__BB1_1084;
	setp.eq.f32 	%p1223, %f1000, 0f7F800000;
	@%p1223 bra 	$L__BB1_1083;
	mov.b32 	%r1188, %f998;
	mov.b64 	%rd2263, 0;
	mov.b32 	%r5897, 0;
$L__BB1_1079:
	.pragma "nounroll";
	mul.wide.u32 	%rd1534, %r5897, 4;
	mov.u64 	%rd1535, __cudart_i2opi_f;
	add.s64 	%rd1536, %rd1535, %rd1534;
	ld.global.nc.u32 	%r4231, [%rd1536];
	shl.b32 	%r4232, %r1188, 8;
	or.b32  	%r4233, %r4232, -2147483648;
	mad.wide.u32 	%rd1537, %r4231, %r4233, %rd2263;
	shr.u64 	%rd2263, %rd1537, 32;
	add.s64 	%rd1538, %rd14, %rd1534;
	st.local.u32 	[%rd1538], %rd1537;
	add.s32 	%r5897, %r5897, 1;
	setp.ne.s32 	%p1224, %r5897, 6;
	@%p1224 bra 	$L__BB1_1079;
	shr.u32 	%r4234, %r1188, 23;
	st.local.u32 	[%rd14+24], %rd2263;
	and.b32  	%r4235, %r4234, 31;
	and.b32  	%r4236, %r4234, 224;
	add.s32 	%r4237, %r4236, -128;
	shr.u32 	%r4238, %r4237, 5;
	mul.wide.u32 	%rd1539, %r4238, 4;
	sub.s64 	%rd1540, %rd14, %rd1539;
	ld.local.u32 	%r5898, [%rd1540+24];
	ld.local.u32 	%r5899, [%rd1540+20];
	setp.eq.s32 	%p1225, %r4235, 0;
	@%p1225 bra 	$L__BB1_1082;
	shr.u32 	%r4239, %r1188, 23;
	and.b32  	%r4240, %r4239, 31;
	shf.l.wrap.b32 	%r5898, %r5899, %r5898, %r4240;
	and.b32  	%r4241, %r4239, 224;
	add.s32 	%r4242, %r4241, -128;
	shr.u32 	%r4243, %r4242, 5;
	mul.wide.u32 	%rd1541, %r4243, 4;
	sub.s64 	%rd1542, %rd14, %rd1541;
	ld.local.u32 	%r4244, [%rd1542+16];
	shf.l.wrap.b32 	%r5899, %r4244, %r5899, %r4240;
$L__BB1_1082:
	shr.u32 	%r4245, %r5898, 30;
	shf.l.wrap.b32 	%r4246, %r5899, %r5898, 2;
	shl.b32 	%r4247, %r5899, 2;
	shr.u32 	%r4248, %r4246, 31;
	add.s32 	%r4249, %r4248, %r4245;
	neg.s32 	%r4250, %r4249;
	setp.lt.s32 	%p1226, %r1188, 0;
	selp.b32 	%r5900, %r4250, %r4249, %p1226;
	xor.b32  	%r4251, %r4246, %r1188;
	shr.s32 	%r4252, %r4246, 31;
	xor.b32  	%r4253, %r4252, %r4246;
	xor.b32  	%r4254, %r4252, %r4247;
	cvt.u64.u32 	%rd1543, %r4253;
	shl.b64 	%rd1544, %rd1543, 32;
	cvt.u64.u32 	%rd1545, %r4254;
	or.b64  	%rd1546, %rd1544, %rd1545;
	cvt.rn.f64.s64 	%fd175, %rd1546;
	mul.f64 	%fd176, %fd175, 0d3BF921FB54442D19;
	cvt.rn.f32.f64 	%f7821, %fd176;
	neg.f32 	%f7822, %f7821;
	setp.lt.s32 	%p1227, %r4251, 0;
	selp.f32 	%f11795, %f7822, %f7821, %p1227;
	bra.uni 	$L__BB1_1084;
$L__BB1_1083:
	mov.f32 	%f7823, 0f00000000;
	mul.rn.f32 	%f11795, %f998, %f7823;
	mov.b32 	%r5900, 0;
$L__BB1_1084:
	and.b32  	%r4256, %r5900, 3;
	cvt.rn.f32.u32 	%f7824, %r4256;
	fma.rn.f32 	%f7825, %f7824, 0f3FC90FDB, 0fBF490FDB;
	add.f32 	%f7826, %f11795, %f7825;
	mul.f32 	%f7827, %f7826, 0f3F22F983;
	cvt.rni.s32.f32 	%r4257, %f7827;
	cvt.rn.f32.s32 	%f7828, %r4257;
	fma.rn.f32 	%f7829, %f7828, 0fBFC90FDA, %f7826;
	fma.rn.f32 	%f7830, %f7828, 0fB3A22168, %f7829;
	add.s32 	%r4258, %r4257, 1;
	mul.rn.f32 	%f7831, %f7830, %f7830;
	and.b32  	%r4259, %r4257, 1;
	setp.eq.b32 	%p1228, %r4259, 1;
	selp.f32 	%f7832, %f7830, 0f3F800000, %p1228;
	fma.rn.f32 	%f7833, %f7831, %f7832, 0f00000000;
	fma.rn.f32 	%f7834, %f7831, 0f37CBAC00, 0fBAB607ED;
	selp.f32 	%f7835, 0fB94D4153, %f7834, %p1228;
	selp.f32 	%f7836, 0f3C0885E4, 0f3D2AAABB, %p1228;
	fma.rn.f32 	%f7837, %f7835, %f7831, %f7836;
	selp.f32 	%f7838, 0fBE2AAAA8, 0fBEFFFFFF, %p1228;
	fma.rn.f32 	%f7839, %f7837, %f7831, %f7838;
	fma.rn.f32 	%f7840, %f7839, %f7833, %f7832;
	and.b32  	%r4260, %r4258, 2;
	setp.eq.s32 	%p1229, %r4260, 0;
	mov.f32 	%f7841, 0f00000000;
	sub.f32 	%f7842, %f7841, %f7840;
	selp.f32 	%f7843, %f7840, %f7842, %p1229;
	abs.f32 	%f7844, %f994;
	rsqrt.approx.f32 	%f7845, %f7844;
	mul.f32 	%f7846, %f7845, 0f3F4C422A;
	mul.f32 	%f7847, %f997, %f7846;
	mul.f32 	%f11796, %f7847, %f7843;
$L__BB1_1085:
	abs.f32 	%f1006, %f994;
	setp.gt.f32 	%p1230, %f1006, 0f40000000;
	@%p1230 bra 	$L__BB1_1087;
	mov.f32 	%f7848, 0f41A00000;
	div.rn.f32 	%f7849, %f7848, %f994;
	abs.f32 	%f7850, %f7849;
	setp.gt.f32 	%p1231, %f7850, 0f58635FA9;
	mul.f32 	%f7851, %f7849, 0f26901D7D;
	selp.f32 	%f7852, 0f26901D7D, 0f3F800000, %p1231;
	selp.f32 	%f7853, %f7851, %f7849, %p1231;
	mov.f32 	%f7854, 0f41900000;
	div.rn.f32 	%f7855, %f7854, %f994;
	mul.f32 	%f7856, %f7853, %f7855;
	sub.f32 	%f7857, %f7856, %f7852;
	abs.f32 	%f7858, %f7857;
	setp.gt.f32 	%p1232, %f7858, 0f58635FA9;
	mul.f32 	%f7859, %f7857, 0f26901D7D;
	mul.f32 	%f7860, %f7853, 0f26901D7D;
	selp.f32 	%f7861, %f7860, %f7853, %p1232;
	selp.f32 	%f7862, %f7859, %f7857, %p1232;
	fma.rn.f32 	%f7863, %f7862, 0f40000000, 0f00000000;
	mov.f32 	%f7864, 0f41800000;
	div.rn.f32 	%f7865, %f7864, %f994;
	mul.f32 	%f7866, %f7862, %f7865;
	sub.f32 	%f7867, %f7866, %f7861;
	abs.f32 	%f7868, %f7867;
	setp.gt.f32 	%p1233, %f7868, 0f58635FA9;
	mul.f32 	%f7869, %f7867, 0f26901D7D;
	mul.f32 	%f7870, %f7862, 0f26901D7D;
	mul.f32 	%f7871, %f7863, 0f26901D7D;
	selp.f32 	%f7872, %f7870, %f7862, %p1233;
	selp.f32 	%f7873, %f7871, %f7863, %p1233;
	selp.f32 	%f7874, %f7869, %f7867, %p1233;
	mov.f32 	%f7875, 0f41600000;
	div.rn.f32 	%f7876, %f7875, %f994;
	mul.f32 	%f7877, %f7874, %f7876;
	sub.f32 	%f7878, %f7877, %f7872;
	abs.f32 	%f7879, %f7878;
	setp.gt.f32 	%p1234, %f7879, 0f58635FA9;
	mul.f32 	%f7880, %f7878, 0f26901D7D;
	mul.f32 	%f7881, %f7874, 0f26901D7D;
	mul.f32 	%f7882, %f7873, 0f26901D7D;
	selp.f32 	%f7883, %f7881, %f7874, %p1234;
	selp.f32 	%f7884, %f7882, %f7873, %p1234;
	selp.f32 	%f7885, %f7880, %f7878, %p1234;
	fma.rn.f32 	%f7886, %f7885, 0f40000000, %f7884;
	mov.f32 	%f7887, 0f41400000;
	div.rn.f32 	%f7888, %f7887, %f994;
	mul.f32 	%f7889, %f7885, %f7888;
	sub.f32 	%f7890, %f7889, %f7883;
	abs.f32 	%f7891, %f7890;
	setp.gt.f32 	%p1235, %f7891, 0f58635FA9;
	mul.f32 	%f7892, %f7890, 0f26901D7D;
	mul.f32 	%f7893, %f7885, 0f26901D7D;
	mul.f32 	%f7894, %f7886, 0f26901D7D;
	selp.f32 	%f7895, %f7893, %f7885, %p1235;
	selp.f32 	%f7896, %f7894, %f7886, %p1235;
	selp.f32 	%f7897, %f7892, %f7890, %p1235;
	mov.f32 	%f7898, 0f41200000;
	div.rn.f32 	%f7899, %f7898, %f994;
	mul.f32 	%f7900, %f7897, %f7899;
	sub.f32 	%f7901, %f7900, %f7895;
	abs.f32 	%f7902, %f7901;
	setp.gt.f32 	%p1236, %f7902, 0f58635FA9;
	mul.f32 	%f7903, %f7901, 0f26901D7D;
	mul.f32 	%f7904, %f7897, 0f26901D7D;
	mul.f32 	%f7905, %f7896, 0f26901D7D;
	selp.f32 	%f7906, %f7904, %f7897, %p1236;
	selp.f32 	%f7907, %f7905, %f7896, %p1236;
	selp.f32 	%f7908, %f7903, %f7901, %p1236;
	fma.rn.f32 	%f7909, %f7908, 0f40000000, %f7907;
	mov.f32 	%f7910, 0f41000000;
	div.rn.f32 	%f7911, %f7910, %f994;
	mul.f32 	%f7912, %f7908, %f7911;
	sub.f32 	%f7913, %f7912, %f7906;
	abs.f32 	%f7914, %f7913;
	setp.gt.f32 	%p1237, %f7914, 0f58635FA9;
	mul.f32 	%f7915, %f7913, 0f26901D7D;
	mul.f32 	%f7916, %f7908, 0f26901D7D;
	mul.f32 	%f7917, %f7909, 0f26901D7D;
	selp.f32 	%f7918, %f7916, %f7908, %p1237;
	selp.f32 	%f7919, %f7917, %f7909, %p1237;
	selp.f32 	%f7920, %f7915, %f7913, %p1237;
	mov.f32 	%f7921, 0f40C00000;
	div.rn.f32 	%f7922, %f7921, %f994;
	mul.f32 	%f7923, %f7920, %f7922;
	sub.f32 	%f7924, %f7923, %f7918;
	abs.f32 	%f7925, %f7924;
	setp.gt.f32 	%p1238, %f7925, 0f58635FA9;
	mul.f32 	%f7926, %f7924, 0f26901D7D;
	mul.f32 	%f7927, %f7920, 0f26901D7D;
	mul.f32 	%f7928, %f7919, 0f26901D7D;
	selp.f32 	%f7929, %f7927, %f7920, %p1238;
	selp.f32 	%f7930, %f7928, %f7919, %p1238;
	selp.f32 	%f7931, %f7926, %f7924, %p1238;
	fma.rn.f32 	%f7932, %f7931, 0f40000000, %f7930;
	mov.f32 	%f7933, 0f40800000;
	div.rn.f32 	%f7934, %f7933, %f994;
	mul.f32 	%f7935, %f7931, %f7934;
	sub.f32 	%f7936, %f7935, %f7929;
	abs.f32 	%f7937, %f7936;
	setp.gt.f32 	%p1239, %f7937, 0f58635FA9;
	mul.f32 	%f7938, %f7936, 0f26901D7D;
	mul.f32 	%f7939, %f7931, 0f26901D7D;
	mul.f32 	%f7940, %f7932, 0f26901D7D;
	selp.f32 	%f7941, %f7939, %f7931, %p1239;
	selp.f32 	%f7942, %f7940, %f7932, %p1239;
	selp.f32 	%f7943, %f7938, %f7936, %p1239;
	mov.f32 	%f7944, 0f40000000;
	div.rn.f32 	%f7945, %f7944, %f994;
	mul.f32 	%f7946, %f7943, %f7945;
	sub.f32 	%f7947, %f7946, %f7941;
	abs.f32 	%f7948, %f7947;
	setp.gt.f32 	%p1240, %f7948, 0f58635FA9;
	mul.f32 	%f7949, %f7947, 0f26901D7D;
	mul.f32 	%f7950, %f7941, 0f26901D7D;
	mul.f32 	%f7951, %f7942, 0f26901D7D;
	selp.f32 	%f7952, %f7950, %f7941, %p1240;
	selp.f32 	%f7953, %f7951, %f7942, %p1240;
	selp.f32 	%f7954, %f7949, %f7947, %p1240;
	fma.rn.f32 	%f7955, %f7954, 0f40000000, %f7953;
	sub.f32 	%f7956, %f7955, %f7954;
	div.rn.f32 	%f11801, %f7952, %f7956;
	bra.uni 	$L__BB1_1112;
$L__BB1_1087:
	setp.gtu.f32 	%p1241, %f1006, 0f41000000;
	@%p1241 bra 	$L__BB1_1089;
	add.f32 	%f7957, %f1006, 0fC0753AAC;
	add.f32 	%f7958, %f7957, 0f33A5090F;
	fma.rn.f32 	%f7959, %f7958, 0f29AF3463, 0f2B81BF42;
	fma.rn.f32 	%f7960, %f7959, %f7958, 0fADE21EC1;
	fma.rn.f32 	%f7961, %f7960, %f7958, 0fAF5DDEFF;
	fma.rn.f32 	%f7962, %f7961, %f7958, 0f319B0C9D;
	fma.rn.f32 	%f7963, %f7962, %f7958, 0f32E81173;
	fma.rn.f32 	%f7964, %f7963, %f7958, 0fB50F8DC8;
	fma.rn.f32 	%f7965, %f7964, %f7958, 0fB61E653D;
	fma.rn.f32 	%f7966, %f7965, %f7958, 0f382CD9C5;
	fma.rn.f32 	%f7967, %f7966, %f7958, 0f38F9EB10;
	fma.rn.f32 	%f7968, %f7967, %f7958, 0fBAECEB9C;
	fma.rn.f32 	%f7969, %f7968, %f7958, 0fBB276FFD;
	fma.rn.f32 	%f7970, %f7969, %f7958, 0f3D073993;
	add.f32 	%f7971, %f1006, 0fC0E07FB0;
	add.f32 	%f7972, %f7971, 0f3444B8DB;
	mul.f32 	%f7973, %f7972, %f7970;
	mul.f32 	%f7974, %f7958, %f7973;
	mul.f32 	%f11798, %f1006, %f7974;
	bra.uni 	$L__BB1_1099;
$L__BB1_1089:
	abs.f32 	%f7976, %f1006;
	setp.eq.f32 	%p1242, %f7976, 0f7F800000;
	mov.f32 	%f11798, 0f00000000;
	@%p1242 bra 	$L__BB1_1099;
	rcp.approx.ftz.f32 	%f7977, %f1006;
	mul.f32 	%f7978, %f7977, %f7977;
	fma.rn.f32 	%f7979, %f7978, 0fC082CB37, 0f3F3FF7E9;
	fma.rn.f32 	%f7980, %f7979, %f7978, 0fBE458BAE;
	fma.rn.f32 	%f7981, %f7980, %f7978, 0f3E3FFF8B;
	fma.rn.f32 	%f1009, %f7981, %f7978, 0f3F800000;
	fma.rn.f32 	%f7982, %f7978, 0fBFCA3BA2, 0f3EB914AD;
	fma.rn.f32 	%f7983, %f7982, %f7978, 0fBE27F2EC;
	fma.rn.f32 	%f7984, %f7983, %f7978, 0f3EBFFFFD;
	fma.rn.f32 	%f1010, %f7984, %f7977, %f1006;
	mul.f32 	%f7985, %f1010, 0f3F22F983;
	cvt.rni.s32.f32 	%r5904, %f7985;
	cvt.rn.f32.s32 	%f7986, %r5904;
	fma.rn.f32 	%f7987, %f7986, 0fBFC90FDA, %f1010;
	fma.rn.f32 	%f7988, %f7986, 0fB3A22168, %f7987;
	fma.rn.f32 	%f11797, %f7986, 0fA7C234C5, %f7988;
	abs.f32 	%f1012, %f1010;
	setp.ltu.f32 	%p1243, %f1012, 0f47CE4780;
	@%p1243 bra 	$L__BB1_1098;
	setp.eq.f32 	%p1244, %f1012, 0f7F800000;
	@%p1244 bra 	$L__BB1_1097;
	mov.b32 	%r1200, %f1010;
	mov.b64 	%rd2264, 0;
	mov.b32 	%r5901, 0;
$L__BB1_1093:
	.pragma "nounroll";
	mul.wide.u32 	%rd1548, %r5901, 4;
	mov.u64 	%rd1549, __cudart_i2opi_f;
	add.s64 	%rd1550, %rd1549, %rd1548;
	ld.global.nc.u32 	%r4262, [%rd1550];
	shl.b32 	%r4263, %r1200, 8;
	or.b32  	%r4264, %r4263, -2147483648;
	mad.wide.u32 	%rd1551, %r4262, %r4264, %rd2264;
	shr.u64 	%rd2264, %rd1551, 32;
	add.s64 	%rd1552, %rd13, %rd1548;
	st.local.u32 	[%rd1552], %rd1551;
	add.s32 	%r5901, %r5901, 1;
	setp.ne.s32 	%p1245, %r5901, 6;
	@%p1245 bra 	$L__BB1_1093;
	shr.u32 	%r4265, %r1200, 23;
	st.local.u32 	[%rd13+24], %rd2264;
	and.b32  	%r4266, %r4265, 31;
	and.b32  	%r4267, %r4265, 224;
	add.s32 	%r4268, %r4267, -128;
	shr.u32 	%r4269, %r4268, 5;
	mul.wide.u32 	%rd1553, %r4269, 4;
	sub.s64 	%rd1554, %rd13, %rd1553;
	ld.local.u32 	%r5902, [%rd1554+24];
	ld.local.u32 	%r5903, [%rd1554+20];
	setp.eq.s32 	%p1246, %r4266, 0;
	@%p1246 bra 	$L__BB1_1096;
	shr.u32 	%r4270, %r1200, 23;
	and.b32  	%r4271, %r4270, 31;
	shf.l.wrap.b32 	%r5902, %r5903, %r5902, %r4271;
	and.b32  	%r4272, %r4270, 224;
	add.s32 	%r4273, %r4272, -128;
	shr.u32 	%r4274, %r4273, 5;
	mul.wide.u32 	%rd1555, %r4274, 4;
	sub.s64 	%rd1556, %rd13, %rd1555;
	ld.local.u32 	%r4275, [%rd1556+16];
	shf.l.wrap.b32 	%r5903, %r4275, %r5903, %r4271;
$L__BB1_1096:
	shr.u32 	%r4276, %r5902, 30;
	shf.l.wrap.b32 	%r4277, %r5903, %r5902, 2;
	shl.b32 	%r4278, %r5903, 2;
	shr.u32 	%r4279, %r4277, 31;
	add.s32 	%r4280, %r4279, %r4276;
	neg.s32 	%r4281, %r4280;
	setp.lt.s32 	%p1247, %r1200, 0;
	selp.b32 	%r5904, %r4281, %r4280, %p1247;
	xor.b32  	%r4282, %r4277, %r1200;
	shr.s32 	%r4283, %r4277, 31;
	xor.b32  	%r4284, %r4283, %r4277;
	xor.b32  	%r4285, %r4283, %r4278;
	cvt.u64.u32 	%rd1557, %r4284;
	shl.b64 	%rd1558, %rd1557, 32;
	cvt.u64.u32 	%rd1559, %r4285;
	or.b64  	%rd1560, %rd1558, %rd1559;
	cvt.rn.f64.s64 	%fd177, %rd1560;
	mul.f64 	%fd178, %fd177, 0d3BF921FB54442D19;
	cvt.rn.f32.f64 	%f7989, %fd178;
	neg.f32 	%f7990, %f7989;
	setp.lt.s32 	%p1248, %r4282, 0;
	selp.f32 	%f11797, %f7990, %f7989, %p1248;
	bra.uni 	$L__BB1_1098;
$L__BB1_1097:
	mov.f32 	%f7991, 0f00000000;
	mul.rn.f32 	%f11797, %f1010, %f7991;
	mov.b32 	%r5904, 0;
$L__BB1_1098:
	and.b32  	%r4287, %r5904, 3;
	cvt.rn.f32.u32 	%f7992, %r4287;
	fma.rn.f32 	%f7993, %f7992, 0f3FC90FDB, 0fC016CBE4;
	add.f32 	%f7994, %f11797, %f7993;
	mul.f32 	%f7995, %f7994, 0f3F22F983;
	cvt.rni.s32.f32 	%r4288, %f7995;
	cvt.rn.f32.s32 	%f7996, %r4288;
	fma.rn.f32 	%f7997, %f7996, 0fBFC90FDA, %f7994;
	fma.rn.f32 	%f7998, %f7996, 0fB3A22168, %f7997;
	add.s32 	%r4289, %r4288, 1;
	mul.rn.f32 	%f7999, %f7998, %f7998;
	and.b32  	%r4290, %r4288, 1;
	setp.eq.b32 	%p1249, %r4290, 1;
	selp.f32 	%f8000, %f7998, 0f3F800000, %p1249;
	fma.rn.f32 	%f8001, %f7999, %f8000, 0f00000000;
	fma.rn.f32 	%f8002, %f7999, 0f37CBAC00, 0fBAB607ED;
	selp.f32 	%f8003, 0fB94D4153, %f8002, %p1249;
	selp.f32 	%f8004, 0f3C0885E4, 0f3D2AAABB, %p1249;
	fma.rn.f32 	%f8005, %f8003, %f7999, %f8004;
	selp.f32 	%f8006, 0fBE2AAAA8, 0fBEFFFFFF, %p1249;
	fma.rn.f32 	%f8007, %f8005, %f7999, %f8006;
	fma.rn.f32 	%f8008, %f8007, %f8001, %f8000;
	and.b32  	%r4291, %r4289, 2;
	setp.eq.s32 	%p1250, %r4291, 0;
	mov.f32 	%f8009, 0f00000000;
	sub.f32 	%f8010, %f8009, %f8008;
	selp.f32 	%f8011, %f8008, %f8010, %p1250;
	abs.f32 	%f8012, %f994;
	rsqrt.approx.f32 	%f8013, %f8012;
	mul.f32 	%f8014, %f8013, 0f3F4C422A;
	mul.f32 	%f8015, %f1009, %f8014;
	mul.f32 	%f11798, %f8015, %f8011;
$L__BB1_1099:
	abs.f32 	%f1018, %f994;
	setp.gtu.f32 	%p1251, %f1018, 0f41000000;
	setp.lt.f32 	%p1252, %f994, 0f00000000;
	neg.f32 	%f8016, %f11798;
	selp.f32 	%f1019, %f8016, %f11798, %p1252;
	@%p1251 bra 	$L__BB1_1101;
	add.f32 	%f8017, %f1018, 0fC019E8A9;
	add.f32 	%f8018, %f8017, 0fB3E971B3;
	fma.rn.f32 	%f8019, %f8018, 0fA6B3B8E7, 0fA9ACA9B3;
	fma.rn.f32 	%f8020, %f8019, %f8018, 0f2C3F0E18;
	fma.rn.f32 	%f8021, %f8020, %f8018, 0fACD41781;
	fma.rn.f32 	%f8022, %f8021, %f8018, 0fAFE90F38;
	fma.rn.f32 	%f8023, %f8022, %f8018, 0f3020305B;
	fma.rn.f32 	%f8024, %f8023, %f8018, 0f33797143;
	fma.rn.f32 	%f8025, %f8024, %f8018, 0f30F76F85;
	fma.rn.f32 	%f8026, %f8025, %f8018, 0fB6B6DFC6;
	fma.rn.f32 	%f8027, %f8026, %f8018, 0fB6F665C9;
	fma.rn.f32 	%f8028, %f8027, %f8018, 0f399E2DEB;
	fma.rn.f32 	%f8029, %f8028, %f8018, 0f3A4AE334;
	fma.rn.f32 	%f8030, %f8029, %f8018, 0fBBEEAA1B;
	fma.rn.f32 	%f8031, %f8030, %f8018, 0fBCDA7747;
	mul.f32 	%f8032, %f8018, %f8031;
	add.f32 	%f8033, %f1018, 0fC0B0A47B;
	add.f32 	%f8034, %f8033, 0f339A7A37;
	mul.f32 	%f8035, %f8034, %f8032;
	add.f32 	%f8036, %f1018, 0fC10A75AB;
	add.f32 	%f8037, %f8036, 0fB4CCCDED;
	mul.f32 	%f11800, %f8037, %f8035;
	bra.uni 	$L__BB1_1111;
$L__BB1_1101:
	abs.f32 	%f8039, %f1018;
	setp.eq.f32 	%p1253, %f8039, 0f7F800000;
	mov.f32 	%f11800, 0f00000000;
	@%p1253 bra 	$L__BB1_1111;
	rcp.approx.ftz.f32 	%f8040, %f1018;
	mul.f32 	%f8041, %f8040, %f8040;
	fma.rn.f32 	%f8042, %f8041, 0f4056FE93, 0fBF03B7C2;
	fma.rn.f32 	%f8043, %f8042, %f8041, 0f3DD3B3F3;
	fma.rn.f32 	%f8044, %f8043, %f8041, 0fBD7FFFB6;
	fma.rn.f32 	%f1021, %f8044, %f8041, 0f3F800000;
	fma.rn.f32 	%f8045, %f8041, 0f3F91E009, 0fBE52412D;
	fma.rn.f32 	%f8046, %f8045, %f8041, 0f3D854ED1;
	fma.rn.f32 	%f8047, %f8046, %f8041, 0fBDFFFFFF;
	fma.rn.f32 	%f1022, %f8047, %f8040, %f1018;
	mul.f32 	%f8048, %f1022, 0f3F22F983;
	cvt.rni.s32.f32 	%r5908, %f8048;
	cvt.rn.f32.s32 	%f8049, %r5908;
	fma.rn.f32 	%f8050, %f8049, 0fBFC90FDA, %f1022;
	fma.rn.f32 	%f8051, %f8049, 0fB3A22168, %f8050;
	fma.rn.f32 	%f11799, %f8049, 0fA7C234C5, %f8051;
	abs.f32 	%f1024, %f1022;
	setp.ltu.f32 	%p1254, %f1024, 0f47CE4780;
	@%p1254 bra 	$L__BB1_1110;
	setp.eq.f32 	%p1255, %f1024, 0f7F800000;
	@%p1255 bra 	$L__BB1_1109;
	mov.b32 	%r1212, %f1022;
	mov.b32 	%r5905, 0;
	mov.b64 	%rd2265, 0;
$L__BB1_1105:
	.pragma "nounroll";
	mul.wide.u32 	%rd1562, %r5905, 4;
	mov.u64 	%rd1563, __cudart_i2opi_f;
	add.s64 	%rd1564, %rd1563, %rd1562;
	ld.global.nc.u32 	%r4293, [%rd1564];
	shl.b32 	%r4294, %r1212, 8;
	or.b32  	%r4295, %r4294, -2147483648;
	mad.wide.u32 	%rd1565, %r4293, %r4295, %rd2265;
	shr.u64 	%rd2265, %rd1565, 32;
	add.s64 	%rd1566, %rd13, %rd1562;
	st.local.u32 	[%rd1566], %rd1565;
	add.s32 	%r5905, %r5905, 1;
	setp.ne.s32 	%p1256, %r5905, 6;
	@%p1256 bra 	$L__BB1_1105;
	shr.u32 	%r4296, %r1212, 23;
	st.local.u32 	[%rd13+24], %rd2265;
	and.b32  	%r4297, %r4296, 31;
	and.b32  	%r4298, %r4296, 224;
	add.s32 	%r4299, %r4298, -128;
	shr.u32 	%r4300, %r4299, 5;
	mul.wide.u32 	%rd1567, %r4300, 4;
	sub.s64 	%rd1568, %rd13, %rd1567;
	ld.local.u32 	%r5907, [%rd1568+24];
	ld.local.u32 	%r5906, [%rd1568+20];
	setp.eq.s32 	%p1257, %r4297, 0;
	@%p1257 bra 	$L__BB1_1108;
	shr.u32 	%r4301, %r1212, 23;
	and.b32  	%r4302, %r4301, 31;
	shf.l.wrap.b32 	%r5907, %r5906, %r5907, %r4302;
	and.b32  	%r4303, %r4301, 224;
	add.s32 	%r4304, %r4303, -128;
	shr.u32 	%r4305, %r4304, 5;
	mul.wide.u32 	%rd1569, %r4305, 4;
	sub.s64 	%rd1570, %rd13, %rd1569;
	ld.local.u32 	%r4306, [%rd1570+16];
	shf.l.wrap.b32 	%r5906, %r4306, %r5906, %r4302;
$L__BB1_1108:
	shr.u32 	%r4307, %r5907, 30;
	shf.l.wrap.b32 	%r4308, %r5906, %r5907, 2;
	shl.b32 	%r4309, %r5906, 2;
	shr.u32 	%r4310, %r4308, 31;
	add.s32 	%r4311, %r4310, %r4307;
	neg.s32 	%r4312, %r4311;
	setp.lt.s32 	%p1258, %r1212, 0;
	selp.b32 	%r5908, %r4312, %r4311, %p1258;
	shr.s32 	%r4313, %r4308, 31;
	xor.b32  	%r4314, %r4313, %r4309;
	xor.b32  	%r4315, %r4313, %r4308;
	xor.b32  	%r4316, %r4308, %r1212;
	cvt.u64.u32 	%rd1571, %r4315;
	shl.b64 	%rd1572, %rd1571, 32;
	cvt.u64.u32 	%rd1573, %r4314;
	or.b64  	%rd1574, %rd1572, %rd1573;
	cvt.rn.f64.s64 	%fd179, %rd1574;
	mul.f64 	%fd180, %fd179, 0d3BF921FB54442D19;
	cvt.rn.f32.f64 	%f8052, %fd180;
	neg.f32 	%f8053, %f8052;
	setp.lt.s32 	%p1259, %r4316, 0;
	selp.f32 	%f11799, %f8053, %f8052, %p1259;
	bra.uni 	$L__BB1_1110;
$L__BB1_1109:
	mov.f32 	%f8054, 0f00000000;
	mul.rn.f32 	%f11799, %f1022, %f8054;
	mov.b32 	%r5908, 0;
$L__BB1_1110:
	and.b32  	%r4318, %r5908, 3;
	cvt.rn.f32.u32 	%f8055, %r4318;
	fma.rn.f32 	%f8056, %f8055, 0f3FC90FDB, 0fBF490FDB;
	add.f32 	%f8057, %f11799, %f8056;
	mul.f32 	%f8058, %f8057, 0f3F22F983;
	cvt.rni.s32.f32 	%r4319, %f8058;
	cvt.rn.f32.s32 	%f8059, %r4319;
	fma.rn.f32 	%f8060, %f8059, 0fBFC90FDA, %f8057;
	fma.rn.f32 	%f8061, %f8059, 0fB3A22168, %f8060;
	add.s32 	%r4320, %r4319, 1;
	mul.rn.f32 	%f8062, %f8061, %f8061;
	and.b32  	%r4321, %r4319, 1;
	setp.eq.b32 	%p1260, %r4321, 1;
	selp.f32 	%f8063, %f8061, 0f3F800000, %p1260;
	fma.rn.f32 	%f8064, %f8062, %f8063, 0f00000000;
	fma.rn.f32 	%f8065, %f8062, 0f37CBAC00, 0fBAB607ED;
	selp.f32 	%f8066, 0fB94D4153, %f8065, %p1260;
	selp.f32 	%f8067, 0f3C0885E4, 0f3D2AAABB, %p1260;
	fma.rn.f32 	%f8068, %f8066, %f8062, %f8067;
	selp.f32 	%f8069, 0fBE2AAAA8, 0fBEFFFFFF, %p1260;
	fma.rn.f32 	%f8070, %f8068, %f8062, %f8069;
	fma.rn.f32 	%f8071, %f8070, %f8064, %f8063;
	and.b32  	%r4322, %r4320, 2;
	setp.eq.s32 	%p1261, %r4322, 0;
	mov.f32 	%f8072, 0f00000000;
	sub.f32 	%f8073, %f8072, %f8071;
	selp.f32 	%f8074, %f8071, %f8073, %p1261;
	abs.f32 	%f8075, %f994;
	rsqrt.approx.f32 	%f8076, %f8075;
	mul.f32 	%f8077, %f8076, 0f3F4C422A;
	mul.f32 	%f8078, %f1021, %f8077;
	mul.f32 	%f11800, %f8078, %f8074;
$L__BB1_1111:
	neg.f32 	%f8079, %f11800;
	mov.f32 	%f8080, 0f40000000;
	div.rn.f32 	%f8081, %f8080, %f994;
	copysign.f32 	%f8082, %f994, %f1019;
	abs.f32 	%f8083, %f994;
	setp.lt.f32 	%p1262, %f8083, 0f0DA24260;
	selp.f32 	%f8084, %f8082, %f1019, %p1262;
	fma.rn.f32 	%f11801, %f8084, %f8081, %f8079;
$L__BB1_1112:
	abs.f32 	%f1032, %f994;
	setp.gtu.f32 	%p1263, %f1032, 0f41000000;
	sub.f32 	%f1033, %f11796, %f11801;
	@%p1263 bra 	$L__BB1_1115;
	setp.leu.f32 	%p1264, %f1032, 0f40000000;
	add.f32 	%f8085, %f1032, 0fC019E8A9;
	add.f32 	%f8086, %f8085, 0fB3E971B3;
	fma.rn.f32 	%f8087, %f8086, 0fA6B3B8E7, 0fA9ACA9B3;
	fma.rn.f32 	%f8088, %f8087, %f8086, 0f2C3F0E18;
	fma.rn.f32 	%f8089, %f8088, %f8086, 0fACD41781;
	fma.rn.f32 	%f8090, %f8089, %f8086, 0fAFE90F38;
	fma.rn.f32 	%f8091, %f8090, %f8086, 0f3020305B;
	fma.rn.f32 	%f8092, %f8091, %f8086, 0f33797143;
	fma.rn.f32 	%f8093, %f8092, %f8086, 0f30F76F85;
	fma.rn.f32 	%f8094, %f8093, %f8086, 0fB6B6DFC6;
	fma.rn.f32 	%f8095, %f8094, %f8086, 0fB6F665C9;
	fma.rn.f32 	%f8096, %f8095, %f8086, 0f399E2DEB;
	fma.rn.f32 	%f8097, %f8096, %f8086, 0f3A4AE334;
	fma.rn.f32 	%f8098, %f8097, %f8086, 0fBBEEAA1B;
	fma.rn.f32 	%f8099, %f8098, %f8086, 0fBCDA7747;
	mul.f32 	%f8100, %f8086, %f8099;
	add.f32 	%f8101, %f1032, 0fC0B0A47B;
	add.f32 	%f8102, %f8101, 0f339A7A37;
	mul.f32 	%f8103, %f8102, %f8100;
	add.f32 	%f8104, %f1032, 0fC10A75AB;
	add.f32 	%f8105, %f8104, 0fB4CCCDED;
	mul.f32 	%f11803, %f8105, %f8103;
	@%p1264 bra 	$L__BB1_1134;
	add.f32 	%f8106, %f1032, 0fC0753AAC;
	add.f32 	%f8107, %f8106, 0f33A5090F;
	fma.rn.f32 	%f8108, %f8107, 0f29AF3463, 0f2B81BF42;
	fma.rn.f32 	%f8109, %f8108, %f8107, 0fADE21EC1;
	fma.rn.f32 	%f8110, %f8109, %f8107, 0fAF5DDEFF;
	fma.rn.f32 	%f8111, %f8110, %f8107, 0f319B0C9D;
	fma.rn.f32 	%f8112, %f8111, %f8107, 0f32E81173;
	fma.rn.f32 	%f8113, %f8112, %f8107, 0fB50F8DC8;
	fma.rn.f32 	%f8114, %f8113, %f8107, 0fB61E653D;
	fma.rn.f32 	%f8115, %f8114, %f8107, 0f382CD9C5;
	fma.rn.f32 	%f8116, %f8115, %f8107, 0f38F9EB10;
	fma.rn.f32 	%f8117, %f8116, %f8107, 0fBAECEB9C;
	fma.rn.f32 	%f8118, %f8117, %f8107, 0fBB276FFD;
	fma.rn.f32 	%f8119, %f8118, %f8107, 0f3D073993;
	add.f32 	%f8120, %f1032, 0fC0E07FB0;
	add.f32 	%f8121, %f8120, 0f3444B8DB;
	mul.f32 	%f8122, %f8121, %f8119;
	mul.f32 	%f8123, %f8107, %f8122;
	mul.f32 	%f11807, %f1032, %f8123;
	bra.uni 	$L__BB1_1137;
$L__BB1_1115:
	abs.f32 	%f8124, %f1032;
	setp.eq.f32 	%p1265, %f8124, 0f7F800000;
	@%p1265 bra 	$L__BB1_1133;
	rcp.approx.ftz.f32 	%f8125, %f1032;
	mul.f32 	%f8126, %f8125, %f8125;
	fma.rn.f32 	%f8127, %f8126, 0f4056FE93, 0fBF03B7C2;
	fma.rn.f32 	%f8128, %f8127, %f8126, 0f3DD3B3F3;
	fma.rn.f32 	%f8129, %f8128, %f8126, 0fBD7FFFB6;
	fma.rn.f32 	%f1036, %f8129, %f8126, 0f3F800000;
	fma.rn.f32 	%f8130, %f8126, 0f3F91E009, 0fBE52412D;
	fma.rn.f32 	%f8131, %f8130, %f8126, 0f3D854ED1;
	fma.rn.f32 	%f8132, %f8131, %f8126, 0fBDFFFFFF;
	fma.rn.f32 	%f1037, %f8132, %f8125, %f1032;
	mul.f32 	%f8133, %f1037, 0f3F22F983;
	cvt.rni.s32.f32 	%r5912, %f8133;
	cvt.rn.f32.s32 	%f8134, %r5912;
	fma.rn.f32 	%f8135, %f8134, 0fBFC90FDA, %f1037;
	fma.rn.f32 	%f8136, %f8134, 0fB3A22168, %f8135;
	fma.rn.f32 	%f11802, %f8134, 0fA7C234C5, %f8136;
	abs.f32 	%f1039, %f1037;
	setp.ltu.f32 	%p1266, %f1039, 0f47CE4780;
	@%p1266 bra 	$L__BB1_1124;
	setp.eq.f32 	%p1267, %f1039, 0f7F800000;
	@%p1267 bra 	$L__BB1_1123;
	mov.b32 	%r1224, %f1037;
	mov.b64 	%rd2266, 0;
	mov.b32 	%r5909, 0;
$L__BB1_1119:
	.pragma "nounroll";
	mul.wide.u32 	%rd1576, %r5909, 4;
	mov.u64 	%rd1577, __cudart_i2opi_f;
	add.s64 	%rd1578, %rd1577, %rd1576;
	ld.global.nc.u32 	%r4324, [%rd1578];
	shl.b32 	%r4325, %r1224, 8;
	or.b32  	%r4326, %r4325, -2147483648;
	mad.wide.u32 	%rd1579, %r4324, %r4326, %rd2266;
	shr.u64 	%rd2266, %rd1579, 32;
	add.s64 	%rd1580, %rd12, %rd1576;
	st.local.u32 	[%rd1580], %rd1579;
	add.s32 	%r5909, %r5909, 1;
	setp.ne.s32 	%p1268, %r5909, 6;
	@%p1268 bra 	$L__BB1_1119;
	shr.u32 	%r4327, %r1224, 23;
	st.local.u32 	[%rd12+24], %rd2266;
	and.b32  	%r4328, %r4327, 31;
	and.b32  	%r4329, %r4327, 224;
	add.s32 	%r4330, %r4329, -128;
	shr.u32 	%r4331, %r4330, 5;
	mul.wide.u32 	%rd1581, %r4331, 4;
	sub.s64 	%rd1582, %rd12, %rd1581;
	ld.local.u32 	%r5910, [%rd1582+24];
	ld.local.u32 	%r5911, [%rd1582+20];
	setp.eq.s32 	%p1269, %r4328, 0;
	@%p1269 bra 	$L__BB1_1122;
	shr.u32 	%r4332, %r1224, 23;
	and.b32  	%r4333, %r4332, 31;
	shf.l.wrap.b32 	%r5910, %r5911, %r5910, %r4333;
	and.b32  	%r4334, %r4332, 224;
	add.s32 	%r4335, %r4334, -128;
	shr.u32 	%r4336, %r4335, 5;
	mul.wide.u32 	%rd1583, %r4336, 4;
	sub.s64 	%rd1584, %rd12, %rd1583;
	ld.local.u32 	%r4337, [%rd1584+16];
	shf.l.wrap.b32 	%r5911, %r4337, %r5911, %r4333;
$L__BB1_1122:
	shr.u32 	%r4338, %r5910, 30;
	shf.l.wrap.b32 	%r4339, %r5911, %r5910, 2;
	shl.b32 	%r4340, %r5911, 2;
	shr.u32 	%r4341, %r4339, 31;
	add.s32 	%r4342, %r4341, %r4338;
	neg.s32 	%r4343, %r4342;
	setp.lt.s32 	%p1270, %r1224, 0;
	selp.b32 	%r5912, %r4343, %r4342, %p1270;
	xor.b32  	%r4344, %r4339, %r1224;
	shr.s32 	%r4345, %r4339, 31;
	xor.b32  	%r4346, %r4345, %r4339;
	xor.b32  	%r4347, %r4345, %r4340;
	cvt.u64.u32 	%rd1585, %r4346;
	shl.b64 	%rd1586, %rd1585, 32;
	cvt.u64.u32 	%rd1587, %r4347;
	or.b64  	%rd1588, %rd1586, %rd1587;
	cvt.rn.f64.s64 	%fd181, %rd1588;
	mul.f64 	%fd182, %fd181, 0d3BF921FB54442D19;
	cvt.rn.f32.f64 	%f8137, %fd182;
	neg.f32 	%f8138, %f8137;
	setp.lt.s32 	%p1271, %r4344, 0;
	selp.f32 	%f11802, %f8138, %f8137, %p1271;
	bra.uni 	$L__BB1_1124;
$L__BB1_1123:
	mov.f32 	%f8139, 0f00000000;
	mul.rn.f32 	%f11802, %f1037, %f8139;
	mov.b32 	%r5912, 0;
$L__BB1_1124:
	abs.f32 	%f8140, %f994;
	setp.gt.f32 	%p1272, %f8140, 0f40000000;
	and.b32  	%r4349, %r5912, 3;
	cvt.rn.f32.u32 	%f8141, %r4349;
	fma.rn.f32 	%f8142, %f8141, 0f3FC90FDB, 0fBF490FDB;
	add.f32 	%f8143, %f11802, %f8142;
	mul.f32 	%f8144, %f8143, 0f3F22F983;
	cvt.rni.s32.f32 	%r4350, %f8144;
	cvt.rn.f32.s32 	%f8145, %r4350;
	fma.rn.f32 	%f8146, %f8145, 0fBFC90FDA, %f8143;
	fma.rn.f32 	%f8147, %f8145, 0fB3A22168, %f8146;
	add.s32 	%r4351, %r4350, 1;
	mul.rn.f32 	%f8148, %f8147, %f8147;
	and.b32  	%r4352, %r4350, 1;
	setp.eq.b32 	%p1273, %r4352, 1;
	selp.f32 	%f8149, %f8147, 0f3F800000, %p1273;
	fma.rn.f32 	%f8150, %f8148, %f8149, 0f00000000;
	fma.rn.f32 	%f8151, %f8148, 0f37CBAC00, 0fBAB607ED;
	selp.f32 	%f8152, 0fB94D4153, %f8151, %p1273;
	selp.f32 	%f8153, 0f3C0885E4, 0f3D2AAABB, %p1273;
	fma.rn.f32 	%f8154, %f8152, %f8148, %f8153;
	selp.f32 	%f8155, 0fBE2AAAA8, 0fBEFFFFFF, %p1273;
	fma.rn.f32 	%f8156, %f8154, %f8148, %f8155;
	fma.rn.f32 	%f8157, %f8156, %f8150, %f8149;
	and.b32  	%r4353, %r4351, 2;
	setp.eq.s32 	%p1274, %r4353, 0;
	mov.f32 	%f8158, 0f00000000;
	sub.f32 	%f8159, %f8158, %f8157;
	selp.f32 	%f8160, %f8157, %f8159, %p1274;
	rsqrt.approx.f32 	%f8161, %f8140;
	mul.f32 	%f8162, %f8161, 0f3F4C422A;
	mul.f32 	%f8163, %f1036, %f8162;
	mul.f32 	%f11803, %f8163, %f8160;
	@%p1272 bra 	$L__BB1_1125;
	bra.uni 	$L__BB1_1134;
$L__BB1_1125:
	abs.f32 	%f1047, %f994;
	abs.f32 	%f8275, %f1047;
	setp.eq.f32 	%p1286, %f8275, 0f7F800000;
	mov.f32 	%f11807, 0f00000000;
	@%p1286 bra 	$L__BB1_1137;
	rcp.approx.ftz.f32 	%f8276, %f1047;
	mul.f32 	%f8277, %f8276, %f8276;
	fma.rn.f32 	%f8278, %f8277, 0fC082CB37, 0f3F3FF7E9;
	fma.rn.f32 	%f8279, %f8278, %f8277, 0fBE458BAE;
	fma.rn.f32 	%f8280, %f8279, %f8277, 0f3E3FFF8B;
	fma.rn.f32 	%f1048, %f8280, %f8277, 0f3F800000;
	fma.rn.f32 	%f8281, %f8277, 0fBFCA3BA2, 0f3EB914AD;
	fma.rn.f32 	%f8282, %f8281, %f8277, 0fBE27F2EC;
	fma.rn.f32 	%f8283, %f8282, %f8277, 0f3EBFFFFD;
	fma.rn.f32 	%f1049, %f8283, %f8276, %f1047;
	mul.f32 	%f8284, %f1049, 0f3F22F983;
	cvt.rni.s32.f32 	%r5916, %f8284;
	cvt.rn.f32.s32 	%f8285, %r5916;
	fma.rn.f32 	%f8286, %f8285, 0fBFC90FDA, %f1049;
	fma.rn.f32 	%f8287, %f8285, 0fB3A22168, %f8286;
	fma.rn.f32 	%f11805, %f8285, 0fA7C234C5, %f8287;
	abs.f32 	%f1051, %f1049;
	setp.ltu.f32 	%p1287, %f1051, 0f47CE4780;
	@%p1287 bra 	$L__BB1_1136;
	setp.eq.f32 	%p1288, %f1051, 0f7F800000;
	@%p1288 bra 	$L__BB1_1135;
	mov.b32 	%r1236, %f1049;
	mov.b64 	%rd2267, 0;
	mov.b32 	%r5913, 0;
$L__BB1_1129:
	.pragma "nounroll";
	mul.wide.u32 	%rd1590, %r5913, 4;
	mov.u64 	%rd1591, __cudart_i2opi_f;
	add.s64 	%rd1592, %rd1591, %rd1590;
	ld.global.nc.u32 	%r4355, [%rd1592];
	shl.b32 	%r4356, %r1236, 8;
	or.b32  	%r4357, %r4356, -2147483648;
	mad.wide.u32 	%rd1593, %r4355, %r4357, %rd2267;
	shr.u64 	%rd2267, %rd1593, 32;
	add.s64 	%rd1594, %rd11, %rd1590;
	st.local.u32 	[%rd1594], %rd1593;
	add.s32 	%r5913, %r5913, 1;
	setp.ne.s32 	%p1289, %r5913, 6;
	@%p1289 bra 	$L__BB1_1129;
	shr.u32 	%r4358, %r1236, 23;
	st.local.u32 	[%rd11+24], %rd2267;
	and.b32  	%r4359, %r4358, 31;
	and.b32  	%r4360, %r4358, 224;
	add.s32 	%r4361, %r4360, -128;
	shr.u32 	%r4362, %r4361, 5;
	mul.wide.u32 	%rd1595, %r4362, 4;
	sub.s64 	%rd1596, %rd11, %rd1595;
	ld.local.u32 	%r5914, [%rd1596+24];
	ld.local.u32 	%r5915, [%rd1596+20];
	setp.eq.s32 	%p1290, %r4359, 0;
	@%p1290 bra 	$L__BB1_1132;
	shr.u32 	%r4363, %r1236, 23;
	and.b32  	%r4364, %r4363, 31;
	shf.l.wrap.b32 	%r5914, %r5915, %r5914, %r4364;
	and.b32  	%r4365, %r4363, 224;
	add.s32 	%r4366, %r4365, -128;
	shr.u32 	%r4367, %r4366, 5;
	mul.wide.u32 	%rd1597, %r4367, 4;
	sub.s64 	%rd1598, %rd11, %rd1597;
	ld.local.u32 	%r4368, [%rd1598+16];
	shf.l.wrap.b32 	%r5915, %r4368, %r5915, %r4364;
$L__BB1_1132:
	shr.u32 	%r4369, %r5914, 30;
	shf.l.wrap.b32 	%r4370, %r5915, %r5914, 2;
	shl.b32 	%r4371, %r5915, 2;
	shr.u32 	%r4372, %r4370, 31;
	add.s32 	%r4373, %r4372, %r4369;
	neg.s32 	%r4374, %r4373;
	setp.lt.s32 	%p1291, %r1236, 0;
	selp.b32 	%r5916, %r4374, %r4373, %p1291;
	xor.b32  	%r4375, %r4370, %r1236;
	shr.s32 	%r4376, %r4370, 31;
	xor.b32  	%r4377, %r4376, %r4370;
	xor.b32  	%r4378, %r4376, %r4371;
	cvt.u64.u32 	%rd1599, %r4377;
	shl.b64 	%rd1600, %rd1599, 32;
	cvt.u64.u32 	%rd1601, %r4378;
	or.b64  	%rd1602, %rd1600, %rd1601;
	cvt.rn.f64.s64 	%fd183, %rd1602;
	mul.f64 	%fd184, %fd183, 0d3BF921FB54442D19;
	cvt.rn.f32.f64 	%f8288, %fd184;
	neg.f32 	%f8289, %f8288;
	setp.lt.s32 	%p1292, %r4375, 0;
	selp.f32 	%f11805, %f8289, %f8288, %p1292;
	bra.uni 	$L__BB1_1136;
$L__BB1_1133:
	setp.gt.f32 	%p1275, %f1032, 0f40000000;
	mov.f32 	%f11803, 0f00000000;
	@%p1275 bra 	$L__BB1_1125;
$L__BB1_1134:
	mov.f32 	%f8165, 0f41A00000;
	div.rn.f32 	%f8166, %f8165, %f994;
	abs.f32 	%f8167, %f8166;
	setp.gt.f32 	%p1276, %f8167, 0f58635FA9;
	mul.f32 	%f8168, %f8166, 0f26901D7D;
	selp.f32 	%f8169, 0f26901D7D, 0f3F800000, %p1276;
	selp.f32 	%f8170, %f8168, %f8166, %p1276;
	mov.f32 	%f8171, 0f41900000;
	div.rn.f32 	%f8172, %f8171, %f994;
	mul.f32 	%f8173, %f8170, %f8172;
	sub.f32 	%f8174, %f8173, %f8169;
	abs.f32 	%f8175, %f8174;
	setp.gt.f32 	%p1277, %f8175, 0f58635FA9;
	mul.f32 	%f8176, %f8174, 0f26901D7D;
	mul.f32 	%f8177, %f8170, 0f26901D7D;
	selp.f32 	%f8178, %f8177, %f8170, %p1277;
	selp.f32 	%f8179, %f8176, %f8174, %p1277;
	fma.rn.f32 	%f8180, %f8179, 0f40000000, 0f00000000;
	mov.f32 	%f8181, 0f41800000;
	div.rn.f32 	%f8182, %f8181, %f994;
	mul.f32 	%f8183, %f8179, %f8182;
	sub.f32 	%f8184, %f8183, %f8178;
	abs.f32 	%f8185, %f8184;
	setp.gt.f32 	%p1278, %f8185, 0f58635FA9;
	mul.f32 	%f8186, %f8184, 0f26901D7D;
	mul.f32 	%f8187, %f8179, 0f26901D7D;
	mul.f32 	%f8188, %f8180, 0f26901D7D;
	selp.f32 	%f8189, %f8187, %f8179, %p1278;
	selp.f32 	%f8190, %f8188, %f8180, %p1278;
	selp.f32 	%f8191, %f8186, %f8184, %p1278;
	mov.f32 	%f8192, 0f41600000;
	div.rn.f32 	%f8193, %f8192, %f994;
	mul.f32 	%f8194, %f8191, %f8193;
	sub.f32 	%f8195, %f8194, %f8189;
	abs.f32 	%f8196, %f8195;
	setp.gt.f32 	%p1279, %f8196, 0f58635FA9;
	mul.f32 	%f8197, %f8195, 0f26901D7D;
	mul.f32 	%f8198, %f8191, 0f26901D7D;
	mul.f32 	%f8199, %f8190, 0f26901D7D;
	selp.f32 	%f8200, %f8198, %f8191, %p1279;
	selp.f32 	%f8201, %f8199, %f8190, %p1279;
	selp.f32 	%f8202, %f8197, %f8195, %p1279;
	fma.rn.f32 	%f8203, %f8202, 0f40000000, %f8201;
	mov.f32 	%f8204, 0f41400000;
	div.rn.f32 	%f8205, %f8204, %f994;
	mul.f32 	%f8206, %f8202, %f8205;
	sub.f32 	%f8207, %f8206, %f8200;
	abs.f32 	%f8208, %f8207;
	setp.gt.f32 	%p1280, %f8208, 0f58635FA9;
	mul.f32 	%f8209, %f8207, 0f26901D7D;
	mul.f32 	%f8210, %f8202, 0f26901D7D;
	mul.f32 	%f8211, %f8203, 0f26901D7D;
	selp.f32 	%f8212, %f8210, %f8202, %p1280;
	selp.f32 	%f8213, %f8211, %f8203, %p1280;
	selp.f32 	%f8214, %f8209, %f8207, %p1280;
	mov.f32 	%f8215, 0f41200000;
	div.rn.f32 	%f8216, %f8215, %f994;
	mul.f32 	%f8217, %f8214, %f8216;
	sub.f32 	%f8218, %f8217, %f8212;
	abs.f32 	%f8219, %f8218;
	setp.gt.f32 	%p1281, %f8219, 0f58635FA9;
	mul.f32 	%f8220, %f8218, 0f26901D7D;
	mul.f32 	%f8221, %f8214, 0f26901D7D;
	mul.f32 	%f8222, %f8213, 0f26901D7D;
	selp.f32 	%f8223, %f8221, %f8214, %p1281;
	selp.f32 	%f8224, %f8222, %f8213, %p1281;
	selp.f32 	%f8225, %f8220, %f8218, %p1281;
	fma.rn.f32 	%f8226, %f8225, 0f40000000, %f8224;
	mov.f32 	%f8227, 0f41000000;
	div.rn.f32 	%f8228, %f8227, %f994;
	mul.f32 	%f8229, %f8225, %f8228;
	sub.f32 	%f8230, %f8229, %f8223;
	abs.f32 	%f8231, %f8230;
	setp.gt.f32 	%p1282, %f8231, 0f58635FA9;
	mul.f32 	%f8232, %f8230, 0f26901D7D;
	mul.f32 	%f8233, %f8225, 0f26901D7D;
	mul.f32 	%f8234, %f8226, 0f26901D7D;
	selp.f32 	%f8235, %f8233, %f8225, %p1282;
	selp.f32 	%f8236, %f8234, %f8226, %p1282;
	selp.f32 	%f8237, %f8232, %f8230, %p1282;
	mov.f32 	%f8238, 0f40C00000;
	div.rn.f32 	%f8239, %f8238, %f994;
	mul.f32 	%f8240, %f8237, %f8239;
	sub.f32 	%f8241, %f8240, %f8235;
	abs.f32 	%f8242, %f8241;
	setp.gt.f32 	%p1283, %f8242, 0f58635FA9;
	mul.f32 	%f8243, %f8241, 0f26901D7D;
	mul.f32 	%f8244, %f8237, 0f26901D7D;
	mul.f32 	%f8245, %f8236, 0f26901D7D;
	selp.f32 	%f8246, %f8244, %f8237, %p1283;
	selp.f32 	%f8247, %f8245, %f8236, %p1283;
	selp.f32 	%f8248, %f8243, %f8241, %p1283;
	fma.rn.f32 	%f8249, %f8248, 0f40000000, %f8247;
	mov.f32 	%f8250, 0f40800000;
	div.rn.f32 	%f8251, %f8250, %f994;
	mul.f32 	%f8252, %f8248, %f8251;
	sub.f32 	%f8253, %f8252, %f8246;
	abs.f32 	%f8254, %f8253;
	setp.gt.f32 	%p1284, %f8254, 0f58635FA9;
	mul.f32 	%f8255, %f8253, 0f26901D7D;
	mul.f32 	%f8256, %f8248, 0f26901D7D;
	mul.f32 	%f8257, %f8249, 0f26901D7D;
	selp.f32 	%f8258, %f8256, %f8248, %p1284;
	selp.f32 	%f8259, %f8257, %f8249, %p1284;
	selp.f32 	%f8260, %f8255, %f8253, %p1284;
	mov.f32 	%f8261, 0f40000000;
	div.rn.f32 	%f8262, %f8261, %f994;
	mul.f32 	%f8263, %f8260, %f8262;
	sub.f32 	%f8264, %f8263, %f8258;
	abs.f32 	%f8265, %f8264;
	setp.gt.f32 	%p1285, %f8265, 0f58635FA9;
	mul.f32 	%f8266, %f8264, 0f26901D7D;
	mul.f32 	%f8267, %f8258, 0f26901D7D;
	mul.f32 	%f8268, %f8259, 0f26901D7D;
	selp.f32 	%f8269, %f8267, %f8258, %p1285;
	selp.f32 	%f8270, %f8268, %f8259, %p1285;
	selp.f32 	%f8271, %f8266, %f8264, %p1285;
	fma.rn.f32 	%f8272, %f8271, 0f40000000, %f8270;
	sub.f32 	%f8273, %f8272, %f8271;
	div.rn.f32 	%f11811, %f8269, %f8273;
	bra.uni 	$L__BB1_1150;
$L__BB1_1135:
	mov.f32 	%f8290, 0f00000000;
	mul.rn.f32 	%f11805, %f1049, %f8290;
	mov.b32 	%r5916, 0;
$L__BB1_1136:
	and.b32  	%r4380, %r5916, 3;
	cvt.rn.f32.u32 	%f8291, %r4380;
	fma.rn.f32 	%f8292, %f8291, 0f3FC90FDB, 0fC016CBE4;
	add.f32 	%f8293, %f11805, %f8292;
	mul.f32 	%f8294, %f8293, 0f3F22F983;
	cvt.rni.s32.f32 	%r4381, %f8294;
	cvt.rn.f32.s32 	%f8295, %r4381;
	fma.rn.f32 	%f8296, %f8295, 0fBFC90FDA, %f8293;
	fma.rn.f32 	%f8297, %f8295, 0fB3A22168, %f8296;
	add.s32 	%r4382, %r4381, 1;
	mul.rn.f32 	%f8298, %f8297, %f8297;
	and.b32  	%r4383, %r4381, 1;
	setp.eq.b32 	%p1293, %r4383, 1;
	selp.f32 	%f8299, %f8297, 0f3F800000, %p1293;
	fma.rn.f32 	%f8300, %f8298, %f8299, 0f00000000;
	fma.rn.f32 	%f8301, %f8298, 0f37CBAC00, 0fBAB607ED;
	selp.f32 	%f8302, 0fB94D4153, %f8301, %p1293;
	selp.f32 	%f8303, 0f3C0885E4, 0f3D2AAABB, %p1293;
	fma.rn.f32 	%f8304, %f8302, %f8298, %f8303;
	selp.f32 	%f8305, 0fBE2AAAA8, 0fBEFFFFFF, %p1293;
	fma.rn.f32 	%f8306, %f8304, %f8298, %f8305;
	fma.rn.f32 	%f8307, %f8306, %f8300, %f8299;
	and.b32  	%r4384, %r4382, 2;
	setp.eq.s32 	%p1294, %r4384, 0;
	mov.f32 	%f8308, 0f00000000;
	sub.f32 	%f8309, %f8308, %f8307;
	selp.f32 	%f8310, %f8307, %f8309, %p1294;
	abs.f32 	%f8311, %f994;
	rsqrt.approx.f32 	%f8312, %f8311;
	mul.f32 	%f8313, %f8312, 0f3F4C422A;
	mul.f32 	%f8314, %f1048, %f8313;
	mul.f32 	%f11807, %f8314, %f8310;
$L__BB1_1137:
	abs.f32 	%f1058, %f994;
	setp.gtu.f32 	%p1295, %f1058, 0f41000000;
	@%p1295 bra 	$L__BB1_1139;
	add.f32 	%f8315, %f1058, 0fC019E8A9;
	add.f32 	%f8316, %f8315, 0fB3E971B3;
	fma.rn.f32 	%f8317, %f8316, 0fA6B3B8E7, 0fA9ACA9B3;
	fma.rn.f32 	%f8318, %f8317, %f8316, 0f2C3F0E18;
	fma.rn.f32 	%f8319, %f8318, %f8316, 0fACD41781;
	fma.rn.f32 	%f8320, %f8319, %f8316, 0fAFE90F38;
	fma.rn.f32 	%f8321, %f8320, %f8316, 0f3020305B;
	fma.rn.f32 	%f8322, %f8321, %f8316, 0f33797143;
	fma.rn.f32 	%f8323, %f8322, %f8316, 0f30F76F85;
	fma.rn.f32 	%f8324, %f8323, %f8316, 0fB6B6DFC6;
	fma.rn.f32 	%f8325, %f8324, %f8316, 0fB6F665C9;
	fma.rn.f32 	%f8326, %f8325, %f8316, 0f399E2DEB;
	fma.rn.f32 	%f8327, %f8326, %f8316, 0f3A4AE334;
	fma.rn.f32 	%f8328, %f8327, %f8316, 0fBBEEAA1B;
	fma.rn.f32 	%f8329, %f8328, %f8316, 0fBCDA7747;
	mul.f32 	%f8330, %f8316, %f8329;
	add.f32 	%f8331, %f1058, 0fC0B0A47B;
	add.f32 	%f8332, %f8331, 0f339A7A37;
	mul.f32 	%f8333, %f8332, %f8330;
	add.f32 	%f8334, %f1058, 0fC10A75AB;
	add.f32 	%f8335, %f8334, 0fB4CCCDED;
	mul.f32 	%f11809, %f8335, %f8333;
	bra.uni 	$L__BB1_1149;
$L__BB1_1139:
	abs.f32 	%f8337, %f1058;
	setp.eq.f32 	%p1296, %f8337, 0f7F800000;
	mov.f32 	%f11809, 0f00000000;
	@%p1296 bra 	$L__BB1_1149;
	abs.f32 	%f8338, %f994;
	rcp.approx.ftz.f32 	%f8339, %f8338;
	mul.f32 	%f8340, %f8339, %f8339;
	fma.rn.f32 	%f8341, %f8340, 0f4056FE93, 0fBF03B7C2;
	fma.rn.f32 	%f8342, %f8341, %f8340, 0f3DD3B3F3;
	fma.rn.f32 	%f8343, %f8342, %f8340, 0fBD7FFFB6;
	fma.rn.f32 	%f8344, %f8343, %f8340, 0f3F800000;
	fma.rn.f32 	%f8345, %f8340, 0f3F91E009, 0fBE52412D;
	fma.rn.f32 	%f8346, %f8345, %f8340, 0f3D854ED1;
	fma.rn.f32 	%f8347, %f8346, %f8340, 0fBDFFFFFF;
	fma.rn.f32 	%f1060, %f8347, %f8339, %f8338;
	rsqrt.approx.f32 	%f8348, %f8338;
	mul.f32 	%f8349, %f8348, 0f3F4C422A;
	mul.f32 	%f1061, %f8344, %f8349;
	mul.f32 	%f8350, %f1060, 0f3F22F983;
	cvt.rni.s32.f32 	%r5920, %f8350;
	cvt.rn.f32.s32 	%f8351, %r5920;
	fma.rn.f32 	%f8352, %f8351, 0fBFC90FDA, %f1060;
	fma.rn.f32 	%f8353, %f8351, 0fB3A22168, %f8352;
	fma.rn.f32 	%f11808, %f8351, 0fA7C234C5, %f8353;
	abs.f32 	%f1063, %f1060;
	setp.ltu.f32 	%p1297, %f1063, 0f47CE4780;
	@%p1297 bra 	$L__BB1_1148;
	setp.eq.f32 	%p1298, %f1063, 0f7F800000;
	@%p1298 bra 	$L__BB1_1147;
	mov.b32 	%r1248, %f1060;
	mov.b32 	%r5917, 0;
	mov.b64 	%rd2268, 0;
$L__BB1_1143:
	.pragma "nounroll";
	mul.wide.u32 	%rd1604, %r5917, 4;
	mov.u64 	%rd1605, __cudart_i2opi_f;
	add.s64 	%rd1606, %rd1605, %rd1604;
	ld.global.nc.u32 	%r4386, [%rd1606];
	shl.b32 	%r4387, %r1248, 8;
	or.b32  	%r4388, %r4387, -2147483648;
	mad.wide.u32 	%rd1607, %r4386, %r4388, %rd2268;
	shr.u64 	%rd2268, %rd1607, 32;
	add.s64 	%rd1608, %rd11, %rd1604;
	st.local.u32 	[%rd1608], %rd1607;
	add.s32 	%r5917, %r5917, 1;
	setp.ne.s32 	%p1299, %r5917, 6;
	@%p1299 bra 	$L__BB1_1143;
	shr.u32 	%r4389, %r1248, 23;
	st.local.u32 	[%rd11+24], %rd2268;
	and.b32  	%r4390, %r4389, 31;
	and.b32  	%r4391, %r4389, 224;
	add.s32 	%r4392, %r4391, -128;
	shr.u32 	%r4393, %r4392, 5;
	mul.wide.u32 	%rd1609, %r4393, 4;
	sub.s64 	%rd1610, %rd11, %rd1609;
	ld.local.u32 	%r5919, [%rd1610+24];
	ld.local.u32 	%r5918, [%rd1610+20];
	setp.eq.s32 	%p1300, %r4390, 0;
	@%p1300 bra 	$L__BB1_1146;
	shr.u32 	%r4394, %r1248, 23;
	and.b32  	%r4395, %r4394, 31;
	shf.l.wrap.b32 	%r5919, %r5918, %r5919, %r4395;
	and.b32  	%r4396, %r4394, 224;
	add.s32 	%r4397, %r4396, -128;
	shr.u32 	%r4398, %r4397, 5;
	mul.wide.u32 	%rd1611, %r4398, 4;
	sub.s64 	%rd1612, %rd11, %rd1611;
	ld.local.u32 	%r4399, [%rd1612+16];
	shf.l.wrap.b32 	%r5918, %r4399, %r5918, %r4395;
$L__BB1_1146:
	shr.u32 	%r4400, %r5919, 30;
	shf.l.wrap.b32 	%r4401, %r5918, %r5919, 2;
	shl.b32 	%r4402, %r5918, 2;
	shr.u32 	%r4403, %r4401, 31;
	add.s32 	%r4404, %r4403, %r4400;
	neg.s32 	%r4405, %r4404;
	setp.lt.s32 	%p1301, %r1248, 0;
	selp.b32 	%r5920, %r4405, %r4404, %p1301;
	shr.s32 	%r4406, %r4401, 31;
	xor.b32  	%r4407, %r4406, %r4402;
	xor.b32  	%r4408, %r4406, %r4401;
	xor.b32  	%r4409, %r4401, %r1248;
	cvt.u64.u32 	%rd1613, %r4408;
	shl.b64 	%rd1614, %rd1613, 32;
	cvt.u64.u32 	%rd1615, %r4407;
	or.b64  	%rd1616, %rd1614, %rd1615;
	cvt.rn.f64.s64 	%fd185, %rd1616;
	mul.f64 	%fd186, %fd185, 0d3BF921FB54442D19;
	cvt.rn.f32.f64 	%f8354, %fd186;
	neg.f32 	%f8355, %f8354;
	setp.lt.s32 	%p1302, %r4409, 0;
	selp.f32 	%f11808, %f8355, %f8354, %p1302;
	bra.uni 	$L__BB1_1148;
$L__BB1_1147:
	mov.f32 	%f8356, 0f00000000;
	mul.rn.f32 	%f11808, %f1060, %f8356;
	mov.b32 	%r5920, 0;
$L__BB1_1148:
	and.b32  	%r4411, %r5920, 3;
	cvt.rn.f32.u32 	%f8357, %r4411;
	fma.rn.f32 	%f8358, %f8357, 0f3FC90FDB, 0fBF490FDB;
	add.f32 	%f8359, %f11808, %f8358;
	mul.f32 	%f8360, %f8359, 0f3F22F983;
	cvt.rni.s32.f32 	%r4412, %f8360;
	cvt.rn.f32.s32 	%f8361, %r4412;
	fma.rn.f32 	%f8362, %f8361, 0fBFC90FDA, %f8359;
	fma.rn.f32 	%f8363, %f8361, 0fB3A22168, %f8362;
	add.s32 	%r4413, %r4412, 1;
	mul.rn.f32 	%f8364, %f8363, %f8363;
	and.b32  	%r4414, %r4412, 1;
	setp.eq.b32 	%p1303, %r4414, 1;
	selp.f32 	%f8365, %f8363, 0f3F800000, %p1303;
	fma.rn.f32 	%f8366, %f8364, %f8365, 0f00000000;
	fma.rn.f32 	%f8367, %f8364, 0f37CBAC00, 0fBAB607ED;
	selp.f32 	%f8368, 0fB94D4153, %f8367, %p1303;
	selp.f32 	%f8369, 0f3C0885E4, 0f3D2AAABB, %p1303;
	fma.rn.f32 	%f8370, %f8368, %f8364, %f8369;
	selp.f32 	%f8371, 0fBE2AAAA8, 0fBEFFFFFF, %p1303;
	fma.rn.f32 	%f8372, %f8370, %f8364, %f8371;
	fma.rn.f32 	%f8373, %f8372, %f8366, %f8365;
	and.b32  	%r4415, %r4413, 2;
	setp.eq.s32 	%p1304, %r4415, 0;
	mov.f32 	%f8374, 0f00000000;
	sub.f32 	%f8375, %f8374, %f8373;
	selp.f32 	%f8376, %f8373, %f8375, %p1304;
	mul.f32 	%f11809, %f1061, %f8376;
$L__BB1_1149:
	neg.f32 	%f8377, %f11807;
	setp.lt.f32 	%p1305, %f994, 0f00000000;
	selp.f32 	%f8378, %f8377, %f11807, %p1305;
	neg.f32 	%f8379, %f11809;
	copysign.f32 	%f8380, %f994, %f8378;
	abs.f32 	%f8381, %f994;
	setp.lt.f32 	%p1306, %f8381, 0f0DA24260;
	selp.f32 	%f8382, %f8380, %f8378, %p1306;
	mov.f32 	%f8383, 0f40000000;
	div.rn.f32 	%f8384, %f8383, %f994;
	fma.rn.f32 	%f11811, %f8382, %f8384, %f8379;
$L__BB1_1150:
	sub.f32 	%f8385, %f11803, %f11811;
	mul.f32 	%f11816, %f1033, %f8385;
	bra.uni 	$L__BB1_1176;
$L__BB1_1151:
	abs.f32 	%f1073, %f994;
	setp.gtu.f32 	%p1307, %f1073, 0f41000000;
	@%p1307 bra 	$L__BB1_1153;
	add.f32 	%f8386, %f1073, 0fC0753AAC;
	add.f32 	%f8387, %f8386, 0f33A5090F;
	fma.rn.f32 	%f8388, %f8387, 0f29AF3463, 0f2B81BF42;
	fma.rn.f32 	%f8389, %f8388, %f8387, 0fADE21EC1;
	fma.rn.f32 	%f8390, %f8389, %f8387, 0fAF5DDEFF;
	fma.rn.f32 	%f8391, %f8390, %f8387, 0f319B0C9D;
	fma.rn.f32 	%f8392, %f8391, %f8387, 0f32E81173;
	fma.rn.f32 	%f8393, %f8392, %f8387, 0fB50F8DC8;
	fma.rn.f32 	%f8394, %f8393, %f8387, 0fB61E653D;
	fma.rn.f32 	%f8395, %f8394, %f8387, 0f382CD9C5;
	fma.rn.f32 	%f8396, %f8395, %f8387, 0f38F9EB10;
	fma.rn.f32 	%f8397, %f8396, %f8387, 0fBAECEB9C;
	fma.rn.f32 	%f8398, %f8397, %f8387, 0fBB276FFD;
	fma.rn.f32 	%f8399, %f8398, %f8387, 0f3D073993;
	add.f32 	%f8400, %f1073, 0fC0E07FB0;
	add.f32 	%f8401, %f8400, 0f3444B8DB;
	mul.f32 	%f8402, %f8401, %f8399;
	mul.f32 	%f8403, %f8387, %f8402;
	mul.f32 	%f11813, %f1073, %f8403;
	bra.uni 	$L__BB1_1163;
$L__BB1_1153:
	abs.f32 	%f8405, %f1073;
	setp.eq.f32 	%p1308, %f8405, 0f7F800000;
	mov.f32 	%f11813, 0f00000000;
	@%p1308 bra 	$L__BB1_1163;
	rcp.approx.ftz.f32 	%f8406, %f1073;
	mul.f32 	%f8407, %f8406, %f8406;
	fma.rn.f32 	%f8408, %f8407, 0fC082CB37, 0f3F3FF7E9;
	fma.rn.f32 	%f8409, %f8408, %f8407, 0fBE458BAE;
	fma.rn.f32 	%f8410, %f8409, %f8407, 0f3E3FFF8B;
	fma.rn.f32 	%f1075, %f8410, %f8407, 0f3F800000;
	fma.rn.f32 	%f8411, %f8407, 0fBFCA3BA2, 0f3EB914AD;
	fma.rn.f32 	%f8412, %f8411, %f8407, 0fBE27F2EC;
	fma.rn.f32 	%f8413, %f8412, %f8407, 0f3EBFFFFD;
	fma.rn.f32 	%f1076, %f8413, %f8406, %f1073;
	mul.f32 	%f8414, %f1076, 0f3F22F983;
	cvt.rni.s32.f32 	%r5924, %f8414;
	cvt.rn.f32.s32 	%f8415, %r5924;
	fma.rn.f32 	%f8416, %f8415, 0fBFC90FDA, %f1076;
	fma.rn.f32 	%f8417, %f8415, 0fB3A22168, %f8416;
	fma.rn.f32 	%f11812, %f8415, 0fA7C234C5, %f8417;
	abs.f32 	%f1078, %f1076;
	setp.ltu.f32 	%p1309, %f1078, 0f47CE4780;
	@%p1309 bra 	$L__BB1_1162;
	setp.eq.f32 	%p1310, %f1078, 0f7F800000;
	@%p1310 bra 	$L__BB1_1161;
	mov.b32 	%r1260, %f1076;
	mov.b64 	%rd2269, 0;
	mov.b32 	%r5921, 0;
$L__BB1_1157:
	.pragma "nounroll";
	mul.wide.u32 	%rd1618, %r5921, 4;
	mov.u64 	%rd1619, __cudart_i2opi_f;
	add.s64 	%rd1620, %rd1619, %rd1618;
	ld.global.nc.u32 	%r4417, [%rd1620];
	shl.b32 	%r4418, %r1260, 8;
	or.b32  	%r4419, %r4418, -2147483648;
	mad.wide.u32 	%rd1621, %r4417, %r4419, %rd2269;
	shr.u64 	%rd2269, %rd1621, 32;
	add.s64 	%rd1622, %rd10, %rd1618;
	st.local.u32 	[%rd1622], %rd1621;
	add.s32 	%r5921, %r5921, 1;
	setp.ne.s32 	%p1311, %r5921, 6;
	@%p1311 bra 	$L__BB1_1157;
	shr.u32 	%r4420, %r1260, 23;
	st.local.u32 	[%rd10+24], %rd2269;
	and.b32  	%r4421, %r4420, 31;
	and.b32  	%r4422, %r4420, 224;
	add.s32 	%r4423, %r4422, -128;
	shr.u32 	%r4424, %r4423, 5;
	mul.wide.u32 	%rd1623, %r4424, 4;
	sub.s64 	%rd1624, %rd10, %rd1623;
	ld.local.u32 	%r5922, [%rd1624+24];
	ld.local.u32 	%r5923, [%rd1624+20];
	setp.eq.s32 	%p1312, %r4421, 0;
	@%p1312 bra 	$L__BB1_1160;
	shr.u32 	%r4425, %r1260, 23;
	and.b32  	%r4426, %r4425, 31;
	shf.l.wrap.b32 	%r5922, %r5923, %r5922, %r4426;
	and.b32  	%r4427, %r4425, 224;
	add.s32 	%r4428, %r4427, -128;
	shr.u32 	%r4429, %r4428, 5;
	mul.wide.u32 	%rd1625, %r4429, 4;
	sub.s64 	%rd1626, %rd10, %rd1625;
	ld.local.u32 	%r4430, [%rd1626+16];
	shf.l.wrap.b32 	%r5923, %r4430, %r5923, %r4426;
$L__BB1_1160:
	shr.u32 	%r4431, %r5922, 30;
	shf.l.wrap.b32 	%r4432, %r5923, %r5922, 2;
	shl.b32 	%r4433, %r5923, 2;
	shr.u32 	%r4434, %r4432, 31;
	add.s32 	%r4435, %r4434, %r4431;
	neg.s32 	%r4436, %r4435;
	setp.lt.s32 	%p1313, %r1260, 0;
	selp.b32 	%r5924, %r4436, %r4435, %p1313;
	xor.b32  	%r4437, %r4432, %r1260;
	shr.s32 	%r4438, %r4432, 31;
	xor.b32  	%r4439, %r4438, %r4432;
	xor.b32  	%r4440, %r4438, %r4433;
	cvt.u64.u32 	%rd1627, %r4439;
	shl.b64 	%rd1628, %rd1627, 32;
	cvt.u64.u32 	%rd1629, %r4440;
	or.b64  	%rd1630, %rd1628, %rd1629;
	cvt.rn.f64.s64 	%fd187, %rd1630;
	mul.f64 	%fd188, %fd187, 0d3BF921FB54442D19;
	cvt.rn.f32.f64 	%f8418, %fd188;
	neg.f32 	%f8419, %f8418;
	setp.lt.s32 	%p1314, %r4437, 0;
	selp.f32 	%f11812, %f8419, %f8418, %p1314;
	bra.uni 	$L__BB1_1162;
$L__BB1_1161:
	mov.f32 	%f8420, 0f00000000;
	mul.rn.f32 	%f11812, %f1076, %f8420;
	mov.b32 	%r5924, 0;
$L__BB1_1162:
	and.b32  	%r4442, %r5924, 3;
	cvt.rn.f32.u32 	%f8421, %r4442;
	fma.rn.f32 	%f8422, %f8421, 0f3FC90FDB, 0fC016CBE4;
	add.f32 	%f8423, %f11812, %f8422;
	mul.f32 	%f8424, %f8423, 0f3F22F983;
	cvt.rni.s32.f32 	%r4443, %f8424;
	cvt.rn.f32.s32 	%f8425, %r4443;
	fma.rn.f32 	%f8426, %f8425, 0fBFC90FDA, %f8423;
	fma.rn.f32 	%f8427, %f8425, 0fB3A22168, %f8426;
	add.s32 	%r4444, %r4443, 1;
	mul.rn.f32 	%f8428, %f8427, %f8427;
	and.b32  	%r4445, %r4443, 1;
	setp.eq.b32 	%p1315, %r4445, 1;
	selp.f32 	%f8429, %f8427, 0f3F800000, %p1315;
	fma.rn.f32 	%f8430, %f8428, %f8429, 0f00000000;
	fma.rn.f32 	%f8431, %f8428, 0f37CBAC00, 0fBAB607ED;
	selp.f32 	%f8432, 0fB94D4153, %f8431, %p1315;
	selp.f32 	%f8433, 0f3C0885E4, 0f3D2AAABB, %p1315;
	fma.rn.f32 	%f8434, %f8432, %f8428, %f8433;
	selp.f32 	%f8435, 0fBE2AAAA8, 0fBEFFFFFF, %p1315;
	fma.rn.f32 	%f8436, %f8434, %f8428, %f8435;
	fma.rn.f32 	%f8437, %f8436, %f8430, %f8429;
	and.b32  	%r4446, %r4444, 2;
	setp.eq.s32 	%p1316, %r4446, 0;
	mov.f32 	%f8438, 0f00000000;
	sub.f32 	%f8439, %f8438, %f8437;
	selp.f32 	%f8440, %f8437, %f8439, %p1316;
	abs.f32 	%f8441, %f994;
	rsqrt.approx.f32 	%f8442, %f8441;
	mul.f32 	%f8443, %f8442, 0f3F4C422A;
	mul.f32 	%f8444, %f1075, %f8443;
	mul.f32 	%f11813, %f8444, %f8440;
$L__BB1_1163:
	abs.f32 	%f1084, %f994;
	setp.gtu.f32 	%p1317, %f1084, 0f41000000;
	setp.lt.f32 	%p1318, %f994, 0f00000000;
	neg.f32 	%f8445, %f11813;
	selp.f32 	%f8446, %f8445, %f11813, %p1318;
	setp.lt.f32 	%p1319, %f1084, 0f0DA24260;
	copysign.f32 	%f8447, %f994, %f8446;
	selp.f32 	%f8448, %f8447, %f8446, %p1319;
	add.f32 	%f1085, %f8448, %f8448;
	@%p1317 bra 	$L__BB1_1165;
	add.f32 	%f8449, %f1084, 0fC0753AAC;
	add.f32 	%f8450, %f8449, 0f33A5090F;
	fma.rn.f32 	%f8451, %f8450, 0f29AF3463, 0f2B81BF42;
	fma.rn.f32 	%f8452, %f8451, %f8450, 0fADE21EC1;
	fma.rn.f32 	%f8453, %f8452, %f8450, 0fAF5DDEFF;
	fma.rn.f32 	%f8454, %f8453, %f8450, 0f319B0C9D;
	fma.rn.f32 	%f8455, %f8454, %f8450, 0f32E81173;
	fma.rn.f32 	%f8456, %f8455, %f8450, 0fB50F8DC8;
	fma.rn.f32 	%f8457, %f8456, %f8450, 0fB61E653D;
	fma.rn.f32 	%f8458, %f8457, %f8450, 0f382CD9C5;
	fma.rn.f32 	%f8459, %f8458, %f8450, 0f38F9EB10;
	fma.rn.f32 	%f8460, %f8459, %f8450, 0fBAECEB9C;
	fma.rn.f32 	%f8461, %f8460, %f8450, 0fBB276FFD;
	fma.rn.f32 	%f8462, %f8461, %f8450, 0f3D073993;
	add.f32 	%f8463, %f1084, 0fC0E07FB0;
	add.f32 	%f8464, %f8463, 0f3444B8DB;
	mul.f32 	%f8465, %f8464, %f8462;
	mul.f32 	%f8466, %f8450, %f8465;
	mul.f32 	%f11815, %f1084, %f8466;
	bra.uni 	$L__BB1_1175;
$L__BB1_1165:
	abs.f32 	%f8468, %f1084;
	setp.eq.f32 	%p1320, %f8468, 0f7F800000;
	mov.f32 	%f11815, 0f00000000;
	@%p1320 bra 	$L__BB1_1175;
	rcp.approx.ftz.f32 	%f8469, %f1084;
	mul.f32 	%f8470, %f8469, %f8469;
	fma.rn.f32 	%f8471, %f8470, 0fC082CB37, 0f3F3FF7E9;
	fma.rn.f32 	%f8472, %f8471, %f8470, 0fBE458BAE;
	fma.rn.f32 	%f8473, %f8472, %f8470, 0f3E3FFF8B;
	fma.rn.f32 	%f1087, %f8473, %f8470, 0f3F800000;
	fma.rn.f32 	%f8474, %f8470, 0fBFCA3BA2, 0f3EB914AD;
	fma.rn.f32 	%f8475, %f8474, %f8470, 0fBE27F2EC;
	fma.rn.f32 	%f8476, %f8475, %f8470, 0f3EBFFFFD;
	fma.rn.f32 	%f1088, %f8476, %f8469, %f1084;
	mul.f32 	%f8477, %f1088, 0f3F22F983;
	cvt.rni.s32.f32 	%r5928, %f8477;
	cvt.rn.f32.s32 	%f8478, %r5928;
	fma.rn.f32 	%f8479, %f8478, 0fBFC90FDA, %f1088;
	fma.rn.f32 	%f8480, %f8478, 0fB3A22168, %f8479;
	fma.rn.f32 	%f11814, %f8478, 0fA7C234C5, %f8480;
	abs.f32 	%f1090, %f1088;
	setp.ltu.f32 	%p1321, %f1090, 0f47CE4780;
	@%p1321 bra 	$L__BB1_1174;
	setp.eq.f32 	%p1322, %f1090, 0f7F800000;
	@%p1322 bra 	$L__BB1_1173;
	mov.b32 	%r1272, %f1088;
	mov.b64 	%rd2270, 0;
	mov.b32 	%r5925, 0;
$L__BB1_1169:
	.pragma "nounroll";
	mul.wide.u32 	%rd1632, %r5925, 4;
	mov.u64 	%rd1633, __cudart_i2opi_f;
	add.s64 	%rd1634, %rd1633, %rd1632;
	ld.global.nc.u32 	%r4448, [%rd1634];
	shl.b32 	%r4449, %r1272, 8;
	or.b32  	%r4450, %r4449, -2147483648;
	mad.wide.u32 	%rd1635, %r4448, %r4450, %rd2270;
	shr.u64 	%rd2270, %rd1635, 32;
	add.s64 	%rd1636, %rd9, %rd1632;
	st.local.u32 	[%rd1636], %rd1635;
	add.s32 	%r5925, %r5925, 1;
	setp.ne.s32 	%p1323, %r5925, 6;
	@%p1323 bra 	$L__BB1_1169;
	shr.u32 	%r4451, %r1272, 23;
	st.local.u32 	[%rd9+24], %rd2270;
	and.b32  	%r4452, %r4451, 31;
	and.b32  	%r4453, %r4451, 224;
	add.s32 	%r4454, %r4453, -128;
	shr.u32 	%r4455, %r4454, 5;
	mul.wide.u32 	%rd1637, %r4455, 4;
	sub.s64 	%rd1638, %rd9, %rd1637;
	ld.local.u32 	%r5926, [%rd1638+24];
	ld.local.u32 	%r5927, [%rd1638+20];
	setp.eq.s32 	%p1324, %r4452, 0;
	@%p1324 bra 	$L__BB1_1172;
	shr.u32 	%r4456, %r1272, 23;
	and.b32  	%r4457, %r4456, 31;
	shf.l.wrap.b32 	%r5926, %r5927, %r5926, %r4457;
	and.b32  	%r4458, %r4456, 224;
	add.s32 	%r4459, %r4458, -128;
	shr.u32 	%r4460, %r4459, 5;
	mul.wide.u32 	%rd1639, %r4460, 4;
	sub.s64 	%rd1640, %rd9, %rd1639;
	ld.local.u32 	%r4461, [%rd1640+16];
	shf.l.wrap.b32 	%r5927, %r4461, %r5927, %r4457;
$L__BB1_1172:
	shr.u32 	%r4462, %r5926, 30;
	shf.l.wrap.b32 	%r4463, %r5927, %r5926, 2;
	shl.b32 	%r4464, %r5927, 2;
	shr.u32 	%r4465, %r4463, 31;
	add.s32 	%r4466, %r4465, %r4462;
	neg.s32 	%r4467, %r4466;
	setp.lt.s32 	%p1325, %r1272, 0;
	selp.b32 	%r5928, %r4467, %r4466, %p1325;
	xor.b32  	%r4468, %r4463, %r1272;
	shr.s32 	%r4469, %r4463, 31;
	xor.b32  	%r4470, %r4469, %r4463;
	xor.b32  	%r4471, %r4469, %r4464;
	cvt.u64.u32 	%rd1641, %r4470;
	shl.b64 	%rd1642, %rd1641, 32;
	cvt.u64.u32 	%rd1643, %r4471;
	or.b64  	%rd1644, %rd1642, %rd1643;
	cvt.rn.f64.s64 	%fd189, %rd1644;
	mul.f64 	%fd190, %fd189, 0d3BF921FB54442D19;
	cvt.rn.f32.f64 	%f8481, %fd190;
	neg.f32 	%f8482, %f8481;
	setp.lt.s32 	%p1326, %r4468, 0;
	selp.f32 	%f11814, %f8482, %f8481, %p1326;
	bra.uni 	$L__BB1_1174;
$L__BB1_1173:
	mov.f32 	%f8483, 0f00000000;
	mul.rn.f32 	%f11814, %f1088, %f8483;
	mov.b32 	%r5928, 0;
$L__BB1_1174:
	and.b32  	%r4473, %r5928, 3;
	cvt.rn.f32.u32 	%f8484, %r4473;
	fma.rn.f32 	%f8485, %f8484, 0f3FC90FDB, 0fC016CBE4;
	add.f32 	%f8486, %f11814, %f8485;
	mul.f32 	%f8487, %f8486, 0f3F22F983;
	cvt.rni.s32.f32 	%r4474, %f8487;
	cvt.rn.f32.s32 	%f8488, %r4474;
	fma.rn.f32 	%f8489, %f8488, 0fBFC90FDA, %f8486;
	fma.rn.f32 	%f8490, %f8488, 0fB3A22168, %f8489;
	add.s32 	%r4475, %r4474, 1;
	mul.rn.f32 	%f8491, %f8490, %f8490;
	and.b32  	%r4476, %r4474, 1;
	setp.eq.b32 	%p1327, %r4476, 1;
	selp.f32 	%f8492, %f8490, 0f3F800000, %p1327;
	fma.rn.f32 	%f8493, %f8491, %f8492, 0f00000000;
	fma.rn.f32 	%f8494, %f8491, 0f37CBAC00, 0fBAB607ED;
	selp.f32 	%f8495, 0fB94D4153, %f8494, %p1327;
	selp.f32 	%f8496, 0f3C0885E4, 0f3D2AAABB, %p1327;
	fma.rn.f32 	%f8497, %f8495, %f8491, %f8496;
	selp.f32 	%f8498, 0fBE2AAAA8, 0fBEFFFFFF, %p1327;
	fma.rn.f32 	%f8499, %f8497, %f8491, %f8498;
	fma.rn.f32 	%f8500, %f8499, %f8493, %f8492;
	and.b32  	%r4477, %r4475, 2;
	setp.eq.s32 	%p1328, %r4477, 0;
	mov.f32 	%f8501, 0f00000000;
	sub.f32 	%f8502, %f8501, %f8500;
	selp.f32 	%f8503, %f8500, %f8502, %p1328;
	abs.f32 	%f8504, %f994;
	rsqrt.approx.f32 	%f8505, %f8504;
	mul.f32 	%f8506, %f8505, 0f3F4C422A;
	mul.f32 	%f8507, %f1087, %f8506;
	mul.f32 	%f11815, %f8507, %f8503;
$L__BB1_1175:
	abs.f32 	%f8508, %f994;
	setp.lt.f32 	%p1329, %f8508, 0f0DA24260;
	neg.f32 	%f8509, %f11815;
	selp.f32 	%f8510, %f8509, %f11815, %p1318;
	copysign.f32 	%f8511, %f994, %f8510;
	selp.f32 	%f8512, %f8511, %f8510, %p1329;
	add.f32 	%f8513, %f8512, %f8512;
	div.rn.f32 	%f8514, %f8513, %f994;
	div.rn.f32 	%f8515, %f1085, %f994;
	mul.f32 	%f11816, %f8515, %f8514;
$L__BB1_1176:
	mul.f32 	%f8517, %f957, %f983;
	fma.rn.f32 	%f8518, %f949, %f982, %f8517;
	fma.rn.f32 	%f1098, %f958, %f984, %f8518;
	setp.le.f32 	%p1331, %f1098, 0f00000000;
	mov.f32 	%f11840, 0f00000000;
	@%p1331 bra 	$L__BB1_1292;
	setp.lt.f32 	%p1332, %f1098, 0f3F7D70A4;
	@%p1332 bra 	$L__BB1_1179;
	mul.f32 	%f8519, %f957, %f984;
	mul.f32 	%f8520, %f958, %f983;
	sub.f32 	%f8521, %f8519, %f8520;
	mul.f32 	%f8522, %f958, %f982;
	mul.f32 	%f8523, %f949, %f984;
	sub.f32 	%f8524, %f8522, %f8523;
	mul.f32 	%f8525, %f949, %f983;
	mul.f32 	%f8526, %f957, %f982;
	sub.f32 	%f8527, %f8525, %f8526;
	mul.f32 	%f8528, %f8524, %f8524;
	fma.rn.f32 	%f8529, %f8521, %f8521, %f8528;
	fma.rn.f32 	%f8530, %f8527, %f8527, %f8529;
	sqrt.rn.f32 	%f8531, %f8530;
	abs.f32 	%f8532, %f8531;
	fma.rn.f32 	%f8533, %f8532, 0fBF000000, 0f3F000000;
	rsqrt.approx.ftz.f32 	%f8534, %f8533;
	mul.f32 	%f8535, %f8534, %f8533;
	mul.f32 	%f8536, %f8534, 0fBF000000;
	fma.rn.f32 	%f8537, %f8535, %f8536, 0f3F000000;
	fma.rn.f32 	%f8538, %f8535, %f8537, %f8535;
	setp.eq.f32 	%p1333, %f8532, 0f3F800000;
	selp.f32 	%f8539, 0f00000000, %f8538, %p1333;
	setp.gt.f32 	%p1334, %f8532, 0f3F0F5C29;
	selp.f32 	%f8540, %f8539, %f8532, %p1334;
	mul.f32 	%f8541, %f8540, %f8540;
	fma.rn.f32 	%f8542, %f8541, 0f3D4DD2F7, 0f3C99CA97;
	fma.rn.f32 	%f8543, %f8542, %f8541, 0f3D3F90E8;
	fma.rn.f32 	%f8544, %f8543, %f8541, 0f3D993CCF;
	fma.rn.f32 	%f8545, %f8544, %f8541, 0f3E2AAC04;
	mul.f32 	%f8546, %f8541, %f8545;
	fma.rn.f32 	%f8547, %f8546, %f8540, %f8540;
	mul.f32 	%f8548, %f8547, 0fC0000000;
	fma.rn.f32 	%f8549, 0f3F6EE581, 0f3FD774EB, %f8548;
	selp.f32 	%f8550, %f8549, %f8547, %p1334;
	setp.num.f32 	%p1335, %f8550, %f8550;
	copysign.f32 	%f8551, %f8531, %f8550;
	selp.f32 	%f11817, %f8551, %f8550, %p1335;
	bra.uni 	$L__BB1_1180;
$L__BB1_1179:
	abs.f32 	%f8552, %f1098;
	fma.rn.f32 	%f8553, %f8552, 0fBF000000, 0f3F000000;
	rsqrt.approx.ftz.f32 	%f8554, %f8553;
	mul.f32 	%f8555, %f8553, %f8554;
	mul.f32 	%f8556, %f8554, 0fBF000000;
	fma.rn.f32 	%f8557, %f8555, %f8556, 0f3F000000;
	fma.rn.f32 	%f8558, %f8555, %f8557, %f8555;
	setp.eq.f32 	%p1336, %f8552, 0f3F800000;
	selp.f32 	%f8559, 0f00000000, %f8558, %p1336;
	setp.gt.f32 	%p1337, %f8552, 0f3F0F5C29;
	selp.f32 	%f8560, %f8559, %f8552, %p1337;
	abs.f32 	%f8561, %f8560;
	mul.f32 	%f8562, %f8560, %f8560;
	fma.rn.f32 	%f8563, %f8562, 0f3D10ECEF, 0f3C8B1ABB;
	fma.rn.f32 	%f8564, %f8563, %f8562, 0f3CFC028C;
	fma.rn.f32 	%f8565, %f8564, %f8562, 0f3D372139;
	fma.rn.f32 	%f8566, %f8565, %f8562, 0f3D9993DB;
	fma.rn.f32 	%f8567, %f8566, %f8562, 0f3E2AAAC6;
	mul.f32 	%f8568, %f8562, %f8567;
	fma.rn.f32 	%f8569, %f8568, %f8561, %f8561;
	neg.f32 	%f8570, %f8569;
	selp.f32 	%f8571, %f8569, %f8570, %p1337;
	fma.rn.f32 	%f8572, 0f3F6EE581, 0f3FD774EB, %f8571;
	setp.gt.f32 	%p1338, %f1098, 0f3F0F5C29;
	selp.f32 	%f8573, %f8569, %f8572, %p1338;
	add.f32 	%f8574, %f8573, %f8573;
	selp.f32 	%f11817, %f8574, %f8573, %p1337;
$L__BB1_1180:
	mul.f32 	%f8575, %f11817, 0f3F22F983;
	cvt.rni.s32.f32 	%r5932, %f8575;
	cvt.rn.f32.s32 	%f8576, %r5932;
	fma.rn.f32 	%f8577, %f8576, 0fBFC90FDA, %f11817;
	fma.rn.f32 	%f8578, %f8576, 0fB3A22168, %f8577;
	fma.rn.f32 	%f11818, %f8576, 0fA7C234C5, %f8578;
	abs.f32 	%f1103, %f11817;
	setp.ltu.f32 	%p1339, %f1103, 0f47CE4780;
	@%p1339 bra 	$L__BB1_1188;
	setp.eq.f32 	%p1340, %f1103, 0f7F800000;
	@%p1340 bra 	$L__BB1_1187;
	mov.b32 	%r1284, %f11817;
	shl.b32 	%r4479, %r1284, 8;
	or.b32  	%r1285, %r4479, -2147483648;
	mov.b64 	%rd2271, 0;
	mov.b32 	%r5929, 0;
$L__BB1_1183:
	.pragma "nounroll";
	mul.wide.u32 	%rd1646, %r5929, 4;
	mov.u64 	%rd1647, __cudart_i2opi_f;
	add.s64 	%rd1648, %rd1647, %rd1646;
	ld.global.nc.u32 	%r4480, [%rd1648];
	mad.wide.u32 	%rd1649, %r4480, %r1285, %rd2271;
	shr.u64 	%rd2271, %rd1649, 32;
	add.s64 	%rd1650, %rd8, %rd1646;
	st.local.u32 	[%rd1650], %rd1649;
	add.s32 	%r5929, %r5929, 1;
	setp.ne.s32 	%p1341, %r5929, 6;
	@%p1341 bra 	$L__BB1_1183;
	shr.u32 	%r4481, %r1284, 23;
	st.local.u32 	[%rd8+24], %rd2271;
	and.b32  	%r1288, %r4481, 31;
	and.b32  	%r4482, %r4481, 224;
	add.s32 	%r4483, %r4482, -128;
	shr.u32 	%r4484, %r4483, 5;
	mul.wide.u32 	%rd1651, %r4484, 4;
	sub.s64 	%rd273, %rd8, %rd1651;
	ld.local.u32 	%r5930, [%rd273+24];
	ld.local.u32 	%r5931, [%rd273+20];
	setp.eq.s32 	%p1342, %r1288, 0;
	@%p1342 bra 	$L__BB1_1186;
	shf.l.wrap.b32 	%r5930, %r5931, %r5930, %r1288;
	ld.local.u32 	%r4485, [%rd273+16];
	shf.l.wrap.b32 	%r5931, %r4485, %r5931, %r1288;
$L__BB1_1186:
	shr.u32 	%r4486, %r5930, 30;
	shf.l.wrap.b32 	%r4487, %r5931, %r5930, 2;
	shl.b32 	%r4488, %r5931, 2;
	shr.u32 	%r4489, %r4487, 31;
	add.s32 	%r4490, %r4489, %r4486;
	neg.s32 	%r4491, %r4490;
	setp.lt.s32 	%p1343, %r1284, 0;
	selp.b32 	%r5932, %r4491, %r4490, %p1343;
	xor.b32  	%r4492, %r4487, %r1284;
	shr.s32 	%r4493, %r4487, 31;
	xor.b32  	%r4494, %r4493, %r4487;
	xor.b32  	%r4495, %r4493, %r4488;
	cvt.u64.u32 	%rd1652, %r4494;
	shl.b64 	%rd1653, %rd1652, 32;
	cvt.u64.u32 	%rd1654, %r4495;
	or.b64  	%rd1655, %rd1653, %rd1654;
	cvt.rn.f64.s64 	%fd191, %rd1655;
	mul.f64 	%fd192, %fd191, 0d3BF921FB54442D19;
	cvt.rn.f32.f64 	%f8579, %fd192;
	neg.f32 	%f8580, %f8579;
	setp.lt.s32 	%p1344, %r4492, 0;
	selp.f32 	%f11818, %f8580, %f8579, %p1344;
	bra.uni 	$L__BB1_1188;
$L__BB1_1187:
	mov.f32 	%f8581, 0f00000000;
	mul.rn.f32 	%f11818, %f11817, %f8581;
	mov.b32 	%r5932, 0;
$L__BB1_1188:
	mul.rn.f32 	%f8582, %f11818, %f11818;
	and.b32  	%r4497, %r5932, 1;
	setp.eq.b32 	%p1345, %r4497, 1;
	selp.f32 	%f8583, 0f3F800000, %f11818, %p1345;
	fma.rn.f32 	%f8584, %f8582, %f8583, 0f00000000;
	fma.rn.f32 	%f8585, %f8582, 0f37CBAC00, 0fBAB607ED;
	selp.f32 	%f8586, %f8585, 0fB94D4153, %p1345;
	selp.f32 	%f8587, 0f3D2AAABB, 0f3C0885E4, %p1345;
	fma.rn.f32 	%f8588, %f8586, %f8582, %f8587;
	selp.f32 	%f8589, 0fBEFFFFFF, 0fBE2AAAA8, %p1345;
	fma.rn.f32 	%f8590, %f8588, %f8582, %f8589;
	fma.rn.f32 	%f8591, %f8590, %f8584, %f8583;
	and.b32  	%r4498, %r5932, 2;
	setp.eq.s32 	%p1346, %r4498, 0;
	mov.f32 	%f8592, 0f00000000;
	sub.f32 	%f8593, %f8592, %f8591;
	selp.f32 	%f8594, %f8591, %f8593, %p1346;
	mul.f32 	%f8595, %f1566, 0f40490FDB;
	mul.f32 	%f8596, %f8595, %f8594;
	div.rn.f32 	%f1107, %f8596, %f979;
	abs.f32 	%f8597, %f1107;
	setp.gtu.f32 	%p1347, %f8597, 0f322BCC77;
	@%p1347 bra 	$L__BB1_1267;
	abs.f32 	%f1108, %f1107;
	setp.gtu.f32 	%p1348, %f1108, 0f41000000;
	@%p1348 bra 	$L__BB1_1191;
	add.f32 	%f8598, %f1108, 0fC019E8A9;
	add.f32 	%f8599, %f8598, 0fB3E971B3;
	fma.rn.f32 	%f8600, %f8599, 0fA6B3B8E7, 0fA9ACA9B3;
	fma.rn.f32 	%f8601, %f8600, %f8599, 0f2C3F0E18;
	fma.rn.f32 	%f8602, %f8601, %f8599, 0fACD41781;
	fma.rn.f32 	%f8603, %f8602, %f8599, 0fAFE90F38;
	fma.rn.f32 	%f8604, %f8603, %f8599, 0f3020305B;
	fma.rn.f32 	%f8605, %f8604, %f8599, 0f33797143;
	fma.rn.f32 	%f8606, %f8605, %f8599, 0f30F76F85;
	fma.rn.f32 	%f8607, %f8606, %f8599, 0fB6B6DFC6;
	fma.rn.f32 	%f8608, %f8607, %f8599, 0fB6F665C9;
	fma.rn.f32 	%f8609, %f8608, %f8599, 0f399E2DEB;
	fma.rn.f32 	%f8610, %f8609, %f8599, 0f3A4AE334;
	fma.rn.f32 	%f8611, %f8610, %f8599, 0fBBEEAA1B;
	fma.rn.f32 	%f8612, %f8611, %f8599, 0fBCDA7747;
	mul.f32 	%f8613, %f8599, %f8612;
	add.f32 	%f8614, %f1108, 0fC0B0A47B;
	add.f32 	%f8615, %f8614, 0f339A7A37;
	mul.f32 	%f8616, %f8615, %f8613;
	add.f32 	%f8617, %f1108, 0fC10A75AB;
	add.f32 	%f8618, %f8617, 0fB4CCCDED;
	mul.f32 	%f11820, %f8618, %f8616;
	bra.uni 	$L__BB1_1201;
$L__BB1_1191:
	abs.f32 	%f8620, %f1108;
	setp.eq.f32 	%p1349, %f8620, 0f7F800000;
	mov.f32 	%f11820, 0f00000000;
	@%p1349 bra 	$L__BB1_1201;
	rcp.approx.ftz.f32 	%f8621, %f1108;
	mul.f32 	%f8622, %f8621, %f8621;
	fma.rn.f32 	%f8623, %f8622, 0f4056FE93, 0fBF03B7C2;
	fma.rn.f32 	%f8624, %f8623, %f8622, 0f3DD3B3F3;
	fma.rn.f32 	%f8625, %f8624, %f8622, 0fBD7FFFB6;
	fma.rn.f32 	%f1110, %f8625, %f8622, 0f3F800000;
	fma.rn.f32 	%f8626, %f8622, 0f3F91E009, 0fBE52412D;
	fma.rn.f32 	%f8627, %f8626, %f8622, 0f3D854ED1;
	fma.rn.f32 	%f8628, %f8627, %f8622, 0fBDFFFFFF;
	fma.rn.f32 	%f1111, %f8628, %f8621, %f1108;
	mul.f32 	%f8629, %f1111, 0f3F22F983;
	cvt.rni.s32.f32 	%r5936, %f8629;
	cvt.rn.f32.s32 	%f8630, %r5936;
	fma.rn.f32 	%f8631, %f8630, 0fBFC90FDA, %f1111;
	fma.rn.f32 	%f8632, %f8630, 0fB3A22168, %f8631;
	fma.rn.f32 	%f11819, %f8630, 0fA7C234C5, %f8632;
	abs.f32 	%f1113, %f1111;
	setp.ltu.f32 	%p1350, %f1113, 0f47CE4780;
	@%p1350 bra 	$L__BB1_1200;
	setp.eq.f32 	%p1351, %f1113, 0f7F800000;
	@%p1351 bra 	$L__BB1_1199;
	mov.b32 	%r1298, %f1111;
	mov.b64 	%rd2272, 0;
	mov.b32 	%r5933, 0;
$L__BB1_1195:
	.pragma "nounroll";
	mul.wide.u32 	%rd1657, %r5933, 4;
	mov.u64 	%rd1658, __cudart_i2opi_f;
	add.s64 	%rd1659, %rd1658, %rd1657;
	ld.global.nc.u32 	%r4500, [%rd1659];
	shl.b32 	%r4501, %r1298, 8;
	or.b32  	%r4502, %r4501, -2147483648;
	mad.wide.u32 	%rd1660, %r4500, %r4502, %rd2272;
	shr.u64 	%rd2272, %rd1660, 32;
	add.s64 	%rd1661, %rd7, %rd1657;
	st.local.u32 	[%rd1661], %rd1660;
	add.s32 	%r5933, %r5933, 1;
	setp.ne.s32 	%p1352, %r5933, 6;
	@%p1352 bra 	$L__BB1_1195;
	shr.u32 	%r4503, %r1298, 23;
	st.local.u32 	[%rd7+24], %rd2272;
	and.b32  	%r1301, %r4503, 31;
	and.b32  	%r4504, %r4503, 224;
	add.s32 	%r4505, %r4504, -128;
	shr.u32 	%r4506, %r4505, 5;
	mul.wide.u32 	%rd1662, %r4506, 4;
	sub.s64 	%rd276, %rd7, %rd1662;
	ld.local.u32 	%r5934, [%rd276+24];
	ld.local.u32 	%r5935, [%rd276+20];
	setp.eq.s32 	%p1353, %r1301, 0;
	@%p1353 bra 	$L__BB1_1198;
	shf.l.wrap.b32 	%r5934, %r5935, %r5934, %r1301;
	ld.local.u32 	%r4507, [%rd276+16];
	shf.l.wrap.b32 	%r5935, %r4507, %r5935, %r1301;
$L__BB1_1198:
	shr.u32 	%r4508, %r5934, 30;
	shf.l.wrap.b32 	%r4509, %r5935, %r5934, 2;
	shl.b32 	%r4510, %r5935, 2;
	shr.u32 	%r4511, %r4509, 31;
	add.s32 	%r4512, %r4511, %r4508;
	neg.s32 	%r4513, %r4512;
	setp.lt.s32 	%p1354, %r1298, 0;
	selp.b32 	%r5936, %r4513, %r4512, %p1354;
	xor.b32  	%r4514, %r4509, %r1298;
	shr.s32 	%r4515, %r4509, 31;
	xor.b32  	%r4516, %r4515, %r4509;
	xor.b32  	%r4517, %r4515, %r4510;
	cvt.u64.u32 	%rd1663, %r4516;
	shl.b64 	%rd1664, %rd1663, 32;
	cvt.u64.u32 	%rd1665, %r4517;
	or.b64  	%rd1666, %rd1664, %rd1665;
	cvt.rn.f64.s64 	%fd193, %rd1666;
	mul.f64 	%fd194, %fd193, 0d3BF921FB54442D19;
	cvt.rn.f32.f64 	%f8633, %fd194;
	neg.f32 	%f8634, %f8633;
	setp.lt.s32 	%p1355, %r4514, 0;
	selp.f32 	%f11819, %f8634, %f8633, %p1355;
	bra.uni 	$L__BB1_1200;
$L__BB1_1199:
	mov.f32 	%f8635, 0f00000000;
	mul.rn.f32 	%f11819, %f1111, %f8635;
	mov.b32 	%r5936, 0;
$L__BB1_1200:
	and.b32  	%r4519, %r5936, 3;
	cvt.rn.f32.u32 	%f8636, %r4519;
	fma.rn.f32 	%f8637, %f8636, 0f3FC90FDB, 0fBF490FDB;
	add.f32 	%f8638, %f11819, %f8637;
	mul.f32 	%f8639, %f8638, 0f3F22F983;
	cvt.rni.s32.f32 	%r4520, %f8639;
	cvt.rn.f32.s32 	%f8640, %r4520;
	fma.rn.f32 	%f8641, %f8640, 0fBFC90FDA, %f8638;
	fma.rn.f32 	%f8642, %f8640, 0fB3A22168, %f8641;
	add.s32 	%r4521, %r4520, 1;
	mul.rn.f32 	%f8643, %f8642, %f8642;
	and.b32  	%r4522, %r4520, 1;
	setp.eq.b32 	%p1356, %r4522, 1;
	selp.f32 	%f8644, %f8642, 0f3F800000, %p1356;
	fma.rn.f32 	%f8645, %f8643, %f8644, 0f00000000;
	fma.rn.f32 	%f8646, %f8643, 0f37CBAC00, 0fBAB607ED;
	selp.f32 	%f8647, 0fB94D4153, %f8646, %p1356;
	selp.f32 	%f8648, 0f3C0885E4, 0f3D2AAABB, %p1356;
	fma.rn.f32 	%f8649, %f8647, %f8643, %f8648;
	selp.f32 	%f8650, 0fBE2AAAA8, 0fBEFFFFFF, %p1356;
	fma.rn.f32 	%f8651, %f8649, %f8643, %f8650;
	fma.rn.f32 	%f8652, %f8651, %f8645, %f8644;
	and.b32  	%r4523, %r4521, 2;
	setp.eq.s32 	%p1357, %r4523, 0;
	mov.f32 	%f8653, 0f00000000;
	sub.f32 	%f8654, %f8653, %f8652;
	selp.f32 	%f8655, %f8652, %f8654, %p1357;
	rsqrt.approx.f32 	%f8656, %f1108;
	mul.f32 	%f8657, %f8656, 0f3F4C422A;
	mul.f32 	%f8658, %f1110, %f8657;
	mul.f32 	%f11820, %f8658, %f8655;
$L__BB1_1201:
	setp.gt.f32 	%p1358, %f1108, 0f40000000;
	@%p1358 bra 	$L__BB1_1203;
	mov.f32 	%f8659, 0f41A00000;
	div.rn.f32 	%f8660, %f8659, %f1107;
	abs.f32 	%f8661, %f8660;
	setp.gt.f32 	%p1359, %f8661, 0f58635FA9;
	mul.f32 	%f8662, %f8660, 0f26901D7D;
	selp.f32 	%f8663, 0f26901D7D, 0f3F800000, %p1359;
	selp.f32 	%f8664, %f8662, %f8660, %p1359;
	mov.f32 	%f8665, 0f41900000;
	div.rn.f32 	%f8666, %f8665, %f1107;
	mul.f32 	%f8667, %f8664, %f8666;
	sub.f32 	%f8668, %f8667, %f8663;
	abs.f32 	%f8669, %f8668;
	setp.gt.f32 	%p1360, %f8669, 0f58635FA9;
	mul.f32 	%f8670, %f8668, 0f26901D7D;
	mul.f32 	%f8671, %f8664, 0f26901D7D;
	selp.f32 	%f8672, %f8671, %f8664, %p1360;
	selp.f32 	%f8673, %f8670, %f8668, %p1360;
	fma.rn.f32 	%f8674, %f8673, 0f40000000, 0f00000000;
	mov.f32 	%f8675, 0f41800000;
	div.rn.f32 	%f8676, %f8675, %f1107;
	mul.f32 	%f8677, %f8673, %f8676;
	sub.f32 	%f8678, %f8677, %f8672;
	abs.f32 	%f8679, %f8678;
	setp.gt.f32 	%p1361, %f8679, 0f58635FA9;
	mul.f32 	%f8680, %f8678, 0f26901D7D;
	mul.f32 	%f8681, %f8673, 0f26901D7D;
	mul.f32 	%f8682, %f8674, 0f26901D7D;
	selp.f32 	%f8683, %f8681, %f8673, %p1361;
	selp.f32 	%f8684, %f8682, %f8674, %p1361;
	selp.f32 	%f8685, %f8680, %f8678, %p1361;
	mov.f32 	%f8686, 0f41600000;
	div.rn.f32 	%f8687, %f8686, %f1107;
	mul.f32 	%f8688, %f8685, %f8687;
	sub.f32 	%f8689, %f8688, %f8683;
	abs.f32 	%f8690, %f8689;
	setp.gt.f32 	%p1362, %f8690, 0f58635FA9;
	mul.f32 	%f8691, %f8689, 0f26901D7D;
	mul.f32 	%f8692, %f8685, 0f26901D7D;
	mul.f32 	%f8693, %f8684, 0f26901D7D;
	selp.f32 	%f8694, %f8692, %f8685, %p1362;
	selp.f32 	%f8695, %f8693, %f8684, %p1362;
	selp.f32 	%f8696, %f8691, %f8689, %p1362;
	fma.rn.f32 	%f8697, %f8696, 0f40000000, %f8695;
	mov.f32 	%f8698, 0f41400000;
	div.rn.f32 	%f8699, %f8698, %f1107;
	mul.f32 	%f8700, %f8696, %f8699;
	sub.f32 	%f8701, %f8700, %f8694;
	abs.f32 	%f8702, %f8701;
	setp.gt.f32 	%p1363, %f8702, 0f58635FA9;
	mul.f32 	%f8703, %f8701, 0f26901D7D;
	mul.f32 	%f8704, %f8696, 0f26901D7D;
	mul.f32 	%f8705, %f8697, 0f26901D7D;
	selp.f32 	%f8706, %f8704, %f8696, %p1363;
	selp.f32 	%f8707, %f8705, %f8697, %p1363;
	selp.f32 	%f8708, %f8703, %f8701, %p1363;
	mov.f32 	%f8709, 0f41200000;
	div.rn.f32 	%f8710, %f8709, %f1107;
	mul.f32 	%f8711, %f8708, %f8710;
	sub.f32 	%f8712, %f8711, %f8706;
	abs.f32 	%f8713, %f8712;
	setp.gt.f32 	%p1364, %f8713, 0f58635FA9;
	mul.f32 	%f8714, %f8712, 0f26901D7D;
	mul.f32 	%f8715, %f8708, 0f26901D7D;
	mul.f32 	%f8716, %f8707, 0f26901D7D;
	selp.f32 	%f8717, %f8715, %f8708, %p1364;
	selp.f32 	%f8718, %f8716, %f8707, %p1364;
	selp.f32 	%f8719, %f8714, %f8712, %p1364;
	fma.rn.f32 	%f8720, %f8719, 0f40000000, %f8718;
	mov.f32 	%f8721, 0f41000000;
	div.rn.f32 	%f8722, %f8721, %f1107;
	mul.f32 	%f8723, %f8719, %f8722;
	sub.f32 	%f8724, %f8723, %f8717;
	abs.f32 	%f8725, %f8724;
	setp.gt.f32 	%p1365, %f8725, 0f58635FA9;
	mul.f32 	%f8726, %f8724, 0f26901D7D;
	mul.f32 	%f8727, %f8719, 0f26901D7D;
	mul.f32 	%f8728, %f8720, 0f26901D7D;
	selp.f32 	%f8729, %f8727, %f8719, %p1365;
	selp.f32 	%f8730, %f8728, %f8720, %p1365;
	selp.f32 	%f8731, %f8726, %f8724, %p1365;
	mov.f32 	%f8732, 0f40C00000;
	div.rn.f32 	%f8733, %f8732, %f1107;
	mul.f32 	%f8734, %f8731, %f8733;
	sub.f32 	%f8735, %f8734, %f8729;
	abs.f32 	%f8736, %f8735;
	setp.gt.f32 	%p1366, %f8736, 0f58635FA9;
	mul.f32 	%f8737, %f8735, 0f26901D7D;
	mul.f32 	%f8738, %f8731, 0f26901D7D;
	mul.f32 	%f8739, %f8730, 0f26901D7D;
	selp.f32 	%f8740, %f8738, %f8731, %p1366;
	selp.f32 	%f8741, %f8739, %f8730, %p1366;
	selp.f32 	%f8742, %f8737, %f8735, %p1366;
	fma.rn.f32 	%f8743, %f8742, 0f40000000, %f8741;
	mov.f32 	%f8744, 0f40800000;
	div.rn.f32 	%f8745, %f8744, %f1107;
	mul.f32 	%f8746, %f8742, %f8745;
	sub.f32 	%f8747, %f8746, %f8740;
	abs.f32 	%f8748, %f8747;
	setp.gt.f32 	%p1367, %f8748, 0f58635FA9;
	mul.f32 	%f8749, %f8747, 0f26901D7D;
	mul.f32 	%f8750, %f8742, 0f26901D7D;
	mul.f32 	%f8751, %f8743, 0f26901D7D;
	selp.f32 	%f8752, %f8750, %f8742, %p1367;
	selp.f32 	%f8753, %f8751, %f8743, %p1367;
	selp.f32 	%f8754, %f8749, %f8747, %p1367;
	mov.f32 	%f8755, 0f40000000;
	div.rn.f32 	%f8756, %f8755, %f1107;
	mul.f32 	%f8757, %f8754, %f8756;
	sub.f32 	%f8758, %f8757, %f8752;
	abs.f32 	%f8759, %f8758;
	setp.gt.f32 	%p1368, %f8759, 0f58635FA9;
	mul.f32 	%f8760, %f8758, 0f26901D7D;
	mul.f32 	%f8761, %f8752, 0f26901D7D;
	mul.f32 	%f8762, %f8753, 0f26901D7D;
	selp.f32 	%f8763, %f8761, %f8752, %p1368;
	selp.f32 	%f8764, %f8762, %f8753, %p1368;
	selp.f32 	%f8765, %f8760, %f8758, %p1368;
	fma.rn.f32 	%f8766, %f8765, 0f40000000, %f8764;
	sub.f32 	%f8767, %f8766, %f8765;
	div.rn.f32 	%f11825, %f8763, %f8767;
	bra.uni 	$L__BB1_1228;
$L__BB1_1203:
	@%p1348 bra 	$L__BB1_1205;
	add.f32 	%f8768, %f1108, 0fC0753AAC;
	add.f32 	%f8769, %f8768, 0f33A5090F;
	fma.rn.f32 	%f8770, %f8769, 0f29AF3463, 0f2B81BF42;
	fma.rn.f32 	%f8771, %f8770, %f8769, 0fADE21EC1;
	fma.rn.f32 	%f8772, %f8771, %f8769, 0fAF5DDEFF;
	fma.rn.f32 	%f8773, %f8772, %f8769, 0f319B0C9D;
	fma.rn.f32 	%f8774, %f8773, %f8769, 0f32E81173;
	fma.rn.f32 	%f8775, %f8774, %f8769, 0fB50F8DC8;
	fma.rn.f32 	%f8776, %f8775, %f8769, 0fB61E653D;
	fma.rn.f32 	%f8777, %f8776, %f8769, 0f382CD9C5;
	fma.rn.f32 	%f8778, %f8777, %f8769, 0f38F9EB10;
	fma.rn.f32 	%f8779, %f8778, %f8769, 0fBAECEB9C;
	fma.rn.f32 	%f8780, %f8779, %f8769, 0fBB276FFD;
	fma.rn.f32 	%f8781, %f8780, %f8769, 0f3D073993;
	add.f32 	%f8782, %f1108, 0fC0E07FB0;
	add.f32 	%f8783, %f8782, 0f3444B8DB;
	mul.f32 	%f8784, %f8783, %f8781;
	mul.f32 	%f8785, %f8769, %f8784;
	mul.f32 	%f11822, %f1108, %f8785;
	bra.uni 	$L__BB1_1215;
$L__BB1_1205:
	abs.f32 	%f8787, %f1108;
	setp.eq.f32 	%p1370, %f8787, 0f7F800000;
	mov.f32 	%f11822, 0f00000000;
	@%p1370 bra 	$L__BB1_1215;
	rcp.approx.ftz.f32 	%f8788, %f1108;
	mul.f32 	%f8789, %f8788, %f8788;
	fma.rn.f32 	%f8790, %f8789, 0fC082CB37, 0f3F3FF7E9;
	fma.rn.f32 	%f8791, %f8790, %f8789, 0fBE458BAE;
	fma.rn.f32 	%f8792, %f8791, %f8789, 0f3E3FFF8B;
	fma.rn.f32 	%f1121, %f8792, %f8789, 0f3F800000;
	fma.rn.f32 	%f8793, %f8789, 0fBFCA3BA2, 0f3EB914AD;
	fma.rn.f32 	%f8794, %f8793, %f8789, 0fBE27F2EC;
	fma.rn.f32 	%f8795, %f8794, %f8789, 0f3EBFFFFD;
	fma.rn.f32 	%f1122, %f8795, %f8788, %f1108;
	mul.f32 	%f8796, %f1122, 0f3F22F983;
	cvt.rni.s32.f32 	%r5940, %f8796;
	cvt.rn.f32.s32 	%f8797, %r5940;
	fma.rn.f32 	%f8798, %f8797, 0fBFC90FDA, %f1122;
	fma.rn.f32 	%f8799, %f8797, 0fB3A22168, %f8798;
	fma.rn.f32 	%f11821, %f8797, 0fA7C234C5, %f8799;
	abs.f32 	%f1124, %f1122;
	setp.ltu.f32 	%p1371, %f1124, 0f47CE4780;
	@%p1371 bra 	$L__BB1_1214;
	setp.eq.f32 	%p1372, %f1124, 0f7F800000;
	@%p1372 bra 	$L__BB1_1213;
	mov.b32 	%r1311, %f1122;
	mov.b64 	%rd2273, 0;
	mov.b32 	%r5937, 0;
$L__BB1_1209:
	.pragma "nounroll";
	mul.wide.u32 	%rd1668, %r5937, 4;
	mov.u64 	%rd1669, __cudart_i2opi_f;
	add.s64 	%rd1670, %rd1669, %rd1668;
	ld.global.nc.u32 	%r4525, [%rd1670];
	shl.b32 	%r4526, %r1311, 8;
	or.b32  	%r4527, %r4526, -2147483648;
	mad.wide.u32 	%rd1671, %r4525, %r4527, %rd2273;
	shr.u64 	%rd2273, %rd1671, 32;
	add.s64 	%rd1672, %rd6, %rd1668;
	st.local.u32 	[%rd1672], %rd1671;
	add.s32 	%r5937, %r5937, 1;
	setp.ne.s32 	%p1373, %r5937, 6;
	@%p1373 bra 	$L__BB1_1209;
	shr.u32 	%r4528, %r1311, 23;
	st.local.u32 	[%rd6+24], %rd2273;
	and.b32  	%r1314, %r4528, 31;
	and.b32  	%r4529, %r4528, 224;
	add.s32 	%r4530, %r4529, -128;
	shr.u32 	%r4531, %r4530, 5;
	mul.wide.u32 	%rd1673, %r4531, 4;
	sub.s64 	%rd279, %rd6, %rd1673;
	ld.local.u32 	%r5938, [%rd279+24];
	ld.local.u32 	%r5939, [%rd279+20];
	setp.eq.s32 	%p1374, %r1314, 0;
	@%p1374 bra 	$L__BB1_1212;
	shf.l.wrap.b32 	%r5938, %r5939, %r5938, %r1314;
	ld.local.u32 	%r4532, [%rd279+16];
	shf.l.wrap.b32 	%r5939, %r4532, %r5939, %r1314;
$L__BB1_1212:
	shr.u32 	%r4533, %r5938, 30;
	shf.l.wrap.b32 	%r4534, %r5939, %r5938, 2;
	shl.b32 	%r4535, %r5939, 2;
	shr.u32 	%r4536, %r4534, 31;
	add.s32 	%r4537, %r4536, %r4533;
	neg.s32 	%r4538, %r4537;
	setp.lt.s32 	%p1375, %r1311, 0;
	selp.b32 	%r5940, %r4538, %r4537, %p1375;
	xor.b32  	%r4539, %r4534, %r1311;
	shr.s32 	%r4540, %r4534, 31;
	xor.b32  	%r4541, %r4540, %r4534;
	xor.b32  	%r4542, %r4540, %r4535;
	cvt.u64.u32 	%rd1674, %r4541;
	shl.b64 	%rd1675, %rd1674, 32;
	cvt.u64.u32 	%rd1676, %r4542;
	or.b64  	%rd1677, %rd1675, %rd1676;
	cvt.rn.f64.s64 	%fd195, %rd1677;
	mul.f64 	%fd196, %fd195, 0d3BF921FB54442D19;
	cvt.rn.f32.f64 	%f8800, %fd196;
	neg.f32 	%f8801, %f8800;
	setp.lt.s32 	%p1376, %r4539, 0;
	selp.f32 	%f11821, %f8801, %f8800, %p1376;
	bra.uni 	$L__BB1_1214;
$L__BB1_1213:
	mov.f32 	%f8802, 0f00000000;
	mul.rn.f32 	%f11821, %f1122, %f8802;
	mov.b32 	%r5940, 0;
$L__BB1_1214:
	and.b32  	%r4544, %r5940, 3;
	cvt.rn.f32.u32 	%f8803, %r4544;
	fma.rn.f32 	%f8804, %f8803, 0f3FC90FDB, 0fC016CBE4;
	add.f32 	%f8805, %f11821, %f8804;
	mul.f32 	%f8806, %f8805, 0f3F22F983;
	cvt.rni.s32.f32 	%r4545, %f8806;
	cvt.rn.f32.s32 	%f8807, %r4545;
	fma.rn.f32 	%f8808, %f8807, 0fBFC90FDA, %f8805;
	fma.rn.f32 	%f8809, %f8807, 0fB3A22168, %f8808;
	add.s32 	%r4546, %r4545, 1;
	mul.rn.f32 	%f8810, %f8809, %f8809;
	and.b32  	%r4547, %r4545, 1;
	setp.eq.b32 	%p1377, %r4547, 1;
	selp.f32 	%f8811, %f8809, 0f3F800000, %p1377;
	fma.rn.f32 	%f8812, %f8810, %f8811, 0f00000000;
	fma.rn.f32 	%f8813, %f8810, 0f37CBAC00, 0fBAB607ED;
	selp.f32 	%f8814, 0fB94D4153, %f8813, %p1377;
	selp.f32 	%f8815, 0f3C0885E4, 0f3D2AAABB, %p1377;
	fma.rn.f32 	%f8816, %f8814, %f8810, %f8815;
	selp.f32 	%f8817, 0fBE2AAAA8, 0fBEFFFFFF, %p1377;
	fma.rn.f32 	%f8818, %f8816, %f8810, %f8817;
	fma.rn.f32 	%f8819, %f8818, %f8812, %f8811;
	and.b32  	%r4548, %r4546, 2;
	setp.eq.s32 	%p1378, %r4548, 0;
	mov.f32 	%f8820, 0f00000000;
	sub.f32 	%f8821, %f8820, %f8819;
	selp.f32 	%f8822, %f8819, %f8821, %p1378;
	rsqrt.approx.f32 	%f8823, %f1108;
	mul.f32 	%f8824, %f8823, 0f3F4C422A;
	mul.f32 	%f8825, %f1121, %f8824;
	mul.f32 	%f11822, %f8825, %f8822;
$L__BB1_1215:
	setp.lt.f32 	%p1380, %f1107, 0f00000000;
	neg.f32 	%f8826, %f11822;
	selp.f32 	%f1130, %f8826, %f11822, %p1380;
	@%p1348 bra 	$L__BB1_1217;
	add.f32 	%f8827, %f1108, 0fC019E8A9;
	add.f32 	%f8828, %f8827, 0fB3E971B3;
	fma.rn.f32 	%f8829, %f8828, 0fA6B3B8E7, 0fA9ACA9B3;
	fma.rn.f32 	%f8830, %f8829, %f8828, 0f2C3F0E18;
	fma.rn.f32 	%f8831, %f8830, %f8828, 0fACD41781;
	fma.rn.f32 	%f8832, %f8831, %f8828, 0fAFE90F38;
	fma.rn.f32 	%f8833, %f8832, %f8828, 0f3020305B;
	fma.rn.f32 	%f8834, %f8833, %f8828, 0f33797143;
	fma.rn.f32 	%f8835, %f8834, %f8828, 0f30F76F85;
	fma.rn.f32 	%f8836, %f8835, %f8828, 0fB6B6DFC6;
	fma.rn.f32 	%f8837, %f8836, %f8828, 0fB6F665C9;
	fma.rn.f32 	%f8838, %f8837, %f8828, 0f399E2DEB;
	fma.rn.f32 	%f8839, %f8838, %f8828, 0f3A4AE334;
	fma.rn.f32 	%f8840, %f8839, %f8828, 0fBBEEAA1B;
	fma.rn.f32 	%f8841, %f8840, %f8828, 0fBCDA7747;
	mul.f32 	%f8842, %f8828, %f8841;
	add.f32 	%f8843, %f1108, 0fC0B0A47B;
	add.f32 	%f8844, %f8843, 0f339A7A37;
	mul.f32 	%f8845, %f8844, %f8842;
	add.f32 	%f8846, %f1108, 0fC10A75AB;
	add.f32 	%f8847, %f8846, 0fB4CCCDED;
	mul.f32 	%f11824, %f8847, %f8845;
	bra.uni 	$L__BB1_1227;
$L__BB1_1217:
	abs.f32 	%f8849, %f1108;
	setp.eq.f32 	%p1381, %f8849, 0f7F800000;
	mov.f32 	%f11824, 0f00000000;
	@%p1381 bra 	$L__BB1_1227;
	rcp.approx.ftz.f32 	%f8850, %f1108;
	mul.f32 	%f8851, %f8850, %f8850;
	fma.rn.f32 	%f8852, %f8851, 0f4056FE93, 0fBF03B7C2;
	fma.rn.f32 	%f8853, %f8852, %f8851, 0f3DD3B3F3;
	fma.rn.f32 	%f8854, %f8853, %f8851, 0fBD7FFFB6;
	fma.rn.f32 	%f1132, %f8854, %f8851, 0f3F800000;
	fma.rn.f32 	%f8855, %f8851, 0f3F91E009, 0fBE52412D;
	fma.rn.f32 	%f8856, %f8855, %f8851, 0f3D854ED1;
	fma.rn.f32 	%f8857, %f8856, %f8851, 0fBDFFFFFF;
	fma.rn.f32 	%f1133, %f8857, %f8850, %f1108;
	mul.f32 	%f8858, %f1133, 0f3F22F983;
	cvt.rni.s32.f32 	%r5944, %f8858;
	cvt.rn.f32.s32 	%f8859, %r5944;
	fma.rn.f32 	%f8860, %f8859, 0fBFC90FDA, %f1133;
	fma.rn.f32 	%f8861, %f8859, 0fB3A22168, %f8860;
	fma.rn.f32 	%f11823, %f8859, 0fA7C234C5, %f8861;
	abs.f32 	%f1135, %f1133;
	setp.ltu.f32 	%p1382, %f1135, 0f47CE4780;
	@%p1382 bra 	$L__BB1_1226;
	setp.eq.f32 	%p1383, %f1135, 0f7F800000;
	@%p1383 bra 	$L__BB1_1225;
	mov.b32 	%r1324, %f1133;
	mov.b32 	%r5941, 0;
	mov.b64 	%rd2274, 0;
$L__BB1_1221:
	.pragma "nounroll";
	mul.wide.u32 	%rd1679, %r5941, 4;
	mov.u64 	%rd1680, __cudart_i2opi_f;
	add.s64 	%rd1681, %rd1680, %rd1679;
	ld.global.nc.u32 	%r4550, [%rd1681];
	shl.b32 	%r4551, %r1324, 8;
	or.b32  	%r4552, %r4551, -2147483648;
	mad.wide.u32 	%rd1682, %r4550, %r4552, %rd2274;
	shr.u64 	%rd2274, %rd1682, 32;
	add.s64 	%rd1683, %rd6, %rd1679;
	st.local.u32 	[%rd1683], %rd1682;
	add.s32 	%r5941, %r5941, 1;
	setp.ne.s32 	%p1384, %r5941, 6;
	@%p1384 bra 	$L__BB1_1221;
	shr.u32 	%r4553, %r1324, 23;
	st.local.u32 	[%rd6+24], %rd2274;
	and.b32  	%r1327, %r4553, 31;
	and.b32  	%r4554, %r4553, 224;
	add.s32 	%r4555, %r4554, -128;
	shr.u32 	%r4556, %r4555, 5;
	mul.wide.u32 	%rd1684, %r4556, 4;
	sub.s64 	%rd282, %rd6, %rd1684;
	ld.local.u32 	%r5943, [%rd282+24];
	ld.local.u32 	%r5942, [%rd282+20];
	setp.eq.s32 	%p1385, %r1327, 0;
	@%p1385 bra 	$L__BB1_1224;
	shf.l.wrap.b32 	%r5943, %r5942, %r5943, %r1327;
	ld.local.u32 	%r4557, [%rd282+16];
	shf.l.wrap.b32 	%r5942, %r4557, %r5942, %r1327;
$L__BB1_1224:
	shr.u32 	%r4558, %r5943, 30;
	shf.l.wrap.b32 	%r4559, %r5942, %r5943, 2;
	shl.b32 	%r4560, %r5942, 2;
	shr.u32 	%r4561, %r4559, 31;
	add.s32 	%r4562, %r4561, %r4558;
	neg.s32 	%r4563, %r4562;
	setp.lt.s32 	%p1386, %r1324, 0;
	selp.b32 	%r5944, %r4563, %r4562, %p1386;
	shr.s32 	%r4564, %r4559, 31;
	xor.b32  	%r4565, %r4564, %r4560;
	xor.b32  	%r4566, %r4564, %r4559;
	xor.b32  	%r4567, %r4559, %r1324;
	cvt.u64.u32 	%rd1685, %r4566;
	shl.b64 	%rd1686, %rd1685, 32;
	cvt.u64.u32 	%rd1687, %r4565;
	or.b64  	%rd1688, %rd1686, %rd1687;
	cvt.rn.f64.s64 	%fd197, %rd1688;
	mul.f64 	%fd198, %fd197, 0d3BF921FB54442D19;
	cvt.rn.f32.f64 	%f8862, %fd198;
	neg.f32 	%f8863, %f8862;
	setp.lt.s32 	%p1387, %r4567, 0;
	selp.f32 	%f11823, %f8863, %f8862, %p1387;
	bra.uni 	$L__BB1_1226;
$L__BB1_1225:
	mov.f32 	%f8864, 0f00000000;
	mul.rn.f32 	%f11823, %f1133, %f8864;
	mov.b32 	%r5944, 0;
$L__BB1_1226:
	and.b32  	%r4569, %r5944, 3;
	cvt.rn.f32.u32 	%f8865, %r4569;
	fma.rn.f32 	%f8866, %f8865, 0f3FC90FDB, 0fBF490FDB;
	add.f32 	%f8867, %f11823, %f8866;
	mul.f32 	%f8868, %f8867, 0f3F22F983;
	cvt.rni.s32.f32 	%r4570, %f8868;
	cvt.rn.f32.s32 	%f8869, %r4570;
	fma.rn.f32 	%f8870, %f8869, 0fBFC90FDA, %f8867;
	fma.rn.f32 	%f8871, %f8869, 0fB3A22168, %f8870;
	add.s32 	%r4571, %r4570, 1;
	mul.rn.f32 	%f8872, %f8871, %f8871;
	and.b32  	%r4572, %r4570, 1;
	setp.eq.b32 	%p1388, %r4572, 1;
	selp.f32 	%f8873, %f8871, 0f3F800000, %p1388;
	fma.rn.f32 	%f8874, %f8872, %f8873, 0f00000000;
	fma.rn.f32 	%f8875, %f8872, 0f37CBAC00, 0fBAB607ED;
	selp.f32 	%f8876, 0fB94D4153, %f8875, %p1388;
	selp.f32 	%f8877, 0f3C0885E4, 0f3D2AAABB, %p1388;
	fma.rn.f32 	%f8878, %f8876, %f8872, %f8877;
	selp.f32 	%f8879, 0fBE2AAAA8, 0fBEFFFFFF, %p1388;
	fma.rn.f32 	%f8880, %f8878, %f8872, %f8879;
	fma.rn.f32 	%f8881, %f8880, %f8874, %f8873;
	and.b32  	%r4573, %r4571, 2;
	setp.eq.s32 	%p1389, %r4573, 0;
	mov.f32 	%f8882, 0f00000000;
	sub.f32 	%f8883, %f8882, %f8881;
	selp.f32 	%f8884, %f8881, %f8883, %p1389;
	rsqrt.approx.f32 	%f8885, %f1108;
	mul.f32 	%f8886, %f8885, 0f3F4C422A;
	mul.f32 	%f8887, %f1132, %f8886;
	mul.f32 	%f11824, %f8887, %f8884;
$L__BB1_1227:
	neg.f32 	%f8888, %f11824;
	mov.f32 	%f8889, 0f40000000;
	div.rn.f32 	%f8890, %f8889, %f1107;
	copysign.f32 	%f8891, %f1107, %f1130;
	setp.lt.f32 	%p1390, %f1108, 0f0DA24260;
	selp.f32 	%f8892, %f8891, %f1130, %p1390;
	fma.rn.f32 	%f11825, %f8892, %f8890, %f8888;
$L__BB1_1228:
	sub.f32 	%f1143, %f11820, %f11825;
	@%p1348 bra 	$L__BB1_1231;
	setp.leu.f32 	%p1392, %f1108, 0f40000000;
	add.f32 	%f8893, %f1108, 0fC019E8A9;
	add.f32 	%f8894, %f8893, 0fB3E971B3;
	fma.rn.f32 	%f8895, %f8894, 0fA6B3B8E7, 0fA9ACA9B3;
	fma.rn.f32 	%f8896, %f8895, %f8894, 0f2C3F0E18;
	fma.rn.f32 	%f8897, %f8896, %f8894, 0fACD41781;
	fma.rn.f32 	%f8898, %f8897, %f8894, 0fAFE90F38;
	fma.rn.f32 	%f8899, %f8898, %f8894, 0f3020305B;
	fma.rn.f32 	%f8900, %f8899, %f8894, 0f33797143;
	fma.rn.f32 	%f8901, %f8900, %f8894, 0f30F76F85;
	fma.rn.f32 	%f8902, %f8901, %f8894, 0fB6B6DFC6;
	fma.rn.f32 	%f8903, %f8902, %f8894, 0fB6F665C9;
	fma.rn.f32 	%f8904, %f8903, %f8894, 0f399E2DEB;
	fma.rn.f32 	%f8905, %f8904, %f8894, 0f3A4AE334;
	fma.rn.f32 	%f8906, %f8905, %f8894, 0fBBEEAA1B;
	fma.rn.f32 	%f8907, %f8906, %f8894, 0fBCDA7747;
	mul.f32 	%f8908, %f8894, %f8907;
	add.f32 	%f8909, %f1108, 0fC0B0A47B;
	add.f32 	%f8910, %f8909, 0f339A7A37;
	mul.f32 	%f8911, %f8910, %f8908;
	add.f32 	%f8912, %f1108, 0fC10A75AB;
	add.f32 	%f8913, %f8912, 0fB4CCCDED;
	mul.f32 	%f11827, %f8913, %f8911;
	@%p1392 bra 	$L__BB1_1250;
	add.f32 	%f8914, %f1108, 0fC0753AAC;
	add.f32 	%f8915, %f8914, 0f33A5090F;
	fma.rn.f32 	%f8916, %f8915, 0f29AF3463, 0f2B81BF42;
	fma.rn.f32 	%f8917, %f8916, %f8915, 0fADE21EC1;
	fma.rn.f32 	%f8918, %f8917, %f8915, 0fAF5DDEFF;
	fma.rn.f32 	%f8919, %f8918, %f8915, 0f319B0C9D;
	fma.rn.f32 	%f8920, %f8919, %f8915, 0f32E81173;
	fma.rn.f32 	%f8921, %f8920, %f8915, 0fB50F8DC8;
	fma.rn.f32 	%f8922, %f8921, %f8915, 0fB61E653D;
	fma.rn.f32 	%f8923, %f8922, %f8915, 0f382CD9C5;
	fma.rn.f32 	%f8924, %f8923, %f8915, 0f38F9EB10;
	fma.rn.f32 	%f8925, %f8924, %f8915, 0fBAECEB9C;
	fma.rn.f32 	%f8926, %f8925, %f8915, 0fBB276FFD;
	fma.rn.f32 	%f8927, %f8926, %f8915, 0f3D073993;
	add.f32 	%f8928, %f1108, 0fC0E07FB0;
	add.f32 	%f8929, %f8928, 0f3444B8DB;
	mul.f32 	%f8930, %f8929, %f8927;
	mul.f32 	%f8931, %f8915, %f8930;
	mul.f32 	%f11831, %f1108, %f8931;
	bra.uni 	$L__BB1_1253;
$L__BB1_1231:
	abs.f32 	%f1146, %f1108;
	setp.eq.f32 	%p1393, %f1146, 0f7F800000;
	@%p1393 bra 	$L__BB1_1249;
	rcp.approx.ftz.f32 	%f8932, %f1108;
	mul.f32 	%f8933, %f8932, %f8932;
	fma.rn.f32 	%f8934, %f8933, 0f4056FE93, 0fBF03B7C2;
	fma.rn.f32 	%f8935, %f8934, %f8933, 0f3DD3B3F3;
	fma.rn.f32 	%f8936, %f8935, %f8933, 0fBD7FFFB6;
	fma.rn.f32 	%f1147, %f8936, %f8933, 0f3F800000;
	fma.rn.f32 	%f8937, %f8933, 0f3F91E009, 0fBE52412D;
	fma.rn.f32 	%f8938, %f8937, %f8933, 0f3D854ED1;
	fma.rn.f32 	%f8939, %f8938, %f8933, 0fBDFFFFFF;
	fma.rn.f32 	%f1148, %f8939, %f8932, %f1108;
	mul.f32 	%f8940, %f1148, 0f3F22F983;
	cvt.rni.s32.f32 	%r5948, %f8940;
	cvt.rn.f32.s32 	%f8941, %r5948;
	fma.rn.f32 	%f8942, %f8941, 0fBFC90FDA, %f1148;
	fma.rn.f32 	%f8943, %f8941, 0fB3A22168, %f8942;
	fma.rn.f32 	%f11826, %f8941, 0fA7C234C5, %f8943;
	abs.f32 	%f1150, %f1148;
	setp.ltu.f32 	%p1394, %f1150, 0f47CE4780;
	@%p1394 bra 	$L__BB1_1240;
	setp.eq.f32 	%p1395, %f1150, 0f7F800000;
	@%p1395 bra 	$L__BB1_1239;
	mov.b32 	%r1337, %f1148;
	mov.b64 	%rd2275, 0;
	mov.b32 	%r5945, 0;
$L__BB1_1235:
	.pragma "nounroll";
	mul.wide.u32 	%rd1690, %r5945, 4;
	mov.u64 	%rd1691, __cudart_i2opi_f;
	add.s64 	%rd1692, %rd1691, %rd1690;
	ld.global.nc.u32 	%r4575, [%rd1692];
	shl.b32 	%r4576, %r1337, 8;
	or.b32  	%r4577, %r4576, -2147483648;
	mad.wide.u32 	%rd1693, %r4575, %r4577, %rd2275;
	shr.u64 	%rd2275, %rd1693, 32;
	add.s64 	%rd1694, %rd5, %rd1690;
	st.local.u32 	[%rd1694], %rd1693;
	add.s32 	%r5945, %r5945, 1;
	setp.ne.s32 	%p1396, %r5945, 6;
	@%p1396 bra 	$L__BB1_1235;
	shr.u32 	%r4578, %r1337, 23;
	st.local.u32 	[%rd5+24], %rd2275;
	and.b32  	%r1340, %r4578, 31;
	and.b32  	%r4579, %r4578, 224;
	add.s32 	%r4580, %r4579, -128;
	shr.u32 	%r4581, %r4580, 5;
	mul.wide.u32 	%rd1695, %r4581, 4;
	sub.s64 	%rd285, %rd5, %rd1695;
	ld.local.u32 	%r5946, [%rd285+24];
	ld.local.u32 	%r5947, [%rd285+20];
	setp.eq.s32 	%p1397, %r1340, 0;
	@%p1397 bra 	$L__BB1_1238;
	shf.l.wrap.b32 	%r5946, %r5947, %r5946, %r1340;
	ld.local.u32 	%r4582, [%rd285+16];
	shf.l.wrap.b32 	%r5947, %r4582, %r5947, %r1340;
$L__BB1_1238:
	shr.u32 	%r4583, %r5946, 30;
	shf.l.wrap.b32 	%r4584, %r5947, %r5946, 2;
	shl.b32 	%r4585, %r5947, 2;
	shr.u32 	%r4586, %r4584, 31;
	add.s32 	%r4587, %r4586, %r4583;
	neg.s32 	%r4588, %r4587;
	setp.lt.s32 	%p1398, %r1337, 0;
	selp.b32 	%r5948, %r4588, %r4587, %p1398;
	xor.b32  	%r4589, %r4584, %r1337;
	shr.s32 	%r4590, %r4584, 31;
	xor.b32  	%r4591, %r4590, %r4584;
	xor.b32  	%r4592, %r4590, %r4585;
	cvt.u64.u32 	%rd1696, %r4591;
	shl.b64 	%rd1697, %rd1696, 32;
	cvt.u64.u32 	%rd1698, %r4592;
	or.b64  	%rd1699, %rd1697, %rd1698;
	cvt.rn.f64.s64 	%fd199, %rd1699;
	mul.f64 	%fd200, %fd199, 0d3BF921FB54442D19;
	cvt.rn.f32.f64 	%f8944, %fd200;
	neg.f32 	%f8945, %f8944;
	setp.lt.s32 	%p1399, %r4589, 0;
	selp.f32 	%f11826, %f8945, %f8944, %p1399;
	bra.uni 	$L__BB1_1240;
$L__BB1_1239:
	mov.f32 	%f8946, 0f00000000;
	mul.rn.f32 	%f11826, %f1148, %f8946;
	mov.b32 	%r5948, 0;
$L__BB1_1240:
	and.b32  	%r4594, %r5948, 3;
	cvt.rn.f32.u32 	%f8947, %r4594;
	fma.rn.f32 	%f8948, %f8947, 0f3FC90FDB, 0fBF490FDB;
	add.f32 	%f8949, %f11826, %f8948;
	mul.f32 	%f8950, %f8949, 0f3F22F983;
	cvt.rni.s32.f32 	%r4595, %f8950;
	cvt.rn.f32.s32 	%f8951, %r4595;
	fma.rn.f32 	%f8952, %f8951, 0fBFC90FDA, %f8949;
	fma.rn.f32 	%f8953, %f8951, 0fB3A22168, %f8952;
	add.s32 	%r4596, %r4595, 1;
	mul.rn.f32 	%f8954, %f8953, %f8953;
	and.b32  	%r4597, %r4595, 1;
	setp.eq.b32 	%p1401, %r4597, 1;
	selp.f32 	%f8955, %f8953, 0f3F800000, %p1401;
	fma.rn.f32 	%f8956, %f8954, %f8955, 0f00000000;
	fma.rn.f32 	%f8957, %f8954, 0f37CBAC00, 0fBAB607ED;
	selp.f32 	%f8958, 0fB94D4153, %f8957, %p1401;
	selp.f32 	%f8959, 0f3C0885E4, 0f3D2AAABB, %p1401;
	fma.rn.f32 	%f8960, %f8958, %f8954, %f8959;
	selp.f32 	%f8961, 0fBE2AAAA8, 0fBEFFFFFF, %p1401;
	fma.rn.f32 	%f8962, %f8960, %f8954, %f8961;
	fma.rn.f32 	%f8963, %f8962, %f8956, %f8955;
	and.b32  	%r4598, %r4596, 2;
	setp.eq.s32 	%p1402, %r4598, 0;
	mov.f32 	%f8964, 0f00000000;
	sub.f32 	%f8965, %f8964, %f8963;
	selp.f32 	%f8966, %f8963, %f8965, %p1402;
	rsqrt.approx.f32 	%f8967, %f1108;
	mul.f32 	%f8968, %f8967, 0f3F4C422A;
	mul.f32 	%f8969, %f1147, %f8968;
	mul.f32 	%f11827, %f8969, %f8966;
	@%p1358 bra 	$L__BB1_1241;
	bra.uni 	$L__BB1_1250;
$L__BB1_1241:
	mov.f32 	%f11831, 0f00000000;
	@%p1393 bra 	$L__BB1_1253;
	rcp.approx.ftz.f32 	%f9081, %f1108;
	mul.f32 	%f9082, %f9081, %f9081;
	fma.rn.f32 	%f9083, %f9082, 0fC082CB37, 0f3F3FF7E9;
	fma.rn.f32 	%f9084, %f9083, %f9082, 0fBE458BAE;
	fma.rn.f32 	%f9085, %f9084, %f9082, 0f3E3FFF8B;
	fma.rn.f32 	%f1158, %f9085, %f9082, 0f3F800000;
	fma.rn.f32 	%f9086, %f9082, 0fBFCA3BA2, 0f3EB914AD;
	fma.rn.f32 	%f9087, %f9086, %f9082, 0fBE27F2EC;
	fma.rn.f32 	%f9088, %f9087, %f9082, 0f3EBFFFFD;
	fma.rn.f32 	%f1159, %f9088, %f9081, %f1108;
	mul.f32 	%f9089, %f1159, 0f3F22F983;
	cvt.rni.s32.f32 	%r5952, %f9089;
	cvt.rn.f32.s32 	%f9090, %r5952;
	fma.rn.f32 	%f9091, %f9090, 0fBFC90FDA, %f1159;
	fma.rn.f32 	%f9092, %f9090, 0fB3A22168, %f9091;
	fma.rn.f32 	%f11829, %f9090, 0fA7C234C5, %f9092;
	abs.f32 	%f1161, %f1159;
	setp.ltu.f32 	%p1415, %f1161, 0f47CE4780;
	@%p1415 bra 	$L__BB1_1252;
	setp.eq.f32 	%p1416, %f1161, 0f7F800000;
	@%p1416 bra 	$L__BB1_1251;
	mov.b32 	%r1350, %f1159;
	mov.b64 	%rd2276, 0;
	mov.b32 	%r5949, 0;
$L__BB1_1245:
	.pragma "nounroll";
	mul.wide.u32 	%rd1701, %r5949, 4;
	mov.u64 	%rd1702, __cudart_i2opi_f;
	add.s64 	%rd1703, %rd1702, %rd1701;
	ld.global.nc.u32 	%r4600, [%rd1703];
	shl.b32 	%r4601, %r1350, 8;
	or.b32  	%r4602, %r4601, -2147483648;
	mad.wide.u32 	%rd1704, %r4600, %r4602, %rd2276;
	shr.u64 	%rd2276, %rd1704, 32;
	add.s64 	%rd1705, %rd4, %rd1701;
	st.local.u32 	[%rd1705], %rd1704;
	add.s32 	%r5949, %r5949, 1;
	setp.ne.s32 	%p1417, %r5949, 6;
	@%p1417 bra 	$L__BB1_1245;
	shr.u32 	%r4603, %r1350, 23;
	st.local.u32 	[%rd4+24], %rd2276;
	and.b32  	%r1353, %r4603, 31;
	and.b32  	%r4604, %r4603, 224;
	add.s32 	%r4605, %r4604, -128;
	shr.u32 	%r4606, %r4605, 5;
	mul.wide.u32 	%rd1706, %r4606, 4;
	sub.s64 	%rd288, %rd4, %rd1706;
	ld.local.u32 	%r5950, [%rd288+24];
	ld.local.u32 	%r5951, [%rd288+20];
	setp.eq.s32 	%p1418, %r1353, 0;
	@%p1418 bra 	$L__BB1_1248;
	shf.l.wrap.b32 	%r5950, %r5951, %r5950, %r1353;
	ld.local.u32 	%r4607, [%rd288+16];
	shf.l.wrap.b32 	%r5951, %r4607, %r5951, %r1353;
$L__BB1_1248:
	shr.u32 	%r4608, %r5950, 30;
	shf.l.wrap.b32 	%r4609, %r5951, %r5950, 2;
	shl.b32 	%r4610, %r5951, 2;
	shr.u32 	%r4611, %r4609, 31;
	add.s32 	%r4612, %r4611, %r4608;
	neg.s32 	%r4613, %r4612;
	setp.lt.s32 	%p1419, %r1350, 0;
	selp.b32 	%r5952, %r4613, %r4612, %p1419;
	xor.b32  	%r4614, %r4609, %r1350;
	shr.s32 	%r4615, %r4609, 31;
	xor.b32  	%r4616, %r4615, %r4609;
	xor.b32  	%r4617, %r4615, %r4610;
	cvt.u64.u32 	%rd1707, %r4616;
	shl.b64 	%rd1708, %rd1707, 32;
	cvt.u64.u32 	%rd1709, %r4617;
	or.b64  	%rd1710, %rd1708, %rd1709;
	cvt.rn.f64.s64 	%fd201, %rd1710;
	mul.f64 	%fd202, %fd201, 0d3BF921FB54442D19;
	cvt.rn.f32.f64 	%f9093, %fd202;
	neg.f32 	%f9094, %f9093;
	setp.lt.s32 	%p1420, %r4614, 0;
	selp.f32 	%f11829, %f9094, %f9093, %p1420;
	bra.uni 	$L__BB1_1252;
$L__BB1_1249:
	mov.f32 	%f11827, 0f00000000;
	@%p1358 bra 	$L__BB1_1241;
$L__BB1_1250:
	mov.f32 	%f8971, 0f41A00000;
	div.rn.f32 	%f8972, %f8971, %f1107;
	abs.f32 	%f8973, %f8972;
	setp.gt.f32 	%p1404, %f8973, 0f58635FA9;
	mul.f32 	%f8974, %f8972, 0f26901D7D;
	selp.f32 	%f8975, 0f26901D7D, 0f3F800000, %p1404;
	selp.f32 	%f8976, %f8974, %f8972, %p1404;
	mov.f32 	%f8977, 0f41900000;
	div.rn.f32 	%f8978, %f8977, %f1107;
	mul.f32 	%f8979, %f8976, %f8978;
	sub.f32 	%f8980, %f8979, %f8975;
	abs.f32 	%f8981, %f8980;
	setp.gt.f32 	%p1405, %f8981, 0f58635FA9;
	mul.f32 	%f8982, %f8980, 0f26901D7D;
	mul.f32 	%f8983, %f8976, 0f26901D7D;
	selp.f32 	%f8984, %f8983, %f8976, %p1405;
	selp.f32 	%f8985, %f8982, %f8980, %p1405;
	fma.rn.f32 	%f8986, %f8985, 0f40000000, 0f00000000;
	mov.f32 	%f8987, 0f41800000;
	div.rn.f32 	%f8988, %f8987, %f1107;
	mul.f32 	%f8989, %f8985, %f8988;
	sub.f32 	%f8990, %f8989, %f8984;
	abs.f32 	%f8991, %f8990;
	setp.gt.f32 	%p1406, %f8991, 0f58635FA9;
	mul.f32 	%f8992, %f8990, 0f26901D7D;
	mul.f32 	%f8993, %f8985, 0f26901D7D;
	mul.f32 	%f8994, %f8986, 0f26901D7D;
	selp.f32 	%f8995, %f8993, %f8985, %p1406;
	selp.f32 	%f8996, %f8994, %f8986, %p1406;
	selp.f32 	%f8997, %f8992, %f8990, %p1406;
	mov.f32 	%f8998, 0f41600000;
	div.rn.f32 	%f8999, %f8998, %f1107;
	mul.f32 	%f9000, %f8997, %f8999;
	sub.f32 	%f9001, %f9000, %f8995;
	abs.f32 	%f9002, %f9001;
	setp.gt.f32 	%p1407, %f9002, 0f58635FA9;
	mul.f32 	%f9003, %f9001, 0f26901D7D;
	mul.f32 	%f9004, %f8997, 0f26901D7D;
	mul.f32 	%f9005, %f8996, 0f26901D7D;
	selp.f32 	%f9006, %f9004, %f8997, %p1407;
	selp.f32 	%f9007, %f9005, %f8996, %p1407;
	selp.f32 	%f9008, %f9003, %f9001, %p1407;
	fma.rn.f32 	%f9009, %f9008, 0f40000000, %f9007;
	mov.f32 	%f9010, 0f41400000;
	div.rn.f32 	%f9011, %f9010, %f1107;
	mul.f32 	%f9012, %f9008, %f9011;
	sub.f32 	%f9013, %f9012, %f9006;
	abs.f32 	%f9014, %f9013;
	setp.gt.f32 	%p1408, %f9014, 0f58635FA9;
	mul.f32 	%f9015, %f9013, 0f26901D7D;
	mul.f32 	%f9016, %f9008, 0f26901D7D;
	mul.f32 	%f9017, %f9009, 0f26901D7D;
	selp.f32 	%f9018, %f9016, %f9008, %p1408;
	selp.f32 	%f9019, %f9017, %f9009, %p1408;
	selp.f32 	%f9020, %f9015, %f9013, %p1408;
	mov.f32 	%f9021, 0f41200000;
	div.rn.f32 	%f9022, %f9021, %f1107;
	mul.f32 	%f9023, %f9020, %f9022;
	sub.f32 	%f9024, %f9023, %f9018;
	abs.f32 	%f9025, %f9024;
	setp.gt.f32 	%p1409, %f9025, 0f58635FA9;
	mul.f32 	%f9026, %f9024, 0f26901D7D;
	mul.f32 	%f9027, %f9020, 0f26901D7D;
	mul.f32 	%f9028, %f9019, 0f26901D7D;
	selp.f32 	%f9029, %f9027, %f9020, %p1409;
	selp.f32 	%f9030, %f9028, %f9019, %p1409;
	selp.f32 	%f9031, %f9026, %f9024, %p1409;
	fma.rn.f32 	%f9032, %f9031, 0f40000000, %f9030;
	mov.f32 	%f9033, 0f41000000;
	div.rn.f32 	%f9034, %f9033, %f1107;
	mul.f32 	%f9035, %f9031, %f9034;
	sub.f32 	%f9036, %f9035, %f9029;
	abs.f32 	%f9037, %f9036;
	setp.gt.f32 	%p1410, %f9037, 0f58635FA9;
	mul.f32 	%f9038, %f9036, 0f26901D7D;
	mul.f32 	%f9039, %f9031, 0f26901D7D;
	mul.f32 	%f9040, %f9032, 0f26901D7D;
	selp.f32 	%f9041, %f9039, %f9031, %p1410;
	selp.f32 	%f9042, %f9040, %f9032, %p1410;
	selp.f32 	%f9043, %f9038, %f9036, %p1410;
	mov.f32 	%f9044, 0f40C00000;
	div.rn.f32 	%f9045, %f9044, %f1107;
	mul.f32 	%f9046, %f9043, %f9045;
	sub.f32 	%f9047, %f9046, %f9041;
	abs.f32 	%f9048, %f9047;
	setp.gt.f32 	%p1411, %f9048, 0f58635FA9;
	mul.f32 	%f9049, %f9047, 0f26901D7D;
	mul.f32 	%f9050, %f9043, 0f26901D7D;
	mul.f32 	%f9051, %f9042, 0f26901D7D;
	selp.f32 	%f9052, %f9050, %f9043, %p1411;
	selp.f32 	%f9053, %f9051, %f9042, %p1411;
	selp.f32 	%f9054, %f9049, %f9047, %p1411;
	fma.rn.f32 	%f9055, %f9054, 0f40000000, %f9053;
	mov.f32 	%f9056, 0f40800000;
	div.rn.f32 	%f9057, %f9056, %f1107;
	mul.f32 	%f9058, %f9054, %f9057;
	sub.f32 	%f9059, %f9058, %f9052;
	abs.f32 	%f9060, %f9059;
	setp.gt.f32 	%p1412, %f9060, 0f58635FA9;
	mul.f32 	%f9061, %f9059, 0f26901D7D;
	mul.f32 	%f9062, %f9054, 0f26901D7D;
	mul.f32 	%f9063, %f9055, 0f26901D7D;
	selp.f32 	%f9064, %f9062, %f9054, %p1412;
	selp.f32 	%f9065, %f9063, %f9055, %p1412;
	selp.f32 	%f9066, %f9061, %f9059, %p1412;
	mov.f32 	%f9067, 0f40000000;
	div.rn.f32 	%f9068, %f9067, %f1107;
	mul.f32 	%f9069, %f9066, %f9068;
	sub.f32 	%f9070, %f9069, %f9064;
	abs.f32 	%f9071, %f9070;
	setp.gt.f32 	%p1413, %f9071, 0f58635FA9;
	mul.f32 	%f9072, %f9070, 0f26901D7D;
	mul.f32 	%f9073, %f9064, 0f26901D7D;
	mul.f32 	%f9074, %f9065, 0f26901D7D;
	selp.f32 	%f9075, %f9073, %f9064, %p1413;
	selp.f32 	%f9076, %f9074, %f9065, %p1413;
	selp.f32 	%f9077, %f9072, %f9070, %p1413;
	fma.rn.f32 	%f9078, %f9077, 0f40000000, %f9076;
	sub.f32 	%f9079, %f9078, %f9077;
	div.rn.f32 	%f11835, %f9075, %f9079;
	bra.uni 	$L__BB1_1266;
$L__BB1_1251:
	mov.f32 	%f9095, 0f00000000;
	mul.rn.f32 	%f11829, %f1159, %f9095;
	mov.b32 	%r5952, 0;
$L__BB1_1252:
	and.b32  	%r4619, %r5952, 3;
	cvt.rn.f32.u32 	%f9096, %r4619;
	fma.rn.f32 	%f9097, %f9096, 0f3FC90FDB, 0fC016CBE4;
	add.f32 	%f9098, %f11829, %f9097;
	mul.f32 	%f9099, %f9098, 0f3F22F983;
	cvt.rni.s32.f32 	%r4620, %f9099;
	cvt.rn.f32.s32 	%f9100, %r4620;
	fma.rn.f32 	%f9101, %f9100, 0fBFC90FDA, %f9098;
	fma.rn.f32 	%f9102, %f9100, 0fB3A22168, %f9101;
	add.s32 	%r4621, %r4620, 1;
	mul.rn.f32 	%f9103, %f9102, %f9102;
	and.b32  	%r4622, %r4620, 1;
	setp.eq.b32 	%p1421, %r4622, 1;
	selp.f32 	%f9104, %f9102, 0f3F800000, %p1421;
	fma.rn.f32 	%f9105, %f9103, %f9104, 0f00000000;
	fma.rn.f32 	%f9106, %f9103, 0f37CBAC00, 0fBAB607ED;
	selp.f32 	%f9107, 0fB94D4153, %f9106, %p1421;
	selp.f32 	%f9108, 0f3C0885E4, 0f3D2AAABB, %p1421;
	fma.rn.f32 	%f9109, %f9107, %f9103, %f9108;
	selp.f32 	%f9110, 0fBE2AAAA8, 0fBEFFFFFF, %p1421;
	fma.rn.f32 	%f9111, %f9109, %f9103, %f9110;
	fma.rn.f32 	%f9112, %f9111, %f9105, %f9104;
	and.b32  	%r4623, %r4621, 2;
	setp.eq.s32 	%p1422, %r4623, 0;
	mov.f32 	%f9113, 0f00000000;
	sub.f32 	%f9114, %f9113, %f9112;
	selp.f32 	%f9115, %f9112, %f9114, %p1422;
	rsqrt.approx.f32 	%f9116, %f1108;
	mul.f32 	%f9117, %f9116, 0f3F4C422A;
	mul.f32 	%f9118, %f1158, %f9117;
	mul.f32 	%f11831, %f9118, %f9115;
$L__BB1_1253:
	@%p1348 bra 	$L__BB1_1255;
	add.f32 	%f9119, %f1108, 0fC019E8A9;
	add.f32 	%f9120, %f9119, 0fB3E971B3;
	fma.rn.f32 	%f9121, %f9120, 0fA6B3B8E7, 0fA9ACA9B3;
	fma.rn.f32 	%f9122, %f9121, %f9120, 0f2C3F0E18;
	fma.rn.f32 	%f9123, %f9122, %f9120, 0fACD41781;
	fma.rn.f32 	%f9124, %f9123, %f9120, 0fAFE90F38;
	fma.rn.f32 	%f9125, %f9124, %f9120, 0f3020305B;
	fma.rn.f32 	%f9126, %f9125, %f9120, 0f33797143;
	fma.rn.f32 	%f9127, %f9126, %f9120, 0f30F76F85;
	fma.rn.f32 	%f9128, %f9127, %f9120, 0fB6B6DFC6;
	fma.rn.f32 	%f9129, %f9128, %f9120, 0fB6F665C9;
	fma.rn.f32 	%f9130, %f9129, %f9120, 0f399E2DEB;
	fma.rn.f32 	%f9131, %f9130, %f9120, 0f3A4AE334;
	fma.rn.f32 	%f9132, %f9131, %f9120, 0fBBEEAA1B;
	fma.rn.f32 	%f9133, %f9132, %f9120, 0fBCDA7747;
	mul.f32 	%f9134, %f9120, %f9133;
	add.f32 	%f9135, %f1108, 0fC0B0A47B;
	add.f32 	%f9136, %f9135, 0f339A7A37;
	mul.f32 	%f9137, %f9136, %f9134;
	add.f32 	%f9138, %f1108, 0fC10A75AB;
	add.f32 	%f9139, %f9138, 0fB4CCCDED;
	mul.f32 	%f11833, %f9139, %f9137;
	bra.uni 	$L__BB1_1265;
$L__BB1_1255:
	abs.f32 	%f9141, %f1108;
	setp.eq.f32 	%p1424, %f9141, 0f7F800000;
	mov.f32 	%f11833, 0f00000000;
	@%p1424 bra 	$L__BB1_1265;
	rcp.approx.ftz.f32 	%f9142, %f1108;
	mul.f32 	%f9143, %f9142, %f9142;
	fma.rn.f32 	%f9144, %f9143, 0f4056FE93, 0fBF03B7C2;
	fma.rn.f32 	%f9145, %f9144, %f9143, 0f3DD3B3F3;
	fma.rn.f32 	%f9146, %f9145, %f9143, 0fBD7FFFB6;
	fma.rn.f32 	%f9147, %f9146, %f9143, 0f3F800000;
	fma.rn.f32 	%f9148, %f9143, 0f3F91E009, 0fBE52412D;
	fma.rn.f32 	%f9149, %f9148, %f9143, 0f3D854ED1;
	fma.rn.f32 	%f9150, %f9149, %f9143, 0fBDFFFFFF;
	fma.rn.f32 	%f1169, %f9150, %f9142, %f1108;
	rsqrt.approx.f32 	%f9151, %f1108;
	mul.f32 	%f9152, %f9151, 0f3F4C422A;
	mul.f32 	%f1170, %f9147, %f9152;
	mul.f32 	%f9153, %f1169, 0f3F22F983;
	cvt.rni.s32.f32 	%r5956, %f9153;
	cvt.rn.f32.s32 	%f9154, %r5956;
	fma.rn.f32 	%f9155, %f9154, 0fBFC90FDA, %f1169;
	fma.rn.f32 	%f9156, %f9154, 0fB3A22168, %f9155;
	fma.rn.f32 	%f11832, %f9154, 0fA7C234C5, %f9156;
	abs.f32 	%f1172, %f1169;
	setp.ltu.f32 	%p1425, %f1172, 0f47CE4780;
	@%p1425 bra 	$L__BB1_1264;
	setp.eq.f32 	%p1426, %f1172, 0f7F800000;
	@%p1426 bra 	$L__BB1_1263;
	mov.b32 	%r1363, %f1169;
	mov.b32 	%r5953, 0;
	mov.b64 	%rd2277, 0;
$L__BB1_1259:
	.pragma "nounroll";
	mul.wide.u32 	%rd1712, %r5953, 4;
	mov.u64 	%rd1713, __cudart_i2opi_f;
	add.s64 	%rd1714, %rd1713, %rd1712;
	ld.global.nc.u32 	%r4625, [%rd1714];
	shl.b32 	%r4626, %r1363, 8;
	or.b32  	%r4627, %r4626, -2147483648;
	mad.wide.u32 	%rd1715, %r4625, %r4627, %rd2277;
	shr.u64 	%rd2277, %rd1715, 32;
	add.s64 	%rd1716, %rd4, %rd1712;
	st.local.u32 	[%rd1716], %rd1715;
	add.s32 	%r5953, %r5953, 1;
	setp.ne.s32 	%p1427, %r5953, 6;
	@%p1427 bra 	$L__BB1_1259;
	shr.u32 	%r4628, %r1363, 23;
	st.local.u32 	[%rd4+24], %rd2277;
	and.b32  	%r1366, %r4628, 31;
	and.b32  	%r4629, %r4628, 224;
	add.s32 	%r4630, %r4629, -128;
	shr.u32 	%r4631, %r4630, 5;
	mul.wide.u32 	%rd1717, %r4631, 4;
	sub.s64 	%rd1718, %rd4, %rd1717;
	ld.local.u32 	%r5955, [%rd1718+24];
	ld.local.u32 	%r5954, [%rd1718+20];
	setp.eq.s32 	%p1428, %r1366, 0;
	@%p1428 bra 	$L__BB1_1262;
	shf.l.wrap.b32 	%r5955, %r5954, %r5955, %r1366;
	shr.u32 	%r4632, %r1363, 23;
	and.b32  	%r4633, %r4632, 224;
	add.s32 	%r4634, %r4633, -128;
	shr.u32 	%r4635, %r4634, 5;
	mul.wide.u32 	%rd1719, %r4635, 4;
	sub.s64 	%rd1720, %rd4, %rd1719;
	ld.local.u32 	%r4636, [%rd1720+16];
	shf.l.wrap.b32 	%r5954, %r4636, %r5954, %r1366;
$L__BB1_1262:
	shr.u32 	%r4637, %r5955, 30;
	shf.l.wrap.b32 	%r4638, %r5954, %r5955, 2;
	shl.b32 	%r4639, %r5954, 2;
	shr.u32 	%r4640, %r4638, 31;
	add.s32 	%r4641, %r4640, %r4637;
	neg.s32 	%r4642, %r4641;
	setp.lt.s32 	%p1429, %r1363, 0;
	selp.b32 	%r5956, %r4642, %r4641, %p1429;
	shr.s32 	%r4643, %r4638, 31;
	xor.b32  	%r4644, %r4643, %r4639;
	xor.b32  	%r4645, %r4643, %r4638;
	xor.b32  	%r4646, %r4638, %r1363;
	cvt.u64.u32 	%rd1721, %r4645;
	shl.b64 	%rd1722, %rd1721, 32;
	cvt.u64.u32 	%rd1723, %r4644;
	or.b64  	%rd1724, %rd1722, %rd1723;
	cvt.rn.f64.s64 	%fd203, %rd1724;
	mul.f64 	%fd204, %fd203, 0d3BF921FB54442D19;
	cvt.rn.f32.f64 	%f9157, %fd204;
	neg.f32 	%f9158, %f9157;
	setp.lt.s32 	%p1430, %r4646, 0;
	selp.f32 	%f11832, %f9158, %f9157, %p1430;
	bra.uni 	$L__BB1_1264;
$L__BB1_1263:
	mov.f32 	%f9159, 0f00000000;
	mul.rn.f32 	%f11832, %f1169, %f9159;
	mov.b32 	%r5956, 0;
$L__BB1_1264:
	and.b32  	%r4648, %r5956, 3;
	cvt.rn.f32.u32 	%f9160, %r4648;
	fma.rn.f32 	%f9161, %f9160, 0f3FC90FDB, 0fBF490FDB;
	add.f32 	%f9162, %f11832, %f9161;
	mul.f32 	%f9163, %f9162, 0f3F22F983;
	cvt.rni.s32.f32 	%r4649, %f9163;
	cvt.rn.f32.s32 	%f9164, %r4649;
	fma.rn.f32 	%f9165, %f9164, 0fBFC90FDA, %f9162;
	fma.rn.f32 	%f9166, %f9164, 0fB3A22168, %f9165;
	add.s32 	%r4650, %r4649, 1;
	mul.rn.f32 	%f9167, %f9166, %f9166;
	and.b32  	%r4651, %r4649, 1;
	setp.eq.b32 	%p1431, %r4651, 1;
	selp.f32 	%f9168, %f9166, 0f3F800000, %p1431;
	fma.rn.f32 	%f9169, %f9167, %f9168, 0f00000000;
	fma.rn.f32 	%f9170, %f9167, 0f37CBAC00, 0fBAB607ED;
	selp.f32 	%f9171, 0fB94D4153, %f9170, %p1431;
	selp.f32 	%f9172, 0f3C0885E4, 0f3D2AAABB, %p1431;
	fma.rn.f32 	%f9173, %f9171, %f9167, %f9172;
	selp.f32 	%f9174, 0fBE2AAAA8, 0fBEFFFFFF, %p1431;
	fma.rn.f32 	%f9175, %f9173, %f9167, %f9174;
	fma.rn.f32 	%f9176, %f9175, %f9169, %f9168;
	and.b32  	%r4652, %r4650, 2;
	setp.eq.s32 	%p1432, %r4652, 0;
	mov.f32 	%f9177, 0f00000000;
	sub.f32 	%f9178, %f9177, %f9176;
	selp.f32 	%f9179, %f9176, %f9178, %p1432;
	mul.f32 	%f11833, %f1170, %f9179;
$L__BB1_1265:
	neg.f32 	%f9180, %f11831;
	setp.lt.f32 	%p1433, %f1107, 0f00000000;
	selp.f32 	%f9181, %f9180, %f11831, %p1433;
	neg.f32 	%f9182, %f11833;
	copysign.f32 	%f9183, %f1107, %f9181;
	setp.lt.f32 	%p1434, %f1108, 0f0DA24260;
	selp.f32 	%f9184, %f9183, %f9181, %p1434;
	mov.f32 	%f9185, 0f40000000;
	div.rn.f32 	%f9186, %f9185, %f1107;
	fma.rn.f32 	%f11835, %f9184, %f9186, %f9182;
$L__BB1_1266:
	sub.f32 	%f9187, %f11827, %f11835;
	mul.f32 	%f11840, %f1143, %f9187;
	bra.uni 	$L__BB1_1292;
$L__BB1_1267:
	abs.f32 	%f1182, %f1107;
	setp.gtu.f32 	%p1435, %f1182, 0f41000000;
	@%p1435 bra 	$L__BB1_1269;
	add.f32 	%f9188, %f1182, 0fC0753AAC;
	add.f32 	%f9189, %f9188, 0f33A5090F;
	fma.rn.f32 	%f9190, %f9189, 0f29AF3463, 0f2B81BF42;
	fma.rn.f32 	%f9191, %f9190, %f9189, 0fADE21EC1;
	fma.rn.f32 	%f9192, %f9191, %f9189, 0fAF5DDEFF;
	fma.rn.f32 	%f9193, %f9192, %f9189, 0f319B0C9D;
	fma.rn.f32 	%f9194, %f9193, %f9189, 0f32E81173;
	fma.rn.f32 	%f9195, %f9194, %f9189, 0fB50F8DC8;
	fma.rn.f32 	%f9196, %f9195, %f9189, 0fB61E653D;
	fma.rn.f32 	%f9197, %f9196, %f9189, 0f382CD9C5;
	fma.rn.f32 	%f9198, %f9197, %f9189, 0f38F9EB10;
	fma.rn.f32 	%f9199, %f9198, %f9189, 0fBAECEB9C;
	fma.rn.f32 	%f9200, %f9199, %f9189, 0fBB276FFD;
	fma.rn.f32 	%f9201, %f9200, %f9189, 0f3D073993;
	add.f32 	%f9202, %f1182, 0fC0E07FB0;
	add.f32 	%f9203, %f9202, 0f3444B8DB;
	mul.f32 	%f9204, %f9203, %f9201;
	mul.f32 	%f9205, %f9189, %f9204;
	mul.f32 	%f11837, %f1182, %f9205;
	bra.uni 	$L__BB1_1279;
$L__BB1_1269:
	abs.f32 	%f9207, %f1182;
	setp.eq.f32 	%p1436, %f9207, 0f7F800000;
	mov.f32 	%f11837, 0f00000000;
	@%p1436 bra 	$L__BB1_1279;
	rcp.approx.ftz.f32 	%f9208, %f1182;
	mul.f32 	%f9209, %f9208, %f9208;
	fma.rn.f32 	%f9210, %f9209, 0fC082CB37, 0f3F3FF7E9;
	fma.rn.f32 	%f9211, %f9210, %f9209, 0fBE458BAE;
	fma.rn.f32 	%f9212, %f9211, %f9209, 0f3E3FFF8B;
	fma.rn.f32 	%f1184, %f9212, %f9209, 0f3F800000;
	fma.rn.f32 	%f9213, %f9209, 0fBFCA3BA2, 0f3EB914AD;
	fma.rn.f32 	%f9214, %f9213, %f9209, 0fBE27F2EC;
	fma.rn.f32 	%f9215, %f9214, %f9209, 0f3EBFFFFD;
	fma.rn.f32 	%f1185, %f9215, %f9208, %f1182;
	mul.f32 	%f9216, %f1185, 0f3F22F983;
	cvt.rni.s32.f32 	%r5960, %f9216;
	cvt.rn.f32.s32 	%f9217, %r5960;
	fma.rn.f32 	%f9218, %f9217, 0fBFC90FDA, %f1185;
	fma.rn.f32 	%f9219, %f9217, 0fB3A22168, %f9218;
	fma.rn.f32 	%f11836, %f9217, 0fA7C234C5, %f9219;
	abs.f32 	%f1187, %f1185;
	setp.ltu.f32 	%p1437, %f1187, 0f47CE4780;
	@%p1437 bra 	$L__BB1_1278;
	setp.eq.f32 	%p1438, %f1187, 0f7F800000;
	@%p1438 bra 	$L__BB1_1277;
	mov.b32 	%r1376, %f1185;
	mov.b64 	%rd2278, 0;
	mov.b32 	%r5957, 0;
$L__BB1_1273:
	.pragma "nounroll";
	mul.wide.u32 	%rd1726, %r5957, 4;
	mov.u64 	%rd1727, __cudart_i2opi_f;
	add.s64 	%rd1728, %rd1727, %rd1726;
	ld.global.nc.u32 	%r4654, [%rd1728];
	shl.b32 	%r4655, %r1376, 8;
	or.b32  	%r4656, %r4655, -2147483648;
	mad.wide.u32 	%rd1729, %r4654, %r4656, %rd2278;
	shr.u64 	%rd2278, %rd1729, 32;
	add.s64 	%rd1730, %rd3, %rd1726;
	st.local.u32 	[%rd1730], %rd1729;
	add.s32 	%r5957, %r5957, 1;
	setp.ne.s32 	%p1439, %r5957, 6;
	@%p1439 bra 	$L__BB1_1273;
	shr.u32 	%r4657, %r1376, 23;
	st.local.u32 	[%rd3+24], %rd2278;
	and.b32  	%r1379, %r4657, 31;
	and.b32  	%r4658, %r4657, 224;
	add.s32 	%r4659, %r4658, -128;
	shr.u32 	%r4660, %r4659, 5;
	mul.wide.u32 	%rd1731, %r4660, 4;
	sub.s64 	%rd293, %rd3, %rd1731;
	ld.local.u32 	%r5958, [%rd293+24];
	ld.local.u32 	%r5959, [%rd293+20];
	setp.eq.s32 	%p1440, %r1379, 0;
	@%p1440 bra 	$L__BB1_1276;
	shf.l.wrap.b32 	%r5958, %r5959, %r5958, %r1379;
	ld.local.u32 	%r4661, [%rd293+16];
	shf.l.wrap.b32 	%r5959, %r4661, %r5959, %r1379;
$L__BB1_1276:
	shr.u32 	%r4662, %r5958, 30;
	shf.l.wrap.b32 	%r4663, %r5959, %r5958, 2;
	shl.b32 	%r4664, %r5959, 2;
	shr.u32 	%r4665, %r4663, 31;
	add.s32 	%r4666, %r4665, %r4662;
	neg.s32 	%r4667, %r4666;
	setp.lt.s32 	%p1441, %r1376, 0;
	selp.b32 	%r5960, %r4667, %r4666, %p1441;
	xor.b32  	%r4668, %r4663, %r1376;
	shr.s32 	%r4669, %r4663, 31;
	xor.b32  	%r4670, %r4669, %r4663;
	xor.b32  	%r4671, %r4669, %r4664;
	cvt.u64.u32 	%rd1732, %r4670;
	shl.b64 	%rd1733, %rd1732, 32;
	cvt.u64.u32 	%rd1734, %r4671;
	or.b64  	%rd1735, %rd1733, %rd1734;
	cvt.rn.f64.s64 	%fd205, %rd1735;
	mul.f64 	%fd206, %fd205, 0d3BF921FB54442D19;
	cvt.rn.f32.f64 	%f9220, %fd206;
	neg.f32 	%f9221, %f9220;
	setp.lt.s32 	%p1442, %r4668, 0;
	selp.f32 	%f11836, %f9221, %f9220, %p1442;
	bra.uni 	$L__BB1_1278;
$L__BB1_1277:
	mov.f32 	%f9222, 0f00000000;
	mul.rn.f32 	%f11836, %f1185, %f9222;
	mov.b32 	%r5960, 0;
$L__BB1_1278:
	and.b32  	%r4673, %r5960, 3;
	cvt.rn.f32.u32 	%f9223, %r4673;
	fma.rn.f32 	%f9224, %f9223, 0f3FC90FDB, 0fC016CBE4;
	add.f32 	%f9225, %f11836, %f9224;
	mul.f32 	%f9226, %f9225, 0f3F22F983;
	cvt.rni.s32.f32 	%r4674, %f9226;
	cvt.rn.f32.s32 	%f9227, %r4674;
	fma.rn.f32 	%f9228, %f9227, 0fBFC90FDA, %f9225;
	fma.rn.f32 	%f9229, %f9227, 0fB3A22168, %f9228;
	add.s32 	%r4675, %r4674, 1;
	mul.rn.f32 	%f9230, %f9229, %f9229;
	and.b32  	%r4676, %r4674, 1;
	setp.eq.b32 	%p1443, %r4676, 1;
	selp.f32 	%f9231, %f9229, 0f3F800000, %p1443;
	fma.rn.f32 	%f9232, %f9230, %f9231, 0f00000000;
	fma.rn.f32 	%f9233, %f9230, 0f37CBAC00, 0fBAB607ED;
	selp.f32 	%f9234, 0fB94D4153, %f9233, %p1443;
	selp.f32 	%f9235, 0f3C0885E4, 0f3D2AAABB, %p1443;
	fma.rn.f32 	%f9236, %f9234, %f9230, %f9235;
	selp.f32 	%f9237, 0fBE2AAAA8, 0fBEFFFFFF, %p1443;
	fma.rn.f32 	%f9238, %f9236, %f9230, %f9237;
	fma.rn.f32 	%f9239, %f9238, %f9232, %f9231;
	and.b32  	%r4677, %r4675, 2;
	setp.eq.s32 	%p1444, %r4677, 0;
	mov.f32 	%f9240, 0f00000000;
	sub.f32 	%f9241, %f9240, %f9239;
	selp.f32 	%f9242, %f9239, %f9241, %p1444;
	rsqrt.approx.f32 	%f9243, %f1182;
	mul.f32 	%f9244, %f9243, 0f3F4C422A;
	mul.f32 	%f9245, %f1184, %f9244;
	mul.f32 	%f11837, %f9245, %f9242;
$L__BB1_1279:
	setp.lt.f32 	%p1446, %f1107, 0f00000000;
	neg.f32 	%f9246, %f11837;
	selp.f32 	%f9247, %f9246, %f11837, %p1446;
	setp.lt.f32 	%p1447, %f1182, 0f0DA24260;
	copysign.f32 	%f9248, %f1107, %f9247;
	selp.f32 	%f9249, %f9248, %f9247, %p1447;
	add.f32 	%f1193, %f9249, %f9249;
	@%p1435 bra 	$L__BB1_1281;
	add.f32 	%f9250, %f1182, 0fC0753AAC;
	add.f32 	%f9251, %f9250, 0f33A5090F;
	fma.rn.f32 	%f9252, %f9251, 0f29AF3463, 0f2B81BF42;
	fma.rn.f32 	%f9253, %f9252, %f9251, 0fADE21EC1;
	fma.rn.f32 	%f9254, %f9253, %f9251, 0fAF5DDEFF;
	fma.rn.f32 	%f9255, %f9254, %f9251, 0f319B0C9D;
	fma.rn.f32 	%f9256, %f9255, %f9251, 0f32E81173;
	fma.rn.f32 	%f9257, %f9256, %f9251, 0fB50F8DC8;
	fma.rn.f32 	%f9258, %f9257, %f9251, 0fB61E653D;
	fma.rn.f32 	%f9259, %f9258, %f9251, 0f382CD9C5;
	fma.rn.f32 	%f9260, %f9259, %f9251, 0f38F9EB10;
	fma.rn.f32 	%f9261, %f9260, %f9251, 0fBAECEB9C;
	fma.rn.f32 	%f9262, %f9261, %f9251, 0fBB276FFD;
	fma.rn.f32 	%f9263, %f9262, %f9251, 0f3D073993;
	add.f32 	%f9264, %f1182, 0fC0E07FB0;
	add.f32 	%f9265, %f9264, 0f3444B8DB;
	mul.f32 	%f9266, %f9265, %f9263;
	mul.f32 	%f9267, %f9251, %f9266;
	mul.f32 	%f11839, %f1182, %f9267;
	bra.uni 	$L__BB1_1291;
$L__BB1_1281:
	abs.f32 	%f9269, %f1182;
	setp.eq.f32 	%p1448, %f9269, 0f7F800000;
	mov.f32 	%f11839, 0f00000000;
	@%p1448 bra 	$L__BB1_1291;
	rcp.approx.ftz.f32 	%f9270, %f1182;
	mul.f32 	%f9271, %f9270, %f9270;
	fma.rn.f32 	%f9272, %f9271, 0fC082CB37, 0f3F3FF7E9;
	fma.rn.f32 	%f9273, %f9272, %f9271, 0fBE458BAE;
	fma.rn.f32 	%f9274, %f9273, %f9271, 0f3E3FFF8B;
	fma.rn.f32 	%f1195, %f9274, %f9271, 0f3F800000;
	fma.rn.f32 	%f9275, %f9271, 0fBFCA3BA2, 0f3EB914AD;
	fma.rn.f32 	%f9276, %f9275, %f9271, 0fBE27F2EC;
	fma.rn.f32 	%f9277, %f9276, %f9271, 0f3EBFFFFD;
	fma.rn.f32 	%f1196, %f9277, %f9270, %f1182;
	mul.f32 	%f9278, %f1196, 0f3F22F983;
	cvt.rni.s32.f32 	%r5964, %f9278;
	cvt.rn.f32.s32 	%f9279, %r5964;
	fma.rn.f32 	%f9280, %f9279, 0fBFC90FDA, %f1196;
	fma.rn.f32 	%f9281, %f9279, 0fB3A22168, %f9280;
	fma.rn.f32 	%f11838, %f9279, 0fA7C234C5, %f9281;
	abs.f32 	%f1198, %f1196;
	setp.ltu.f32 	%p1449, %f1198, 0f47CE4780;
	@%p1449 bra 	$L__BB1_1290;
	setp.eq.f32 	%p1450, %f1198, 0f7F800000;
	@%p1450 bra 	$L__BB1_1289;
	mov.b32 	%r1389, %f1196;
	mov.b64 	%rd2279, 0;
	mov.b32 	%r5961, 0;
$L__BB1_1285:
	.pragma "nounroll";
	mul.wide.u32 	%rd1737, %r5961, 4;
	mov.u64 	%rd1738, __cudart_i2opi_f;
	add.s64 	%rd1739, %rd1738, %rd1737;
	ld.global.nc.u32 	%r4679, [%rd1739];
	shl.b32 	%r4680, %r1389, 8;
	or.b32  	%r4681, %r4680, -2147483648;
	mad.wide.u32 	%rd1740, %r4679, %r4681, %rd2279;
	shr.u64 	%rd2279, %rd1740, 32;
	add.s64 	%rd1741, %rd2, %rd1737;
	st.local.u32 	[%rd1741], %rd1740;
	add.s32 	%r5961, %r5961, 1;
	setp.ne.s32 	%p1451, %r5961, 6;
	@%p1451 bra 	$L__BB1_1285;
	shr.u32 	%r4682, %r1389, 23;
	st.local.u32 	[%rd2+24], %rd2279;
	and.b32  	%r1392, %r4682, 31;
	and.b32  	%r4683, %r4682, 224;
	add.s32 	%r4684, %r4683, -128;
	shr.u32 	%r4685, %r4684, 5;
	mul.wide.u32 	%rd1742, %r4685, 4;
	sub.s64 	%rd296, %rd2, %rd1742;
	ld.local.u32 	%r5962, [%rd296+24];
	ld.local.u32 	%r5963, [%rd296+20];
	setp.eq.s32 	%p1452, %r1392, 0;
	@%p1452 bra 	$L__BB1_1288;
	shf.l.wrap.b32 	%r5962, %r5963, %r5962, %r1392;
	ld.local.u32 	%r4686, [%rd296+16];
	shf.l.wrap.b32 	%r5963, %r4686, %r5963, %r1392;
$L__BB1_1288:
	shr.u32 	%r4687, %r5962, 30;
	shf.l.wrap.b32 	%r4688, %r5963, %r5962, 2;
	shl.b32 	%r4689, %r5963, 2;
	shr.u32 	%r4690, %r4688, 31;
	add.s32 	%r4691, %r4690, %r4687;
	neg.s32 	%r4692, %r4691;
	setp.lt.s32 	%p1453, %r1389, 0;
	selp.b32 	%r5964, %r4692, %r4691, %p1453;
	xor.b32  	%r4693, %r4688, %r1389;
	shr.s32 	%r4694, %r4688, 31;
	xor.b32  	%r4695, %r4694, %r4688;
	xor.b32  	%r4696, %r4694, %r4689;
	cvt.u64.u32 	%rd1743, %r4695;
	shl.b64 	%rd1744, %rd1743, 32;
	cvt.u64.u32 	%rd1745, %r4696;
	or.b64  	%rd1746, %rd1744, %rd1745;
	cvt.rn.f64.s64 	%fd207, %rd1746;
	mul.f64 	%fd208, %fd207, 0d3BF921FB54442D19;
	cvt.rn.f32.f64 	%f9282, %fd208;
	neg.f32 	%f9283, %f9282;
	setp.lt.s32 	%p1454, %r4693, 0;
	selp.f32 	%f11838, %f9283, %f9282, %p1454;
	bra.uni 	$L__BB1_1290;
$L__BB1_1289:
	mov.f32 	%f9284, 0f00000000;
	mul.rn.f32 	%f11838, %f1196, %f9284;
	mov.b32 	%r5964, 0;
$L__BB1_1290:
	and.b32  	%r4698, %r5964, 3;
	cvt.rn.f32.u32 	%f9285, %r4698;
	fma.rn.f32 	%f9286, %f9285, 0f3FC90FDB, 0fC016CBE4;
	add.f32 	%f9287, %f11838, %f9286;
	mul.f32 	%f9288, %f9287, 0f3F22F983;
	cvt.rni.s32.f32 	%r4699, %f9288;
	cvt.rn.f32.s32 	%f9289, %r4699;
	fma.rn.f32 	%f9290, %f9289, 0fBFC90FDA, %f9287;
	fma.rn.f32 	%f9291, %f9289, 0fB3A22168, %f9290;
	add.s32 	%r4700, %r4699, 1;
	mul.rn.f32 	%f9292, %f9291, %f9291;
	and.b32  	%r4701, %r4699, 1;
	setp.eq.b32 	%p1455, %r4701, 1;
	selp.f32 	%f9293, %f9291, 0f3F800000, %p1455;
	fma.rn.f32 	%f9294, %f9292, %f9293, 0f00000000;
	fma.rn.f32 	%f9295, %f9292, 0f37CBAC00, 0fBAB607ED;
	selp.f32 	%f9296, 0fB94D4153, %f9295, %p1455;
	selp.f32 	%f9297, 0f3C0885E4, 0f3D2AAABB, %p1455;
	fma.rn.f32 	%f9298, %f9296, %f9292, %f9297;
	selp.f32 	%f9299, 0fBE2AAAA8, 0fBEFFFFFF, %p1455;
	fma.rn.f32 	%f9300, %f9298, %f9292, %f9299;
	fma.rn.f32 	%f9301, %f9300, %f9294, %f9293;
	and.b32  	%r4702, %r4700, 2;
	setp.eq.s32 	%p1456, %r4702, 0;
	mov.f32 	%f9302, 0f00000000;
	sub.f32 	%f9303, %f9302, %f9301;
	selp.f32 	%f9304, %f9301, %f9303, %p1456;
	rsqrt.approx.f32 	%f9305, %f1182;
	mul.f32 	%f9306, %f9305, 0f3F4C422A;
	mul.f32 	%f9307, %f1195, %f9306;
	mul.f32 	%f11839, %f9307, %f9304;
$L__BB1_1291:
	neg.f32 	%f9308, %f11839;
	selp.f32 	%f9309, %f9308, %f11839, %p1446;
	copysign.f32 	%f9310, %f1107, %f9309;
	selp.f32 	%f9311, %f9310, %f9309, %p1447;
	add.f32 	%f9312, %f9311, %f9311;
	div.rn.f32 	%f9313, %f9312, %f1107;
	div.rn.f32 	%f9314, %f1193, %f1107;
	mul.f32 	%f11840, %f9314, %f9313;
$L__BB1_1292:
	mul.f32 	%f1206, %f11816, %f11840;
	abs.f32 	%f11843, %f980;
	setp.lt.f32 	%p1459, %f11843, 0f3F800000;
	@%p1459 bra 	$L__BB1_1303;
	setp.gtu.f32 	%p1460, %f11843, 0f4B000000;
	@%p1460 bra 	$L__BB1_1300;
	mov.f32 	%f9315, 0f3F800000;
	div.approx.f32 	%f9316, %f11843, %f9315;
	cvt.rzi.f32.f32 	%f11841, %f9316;
	sub.f32 	%f1209, %f11843, %f11841;
	mov.b32 	%r1401, %f1209;
	setp.lt.u32 	%p1461, %r1401, 1065353216;
	@%p1461 bra 	$L__BB1_1299;
	setp.gt.u32 	%p1462, %r1401, -2147483648;
	@%p1462 bra 	$L__BB1_1298;
	add.f32 	%f11841, %f11841, 0f3F800000;
	setp.ltu.f32 	%p1463, %f1209, 0f40000000;
	@%p1463 bra 	$L__BB1_1299;
	add.f32 	%f9317, %f11841, 0f3F800000;
	add.f32 	%f9318, %f1209, 0fC0400000;
	setp.ge.f32 	%p1464, %f9318, 0f00000000;
	add.f32 	%f9319, %f9317, 0f3F800000;
	selp.f32 	%f11841, %f9319, %f9317, %p1464;
	bra.uni 	$L__BB1_1299;
$L__BB1_1298:
	add.f32 	%f9320, %f11841, 0fBF800000;
	setp.lt.f32 	%p1465, %f1209, 0fBF800000;
	add.f32 	%f9321, %f9320, 0fBF800000;
	selp.f32 	%f11841, %f9321, %f9320, %p1465;
$L__BB1_1299:
	sub.f32 	%f11843, %f11843, %f11841;
	bra.uni 	$L__BB1_1303;
$L__BB1_1300:
	mov.b32 	%r1402, %f11843;
	and.b32  	%r4703, %r1402, 8388607;
	or.b32  	%r5965, %r4703, 1065353216;
	mov.b32 	%f11842, %r5965;
	and.b32  	%r4704, %r1402, -8388608;
	add.s32 	%r5966, %r4704, -1065353216;
	setp.eq.s32 	%p1466, %r5966, 0;
	@%p1466 bra 	$L__BB1_1302;
$L__BB1_1301:
	min.u32 	%r4705, %r5966, 192937984;
	add.s32 	%r4706, %r5965, %r4705;
	mov.b32 	%f9322, %r4706;
	sub.f32 	%f9323, %f9322, %f9322;
	add.f32 	%f9324, %f9323, %f9322;
	sub.f32 	%f9325, %f9322, %f9324;
	mov.f32 	%f9326, 0f3F800000;
	fma.rz.f32 	%f9327, %f9325, %f9326, %f9324;
	cvt.rzi.f32.f32 	%f9328, %f9327;
	sub.f32 	%f11842, %f9322, %f9328;
	sub.s32 	%r5966, %r5966, %r4705;
	mov.b32 	%r5965, %f11842;
	setp.ne.s32 	%p1467, %r5966, 0;
	setp.ne.s32 	%p1468, %r5965, 0;
	and.pred  	%p1469, %p1467, %p1468;
	@%p1469 bra 	$L__BB1_1301;
$L__BB1_1302:
	setp.gt.u32 	%p1470, %r1402, 2139095039;
	selp.f32 	%f9330, 0f7FFFFFFF, 0f4B000000, %p1470;
	mul.f32 	%f9331, %f11842, 0f34000000;
	mul.f32 	%f11843, %f9330, %f9331;
$L__BB1_1303:
	cvt.rn.f32.u32 	%f1220, %r1768;
	abs.f32 	%f9332, %f11843;
	setp.nan.f32 	%p1471, %f9332, %f9332;
	copysign.f32 	%f9333, %f980, %f11843;
	selp.f32 	%f9334, %f11843, %f9333, %p1471;
	abs.f32 	%f9335, %f9334;
	setp.gt.f32 	%p1472, %f9335, 0f3F000000;
	mov.f32 	%f9336, 0f3F800000;
	sub.f32 	%f9337, %f9336, %f9335;
	selp.f32 	%f1221, %f9337, %f9335, %p1472;
	abs.f32 	%f1222, %f1221;
	setp.lt.f32 	%p1473, %f1222, 0f3089705F;
	@%p1473 bra 	$L__BB1_1305;
	mul.f32 	%f9338, %f1221, %f1220;
	add.f32 	%f9339, %f9338, %f9338;
	cvt.rni.f32.f32 	%f9340, %f9339;
	cvt.rzi.s32.f32 	%r4707, %f9340;
	fma.rn.f32 	%f9341, %f9340, 0fBF000000, %f9338;
	mul.rn.f32 	%f9342, %f9341, %f9341;
	fma.rn.f32 	%f9343, %f9342, 0fBF17ACC9, 0f40233590;
	fma.rn.f32 	%f9344, %f9342, 0f3E684E12, 0fBFAAD2E0;
	fma.rn.f32 	%f9345, %f9343, %f9342, 0fC0A55DF6;
	fma.rn.f32 	%f9346, %f9344, %f9342, 0f4081E0CF;
	fma.rn.f32 	%f9347, %f9342, %f9341, 0f00000000;
	fma.rn.f32 	%f9348, %f9346, %f9342, 0fC09DE9E6;
	fma.rn.f32 	%f9349, %f9345, %f9347, 0f00000000;
	fma.rn.f32 	%f9350, %f9348, %f9342, 0f3F800000;
	fma.rn.f32 	%f9351, %f9341, 0f40490FDB, %f9349;
	and.b32  	%r4708, %r4707, 1;
	setp.eq.b32 	%p1474, %r4708, 1;
	selp.f32 	%f9352, %f9350, %f9351, %p1474;
	and.b32  	%r4709, %r4707, 2;
	setp.eq.s32 	%p1475, %r4709, 0;
	mov.f32 	%f9353, 0f00000000;
	sub.f32 	%f9354, %f9353, %f9352;
	selp.f32 	%f9355, %f9352, %f9354, %p1475;
	cvt.rzi.f32.f32 	%f9356, %f9338;
	setp.eq.f32 	%p1476, %f9338, %f9356;
	mul.rn.f32 	%f9357, %f9338, %f9353;
	selp.f32 	%f9358, %f9357, %f9355, %p1476;
	add.f32 	%f9359, %f1221, %f1221;
	cvt.rni.f32.f32 	%f9360, %f9359;
	cvt.rzi.s32.f32 	%r4710, %f9360;
	fma.rn.f32 	%f9361, %f9360, 0fBF000000, %f1221;
	mul.rn.f32 	%f9362, %f9361, %f9361;
	fma.rn.f32 	%f9363, %f9362, 0fBF17ACC9, 0f40233590;
	fma.rn.f32 	%f9364, %f9362, 0f3E684E12, 0fBFAAD2E0;
	fma.rn.f32 	%f9365, %f9363, %f9362, 0fC0A55DF6;
	fma.rn.f32 	%f9366, %f9364, %f9362, 0f4081E0CF;
	fma.rn.f32 	%f9367, %f9362, %f9361, 0f00000000;
	fma.rn.f32 	%f9368, %f9366, %f9362, 0fC09DE9E6;
	fma.rn.f32 	%f9369, %f9365, %f9367, 0f00000000;
	fma.rn.f32 	%f9370, %f9368, %f9362, 0f3F800000;
	fma.rn.f32 	%f9371, %f9361, 0f40490FDB, %f9369;
	and.b32  	%r4711, %r4710, 1;
	setp.eq.b32 	%p1477, %r4711, 1;
	selp.f32 	%f9372, %f9370, %f9371, %p1477;
	and.b32  	%r4712, %r4710, 2;
	setp.eq.s32 	%p1478, %r4712, 0;
	sub.f32 	%f9373, %f9353, %f9372;
	selp.f32 	%f9374, %f9372, %f9373, %p1478;
	cvt.rzi.f32.f32 	%f9375, %f1221;
	setp.eq.f32 	%p1479, %f1221, %f9375;
	mul.rn.f32 	%f9376, %f1221, %f9353;
	mul.f32 	%f9377, %f9358, %f9358;
	selp.f32 	%f9378, %f9376, %f9374, %p1479;
	mul.f32 	%f9379, %f9378, %f9378;
	div.rn.f32 	%f11844, %f9377, %f9379;
	bra.uni 	$L__BB1_1306;
$L__BB1_1305:
	mul.f32 	%f9380, %f1221, %f1220;
	abs.f32 	%f9381, %f9380;
	setp.gt.f32 	%p1480, %f9381, 0f4B800000;
	mov.f32 	%f9382, 0f00000000;
	mul.rn.f32 	%f9383, %f9380, %f9382;
	selp.f32 	%f9384, %f9383, %f9380, %p1480;
	add.f32 	%f9385, %f9384, %f9384;
	cvt.rni.f32.f32 	%f9386, %f9385;
	cvt.rzi.s32.f32 	%r4713, %f9386;
	fma.rn.f32 	%f9387, %f9386, 0fBF000000, %f9384;
	add.s32 	%r4714, %r4713, 1;
	mul.rn.f32 	%f9388, %f9387, %f9387;
	fma.rn.f32 	%f9389, %f9388, 0fBF17ACC9, 0f40233590;
	fma.rn.f32 	%f9390, %f9388, 0f3E684E12, 0fBFAAD2E0;
	fma.rn.f32 	%f9391, %f9389, %f9388, 0fC0A55DF6;
	fma.rn.f32 	%f9392, %f9390, %f9388, 0f4081E0CF;
	fma.rn.f32 	%f9393, %f9388, %f9387, 0f00000000;
	fma.rn.f32 	%f9394, %f9392, %f9388, 0fC09DE9E6;
	fma.rn.f32 	%f9395, %f9391, %f9393, 0f00000000;
	fma.rn.f32 	%f9396, %f9394, %f9388, 0f3F800000;
	fma.rn.f32 	%f9397, %f9387, 0f40490FDB, %f9395;
	and.b32  	%r4715, %r4713, 1;
	setp.eq.b32 	%p1481, %r4715, 1;
	selp.f32 	%f9398, %f9397, %f9396, %p1481;
	and.b32  	%r4716, %r4714, 2;
	setp.eq.s32 	%p1482, %r4716, 0;
	sub.f32 	%f9399, %f9382, %f9398;
	selp.f32 	%f9400, %f9398, %f9399, %p1482;
	mul.lo.s32 	%r4717, %r1768, %r1768;
	cvt.rn.f32.u32 	%f9401, %r4717;
	mul.f32 	%f9402, %f9400, %f9401;
	setp.gt.f32 	%p1483, %f1222, 0f4B800000;
	mul.rn.f32 	%f9403, %f1221, %f9382;
	selp.f32 	%f9404, %f9403, %f1221, %p1483;
	add.f32 	%f9405, %f9404, %f9404;
	cvt.rni.f32.f32 	%f9406, %f9405;
	cvt.rzi.s32.f32 	%r4718, %f9406;
	fma.rn.f32 	%f9407, %f9406, 0fBF000000, %f9404;
	add.s32 	%r4719, %r4718, 1;
	mul.rn.f32 	%f9408, %f9407, %f9407;
	fma.rn.f32 	%f9409, %f9408, 0fBF17ACC9, 0f40233590;
	fma.rn.f32 	%f9410, %f9408, 0f3E684E12, 0fBFAAD2E0;
	fma.rn.f32 	%f9411, %f9409, %f9408, 0fC0A55DF6;
	fma.rn.f32 	%f9412, %f9410, %f9408, 0f4081E0CF;
	fma.rn.f32 	%f9413, %f9408, %f9407, 0f00000000;
	fma.rn.f32 	%f9414, %f9412, %f9408, 0fC09DE9E6;
	fma.rn.f32 	%f9415, %f9411, %f9413, 0f00000000;
	fma.rn.f32 	%f9416, %f9414, %f9408, 0f3F800000;
	fma.rn.f32 	%f9417, %f9407, 0f40490FDB, %f9415;
	and.b32  	%r4720, %r4718, 1;
	setp.eq.b32 	%p1484, %r4720, 1;
	selp.f32 	%f9418, %f9417, %f9416, %p1484;
	and.b32  	%r4721, %r4719, 2;
	setp.eq.s32 	%p1485, %r4721, 0;
	sub.f32 	%f9419, %f9382, %f9418;
	mul.f32 	%f9420, %f9400, %f9402;
	selp.f32 	%f9421, %f9418, %f9419, %p1485;
	mul.f32 	%f9422, %f9421, %f9421;
	div.rn.f32 	%f11844, %f9420, %f9422;
$L__BB1_1306:
	mul.f32 	%f1226, %f1206, %f11844;
	abs.f32 	%f11847, %f981;
	setp.lt.f32 	%p1486, %f11847, 0f3F800000;
	@%p1486 bra 	$L__BB1_1317;
	setp.gtu.f32 	%p1487, %f11847, 0f4B000000;
	@%p1487 bra 	$L__BB1_1314;
	mov.f32 	%f9423, 0f3F800000;
	div.approx.f32 	%f9424, %f11847, %f9423;
	cvt.rzi.f32.f32 	%f11845, %f9424;
	sub.f32 	%f1229, %f11847, %f11845;
	mov.b32 	%r1409, %f1229;
	setp.lt.u32 	%p1488, %r1409, 1065353216;
	@%p1488 bra 	$L__BB1_1313;
	setp.gt.u32 	%p1489, %r1409, -2147483648;
	@%p1489 bra 	$L__BB1_1312;
	add.f32 	%f11845, %f11845, 0f3F800000;
	setp.ltu.f32 	%p1490, %f1229, 0f40000000;
	@%p1490 bra 	$L__BB1_1313;
	add.f32 	%f9425, %f11845, 0f3F800000;
	add.f32 	%f9426, %f1229, 0fC0400000;
	setp.ge.f32 	%p1491, %f9426, 0f00000000;
	add.f32 	%f9427, %f9425, 0f3F800000;
	selp.f32 	%f11845, %f9427, %f9425, %p1491;
	bra.uni 	$L__BB1_1313;
$L__BB1_1312:
	add.f32 	%f9428, %f11845, 0fBF800000;
	setp.lt.f32 	%p1492, %f1229, 0fBF800000;
	add.f32 	%f9429, %f9428, 0fBF800000;
	selp.f32 	%f11845, %f9429, %f9428, %p1492;
$L__BB1_1313:
	sub.f32 	%f11847, %f11847, %f11845;
	bra.uni 	$L__BB1_1317;
$L__BB1_1314:
	mov.b32 	%r1410, %f11847;
	and.b32  	%r4722, %r1410, 8388607;
	or.b32  	%r5967, %r4722, 1065353216;
	mov.b32 	%f11846, %r5967;
	and.b32  	%r4723, %r1410, -8388608;
	add.s32 	%r5968, %r4723, -1065353216;
	setp.eq.s32 	%p1493, %r5968, 0;
	@%p1493 bra 	$L__BB1_1316;
$L__BB1_1315:
	min.u32 	%r4724, %r5968, 192937984;
	add.s32 	%r4725, %r5967, %r4724;
	mov.b32 	%f9430, %r4725;
	sub.f32 	%f9431, %f9430, %f9430;
	add.f32 	%f9432, %f9431, %f9430;
	sub.f32 	%f9433, %f9430, %f9432;
	mov.f32 	%f9434, 0f3F800000;
	fma.rz.f32 	%f9435, %f9433, %f9434, %f9432;
	cvt.rzi.f32.f32 	%f9436, %f9435;
	sub.f32 	%f11846, %f9430, %f9436;
	sub.s32 	%r5968, %r5968, %r4724;
	mov.b32 	%r5967, %f11846;
	setp.ne.s32 	%p1494, %r5968, 0;
	setp.ne.s32 	%p1495, %r5967, 0;
	and.pred  	%p1496, %p1494, %p1495;
	@%p1496 bra 	$L__BB1_1315;
$L__BB1_1316:
	setp.gt.u32 	%p1497, %r1410, 2139095039;
	selp.f32 	%f9438, 0f7FFFFFFF, 0f4B000000, %p1497;
	mul.f32 	%f9439, %f11846, 0f34000000;
	mul.f32 	%f11847, %f9438, %f9439;
$L__BB1_1317:
	cvt.rn.f32.u32 	%f1240, %r1769;
	abs.f32 	%f9440, %f11847;
	setp.nan.f32 	%p1498, %f9440, %f9440;
	copysign.f32 	%f9441, %f981, %f11847;
	selp.f32 	%f9442, %f11847, %f9441, %p1498;
	abs.f32 	%f9443, %f9442;
	setp.gt.f32 	%p1499, %f9443, 0f3F000000;
	mov.f32 	%f9444, 0f3F800000;
	sub.f32 	%f9445, %f9444, %f9443;
	selp.f32 	%f1241, %f9445, %f9443, %p1499;
	abs.f32 	%f1242, %f1241;
	setp.lt.f32 	%p1500, %f1242, 0f3089705F;
	@%p1500 bra 	$L__BB1_1319;
	mul.f32 	%f9446, %f1241, %f1240;
	add.f32 	%f9447, %f9446, %f9446;
	cvt.rni.f32.f32 	%f9448, %f9447;
	cvt.rzi.s32.f32 	%r4726, %f9448;
	fma.rn.f32 	%f9449, %f9448, 0fBF000000, %f9446;
	mul.rn.f32 	%f9450, %f9449, %f9449;
	fma.rn.f32 	%f9451, %f9450, 0fBF17ACC9, 0f40233590;
	fma.rn.f32 	%f9452, %f9450, 0f3E684E12, 0fBFAAD2E0;
	fma.rn.f32 	%f9453, %f9451, %f9450, 0fC0A55DF6;
	fma.rn.f32 	%f9454, %f9452, %f9450, 0f4081E0CF;
	fma.rn.f32 	%f9455, %f9450, %f9449, 0f00000000;
	fma.rn.f32 	%f9456, %f9454, %f9450, 0fC09DE9E6;
	fma.rn.f32 	%f9457, %f9453, %f9455, 0f00000000;
	fma.rn.f32 	%f9458, %f9456, %f9450, 0f3F800000;
	fma.rn.f32 	%f9459, %f9449, 0f40490FDB, %f9457;
	and.b32  	%r4727, %r4726, 1;
	setp.eq.b32 	%p1501, %r4727, 1;
	selp.f32 	%f9460, %f9458, %f9459, %p1501;
	and.b32  	%r4728, %r4726, 2;
	setp.eq.s32 	%p1502, %r4728, 0;
	mov.f32 	%f9461, 0f00000000;
	sub.f32 	%f9462, %f9461, %f9460;
	selp.f32 	%f9463, %f9460, %f9462, %p1502;
	cvt.rzi.f32.f32 	%f9464, %f9446;
	setp.eq.f32 	%p1503, %f9446, %f9464;
	mul.rn.f32 	%f9465, %f9446, %f9461;
	selp.f32 	%f9466, %f9465, %f9463, %p1503;
	add.f32 	%f9467, %f1241, %f1241;
	cvt.rni.f32.f32 	%f9468, %f9467;
	cvt.rzi.s32.f32 	%r4729, %f9468;
	fma.rn.f32 	%f9469, %f9468, 0fBF000000, %f1241;
	mul.rn.f32 	%f9470, %f9469, %f9469;
	fma.rn.f32 	%f9471, %f9470, 0fBF17ACC9, 0f40233590;
	fma.rn.f32 	%f9472, %f9470, 0f3E684E12, 0fBFAAD2E0;
	fma.rn.f32 	%f9473, %f9471, %f9470, 0fC0A55DF6;
	fma.rn.f32 	%f9474, %f9472, %f9470, 0f4081E0CF;
	fma.rn.f32 	%f9475, %f9470, %f9469, 0f00000000;
	fma.rn.f32 	%f9476, %f9474, %f9470, 0fC09DE9E6;
	fma.rn.f32 	%f9477, %f9473, %f9475, 0f00000000;
	fma.rn.f32 	%f9478, %f9476, %f9470, 0f3F800000;
	fma.rn.f32 	%f9479, %f9469, 0f40490FDB, %f9477;
	and.b32  	%r4730, %r4729, 1;
	setp.eq.b32 	%p1504, %r4730, 1;
	selp.f32 	%f9480, %f9478, %f9479, %p1504;
	and.b32  	%r4731, %r4729, 2;
	setp.eq.s32 	%p1505, %r4731, 0;
	sub.f32 	%f9481, %f9461, %f9480;
	selp.f32 	%f9482, %f9480, %f9481, %p1505;
	cvt.rzi.f32.f32 	%f9483, %f1241;
	setp.eq.f32 	%p1506, %f1241, %f9483;
	mul.rn.f32 	%f9484, %f1241, %f9461;
	mul.f32 	%f9485, %f9466, %f9466;
	selp.f32 	%f9486, %f9484, %f9482, %p1506;
	mul.f32 	%f9487, %f9486, %f9486;
	div.rn.f32 	%f11848, %f9485, %f9487;
	bra.uni 	$L__BB1_1320;
$L__BB1_1319:
	mul.f32 	%f9488, %f1241, %f1240;
	abs.f32 	%f9489, %f9488;
	setp.gt.f32 	%p1507, %f9489, 0f4B800000;
	mov.f32 	%f9490, 0f00000000;
	mul.rn.f32 	%f9491, %f9488, %f9490;
	selp.f32 	%f9492, %f9491, %f9488, %p1507;
	add.f32 	%f9493, %f9492, %f9492;
	cvt.rni.f32.f32 	%f9494, %f9493;
	cvt.rzi.s32.f32 	%r4732, %f9494;
	fma.rn.f32 	%f9495, %f9494, 0fBF000000, %f9492;
	add.s32 	%r4733, %r4732, 1;
	mul.rn.f32 	%f9496, %f9495, %f9495;
	fma.rn.f32 	%f9497, %f9496, 0fBF17ACC9, 0f40233590;
	fma.rn.f32 	%f9498, %f9496, 0f3E684E12, 0fBFAAD2E0;
	fma.rn.f32 	%f9499, %f9497, %f9496, 0fC0A55DF6;
	fma.rn.f32 	%f9500, %f9498, %f9496, 0f4081E0CF;
	fma.rn.f32 	%f9501, %f9496, %f9495, 0f00000000;
	fma.rn.f32 	%f9502, %f9500, %f9496, 0fC09DE9E6;
	fma.rn.f32 	%f9503, %f9499, %f9501, 0f00000000;
	fma.rn.f32 	%f9504, %f9502, %f9496, 0f3F800000;
	fma.rn.f32 	%f9505, %f9495, 0f40490FDB, %f9503;
	and.b32  	%r4734, %r4732, 1;
	setp.eq.b32 	%p1508, %r4734, 1;
	selp.f32 	%f9506, %f9505, %f9504, %p1508;
	and.b32  	%r4735, %r4733, 2;
	setp.eq.s32 	%p1509, %r4735, 0;
	sub.f32 	%f9507, %f9490, %f9506;
	selp.f32 	%f9508, %f9506, %f9507, %p1509;
	mul.lo.s32 	%r4736, %r1769, %r1769;
	cvt.rn.f32.u32 	%f9509, %r4736;
	mul.f32 	%f9510, %f9508, %f9509;
	setp.gt.f32 	%p1510, %f1242, 0f4B800000;
	mul.rn.f32 	%f9511, %f1241, %f9490;
	selp.f32 	%f9512, %f9511, %f1241, %p1510;
	add.f32 	%f9513, %f9512, %f9512;
	cvt.rni.f32.f32 	%f9514, %f9513;
	cvt.rzi.s32.f32 	%r4737, %f9514;
	fma.rn.f32 	%f9515, %f9514, 0fBF000000, %f9512;
	add.s32 	%r4738, %r4737, 1;
	mul.rn.f32 	%f9516, %f9515, %f9515;
	fma.rn.f32 	%f9517, %f9516, 0fBF17ACC9, 0f40233590;
	fma.rn.f32 	%f9518, %f9516, 0f3E684E12, 0fBFAAD2E0;
	fma.rn.f32 	%f9519, %f9517, %f9516, 0fC0A55DF6;
	fma.rn.f32 	%f9520, %f9518, %f9516, 0f4081E0CF;
	fma.rn.f32 	%f9521, %f9516, %f9515, 0f00000000;
	fma.rn.f32 	%f9522, %f9520, %f9516, 0fC09DE9E6;
	fma.rn.f32 	%f9523, %f9519, %f9521, 0f00000000;
	fma.rn.f32 	%f9524, %f9522, %f9516, 0f3F800000;
	fma.rn.f32 	%f9525, %f9515, 0f40490FDB, %f9523;
	and.b32  	%r4739, %r4737, 1;
	setp.eq.b32 	%p1511, %r4739, 1;
	selp.f32 	%f9526, %f9525, %f9524, %p1511;
	and.b32  	%r4740, %r4738, 2;
	setp.eq.s32 	%p1512, %r4740, 0;
	sub.f32 	%f9527, %f9490, %f9526;
	mul.f32 	%f9528, %f9508, %f9510;
	selp.f32 	%f9529, %f9526, %f9527, %p1512;
	mul.f32 	%f9530, %f9529, %f9529;
	div.rn.f32 	%f11848, %f9528, %f9530;
$L__BB1_1320:
	fma.rn.f32 	%f11914, %f1226, %f11848, %f11914;
	add.s32 	%r5860, %r5860, 1;
	setp.ne.s32 	%p1513, %r5860, %r1770;
	@%p1513 bra 	$L__BB1_996;
	setp.eq.s32 	%p1514, %r21, 4;
	@%p1514 bra 	$L__BB1_1648;
	ld.param.u64 	%rd2172, [_Z15dirtymap_kernel10floatArrayS_S_S_f11chordParamsPfPKf_param_7];
	cvta.to.global.u64 	%rd1747, %rd2172;
	ld.global.f32 	%f1247, [%rd1747+196];
	mov.b32 	%r5969, 0;
$L__BB1_1323:
	cvt.rn.f32.u32 	%f9531, %r5969;
	mul.f32 	%f9532, %f1567, %f9531;
	fma.rn.f32 	%f1249, %f9532, 0f3898825B, %f7;
	mul.f32 	%f9533, %f1249, 0f3F22F983;
	cvt.rni.s32.f32 	%r6001, %f9533;
	cvt.rn.f32.s32 	%f9534, %r6001;
	fma.rn.f32 	%f9535, %f9534, 0fBFC90FDA, %f1249;
	fma.rn.f32 	%f9536, %f9534, 0fB3A22168, %f9535;
	fma.rn.f32 	%f11857, %f9534, 0fA7C234C5, %f9536;
	abs.f32 	%f1251, %f1249;
	setp.ltu.f32 	%p1515, %f1251, 0f47CE4780;
	mov.u32 	%r5973, %r6001;
	mov.f32 	%f11850, %f11857;
	@%p1515 bra 	$L__BB1_1331;
	setp.eq.f32 	%p1516, %f1251, 0f7F800000;
	@%p1516 bra 	$L__BB1_1330;
	mov.b32 	%r1420, %f1249;
	shl.b32 	%r4743, %r1420, 8;
	or.b32  	%r1421, %r4743, -2147483648;
	mov.b64 	%rd2280, 0;
	mov.b32 	%r5970, 0;
$L__BB1_1326:
	.pragma "nounroll";
	mul.wide.u32 	%rd1749, %r5970, 4;
	mov.u64 	%rd1750, __cudart_i2opi_f;
	add.s64 	%rd1751, %rd1750, %rd1749;
	ld.global.nc.u32 	%r4744, [%rd1751];
	mad.wide.u32 	%rd1752, %r4744, %r1421, %rd2280;
	shr.u64 	%rd2280, %rd1752, 32;
	add.s64 	%rd1753, %rd23, %rd1749;
	st.local.u32 	[%rd1753], %rd1752;
	add.s32 	%r5970, %r5970, 1;
	setp.ne.s32 	%p1517, %r5970, 6;
	@%p1517 bra 	$L__BB1_1326;
	shr.u32 	%r4745, %r1420, 23;
	st.local.u32 	[%rd23+24], %rd2280;
	and.b32  	%r1424, %r4745, 31;
	and.b32  	%r4746, %r4745, 224;
	add.s32 	%r4747, %r4746, -128;
	shr.u32 	%r4748, %r4747, 5;
	mul.wide.u32 	%rd1754, %r4748, 4;
	sub.s64 	%rd299, %rd23, %rd1754;
	ld.local.u32 	%r5971, [%rd299+24];
	ld.local.u32 	%r5972, [%rd299+20];
	setp.eq.s32 	%p1518, %r1424, 0;
	@%p1518 bra 	$L__BB1_1329;
	shf.l.wrap.b32 	%r5971, %r5972, %r5971, %r1424;
	ld.local.u32 	%r4749, [%rd299+16];
	shf.l.wrap.b32 	%r5972, %r4749, %r5972, %r1424;
$L__BB1_1329:
	shr.u32 	%r4750, %r5971, 30;
	shf.l.wrap.b32 	%r4751, %r5972, %r5971, 2;
	shl.b32 	%r4752, %r5972, 2;
	shr.u32 	%r4753, %r4751, 31;
	add.s32 	%r4754, %r4753, %r4750;
	neg.s32 	%r4755, %r4754;
	setp.lt.s32 	%p1519, %r1420, 0;
	selp.b32 	%r5973, %r4755, %r4754, %p1519;
	xor.b32  	%r4756, %r4751, %r1420;
	shr.s32 	%r4757, %r4751, 31;
	xor.b32  	%r4758, %r4757, %r4751;
	xor.b32  	%r4759, %r4757, %r4752;
	cvt.u64.u32 	%rd1755, %r4758;
	shl.b64 	%rd1756, %rd1755, 32;
	cvt.u64.u32 	%rd1757, %r4759;
	or.b64  	%rd1758, %rd1756, %rd1757;
	cvt.rn.f64.s64 	%fd209, %rd1758;
	mul.f64 	%fd210, %fd209, 0d3BF921FB54442D19;
	cvt.rn.f32.f64 	%f9537, %fd210;
	neg.f32 	%f9538, %f9537;
	setp.lt.s32 	%p1520, %r4756, 0;
	selp.f32 	%f11850, %f9538, %f9537, %p1520;
	bra.uni 	$L__BB1_1331;
$L__BB1_1330:
	mov.f32 	%f9539, 0f00000000;
	mul.rn.f32 	%f11850, %f1249, %f9539;
	mov.b32 	%r5973, 0;
$L__BB1_1331:
	add.s32 	%r4761, %r5973, 1;
	mul.rn.f32 	%f9540, %f11850, %f11850;
	and.b32  	%r4762, %r5973, 1;
	setp.eq.b32 	%p1522, %r4762, 1;
	selp.f32 	%f9541, %f11850, 0f3F800000, %p1522;
	fma.rn.f32 	%f9542, %f9540, %f9541, 0f00000000;
	fma.rn.f32 	%f9543, %f9540, 0f37CBAC00, 0fBAB607ED;
	selp.f32 	%f9544, 0fB94D4153, %f9543, %p1522;
	selp.f32 	%f9545, 0f3C0885E4, 0f3D2AAABB, %p1522;
	fma.rn.f32 	%f9546, %f9544, %f9540, %f9545;
	selp.f32 	%f9547, 0fBE2AAAA8, 0fBEFFFFFF, %p1522;
	fma.rn.f32 	%f9548, %f9546, %f9540, %f9547;
	fma.rn.f32 	%f9549, %f9548, %f9542, %f9541;
	and.b32  	%r4763, %r4761, 2;
	setp.eq.s32 	%p1523, %r4763, 0;
	mov.f32 	%f9550, 0f00000000;
	sub.f32 	%f9551, %f9550, %f9549;
	selp.f32 	%f1255, %f9549, %f9551, %p1523;
	cvta.to.global.u64 	%rd1759, %rd364;
	mov.u32 	%r4764, %ctaid.x;
	shl.b32 	%r4765, %r4764, 7;
	mov.u32 	%r4766, %tid.x;
	add.s32 	%r4767, %r4765, %r4766;
	mul.lo.s32 	%r4768, %r4767, 3;
	mul.wide.u32 	%rd1760, %r4768, 4;
	add.s64 	%rd300, %rd1759, %rd1760;
	ld.global.f32 	%f1256, [%rd300];
	mov.u32 	%r5977, %r6001;
	mov.f32 	%f11851, %f11857;
	@%p1515 bra 	$L__BB1_1339;
	setp.eq.f32 	%p1524, %f1251, 0f7F800000;
	@%p1524 bra 	$L__BB1_1338;
	mov.b32 	%r1433, %f1249;
	mov.b64 	%rd2281, 0;
	mov.b32 	%r5974, 0;
$L__BB1_1334:
	.pragma "nounroll";
	mul.wide.u32 	%rd1762, %r5974, 4;
	mov.u64 	%rd1763, __cudart_i2opi_f;
	add.s64 	%rd1764, %rd1763, %rd1762;
	ld.global.nc.u32 	%r4770, [%rd1764];
	shl.b32 	%r4771, %r1433, 8;
	or.b32  	%r4772, %r4771, -2147483648;
	mad.wide.u32 	%rd1765, %r4770, %r4772, %rd2281;
	shr.u64 	%rd2281, %rd1765, 32;
	add.s64 	%rd1766, %rd22, %rd1762;
	st.local.u32 	[%rd1766], %rd1765;
	add.s32 	%r5974, %r5974, 1;
	setp.ne.s32 	%p1525, %r5974, 6;
	@%p1525 bra 	$L__BB1_1334;
	shr.u32 	%r4773, %r1433, 23;
	st.local.u32 	[%rd22+24], %rd2281;
	and.b32  	%r1436, %r4773, 31;
	and.b32  	%r4774, %r4773, 224;
	add.s32 	%r4775, %r4774, -128;
	shr.u32 	%r4776, %r4775, 5;
	mul.wide.u32 	%rd1767, %r4776, 4;
	sub.s64 	%rd303, %rd22, %rd1767;
	ld.local.u32 	%r5975, [%rd303+24];
	ld.local.u32 	%r5976, [%rd303+20];
	setp.eq.s32 	%p1526, %r1436, 0;
	@%p1526 bra 	$L__BB1_1337;
	shf.l.wrap.b32 	%r5975, %r5976, %r5975, %r1436;
	ld.local.u32 	%r4777, [%rd303+16];
	shf.l.wrap.b32 	%r5976, %r4777, %r5976, %r1436;
$L__BB1_1337:
	shr.u32 	%r4778, %r5975, 30;
	shf.l.wrap.b32 	%r4779, %r5976, %r5975, 2;
	shl.b32 	%r4780, %r5976, 2;
	shr.u32 	%r4781, %r4779, 31;
	add.s32 	%r4782, %r4781, %r4778;
	neg.s32 	%r4783, %r4782;
	setp.lt.s32 	%p1527, %r1433, 0;
	selp.b32 	%r5977, %r4783, %r4782, %p1527;
	xor.b32  	%r4784, %r4779, %r1433;
	shr.s32 	%r4785, %r4779, 31;
	xor.b32  	%r4786, %r4785, %r4779;
	xor.b32  	%r4787, %r4785, %r4780;
	cvt.u64.u32 	%rd1768, %r4786;
	shl.b64 	%rd1769, %rd1768, 32;
	cvt.u64.u32 	%rd1770, %r4787;
	or.b64  	%rd1771, %rd1769, %rd1770;
	cvt.rn.f64.s64 	%fd211, %rd1771;
	mul.f64 	%fd212, %fd211, 0d3BF921FB54442D19;
	cvt.rn.f32.f64 	%f9552, %fd212;
	neg.f32 	%f9553, %f9552;
	setp.lt.s32 	%p1528, %r4784, 0;
	selp.f32 	%f11851, %f9553, %f9552, %p1528;
	bra.uni 	$L__BB1_1339;
$L__BB1_1338:
	mov.f32 	%f9554, 0f00000000;
	mul.rn.f32 	%f11851, %f1249, %f9554;
	mov.b32 	%r5977, 0;
$L__BB1_1339:
	mul.rn.f32 	%f9555, %f11851, %f11851;
	and.b32  	%r4789, %r5977, 1;
	setp.eq.b32 	%p1530, %r4789, 1;
	selp.f32 	%f9556, 0f3F800000, %f11851, %p1530;
	fma.rn.f32 	%f9557, %f9555, %f9556, 0f00000000;
	fma.rn.f32 	%f9558, %f9555, 0f37CBAC00, 0fBAB607ED;
	selp.f32 	%f9559, %f9558, 0fB94D4153, %p1530;
	selp.f32 	%f9560, 0f3D2AAABB, 0f3C0885E4, %p1530;
	fma.rn.f32 	%f9561, %f9559, %f9555, %f9560;
	selp.f32 	%f9562, 0fBEFFFFFF, 0fBE2AAAA8, %p1530;
	fma.rn.f32 	%f9563, %f9561, %f9555, %f9562;
	fma.rn.f32 	%f9564, %f9563, %f9557, %f9556;
	and.b32  	%r4790, %r5977, 2;
	setp.eq.s32 	%p1531, %r4790, 0;
	mov.f32 	%f9565, 0f00000000;
	sub.f32 	%f9566, %f9565, %f9564;
	selp.f32 	%f9567, %f9564, %f9566, %p1531;
	ld.global.f32 	%f1260, [%rd300+4];
	mul.f32 	%f9568, %f1260, %f9567;
	mul.f32 	%f9569, %f1256, %f1255;
	sub.f32 	%f1261, %f9569, %f9568;
	mov.u32 	%r5981, %r6001;
	mov.f32 	%f11852, %f11857;
	@%p1515 bra 	$L__BB1_1347;
	setp.eq.f32 	%p1532, %f1251, 0f7F800000;
	@%p1532 bra 	$L__BB1_1346;
	mov.b32 	%r1445, %f1249;
	mov.b64 	%rd2282, 0;
	mov.b32 	%r5978, 0;
$L__BB1_1342:
	.pragma "nounroll";
	mul.wide.u32 	%rd1773, %r5978, 4;
	mov.u64 	%rd1774, __cudart_i2opi_f;
	add.s64 	%rd1775, %rd1774, %rd1773;
	ld.global.nc.u32 	%r4792, [%rd1775];
	shl.b32 	%r4793, %r1445, 8;
	or.b32  	%r4794, %r4793, -2147483648;
	mad.wide.u32 	%rd1776, %r4792, %r4794, %rd2282;
	shr.u64 	%rd2282, %rd1776, 32;
	add.s64 	%rd1777, %rd21, %rd1773;
	st.local.u32 	[%rd1777], %rd1776;
	add.s32 	%r5978, %r5978, 1;
	setp.ne.s32 	%p1533, %r5978, 6;
	@%p1533 bra 	$L__BB1_1342;
	shr.u32 	%r4795, %r1445, 23;
	st.local.u32 	[%rd21+24], %rd2282;
	and.b32  	%r1448, %r4795, 31;
	and.b32  	%r4796, %r4795, 224;
	add.s32 	%r4797, %r4796, -128;
	shr.u32 	%r4798, %r4797, 5;
	mul.wide.u32 	%rd1778, %r4798, 4;
	sub.s64 	%rd306, %rd21, %rd1778;
	ld.local.u32 	%r5979, [%rd306+24];
	ld.local.u32 	%r5980, [%rd306+20];
	setp.eq.s32 	%p1534, %r1448, 0;
	@%p1534 bra 	$L__BB1_1345;
	shf.l.wrap.b32 	%r5979, %r5980, %r5979, %r1448;
	ld.local.u32 	%r4799, [%rd306+16];
	shf.l.wrap.b32 	%r5980, %r4799, %r5980, %r1448;
$L__BB1_1345:
	shr.u32 	%r4800, %r5979, 30;
	shf.l.wrap.b32 	%r4801, %r5980, %r5979, 2;
	shl.b32 	%r4802, %r5980, 2;
	shr.u32 	%r4803, %r4801, 31;
	add.s32 	%r4804, %r4803, %r4800;
	neg.s32 	%r4805, %r4804;
	setp.lt.s32 	%p1535, %r1445, 0;
	selp.b32 	%r5981, %r4805, %r4804, %p1535;
	xor.b32  	%r4806, %r4801, %r1445;
	shr.s32 	%r4807, %r4801, 31;
	xor.b32  	%r4808, %r4807, %r4801;
	xor.b32  	%r4809, %r4807, %r4802;
	cvt.u64.u32 	%rd1779, %r4808;
	shl.b64 	%rd1780, %rd1779, 32;
	cvt.u64.u32 	%rd1781, %r4809;
	or.b64  	%rd1782, %rd1780, %rd1781;
	cvt.rn.f64.s64 	%fd213, %rd1782;
	mul.f64 	%fd214, %fd213, 0d3BF921FB54442D19;
	cvt.rn.f32.f64 	%f9570, %fd214;
	neg.f32 	%f9571, %f9570;
	setp.lt.s32 	%p1536, %r4806, 0;
	selp.f32 	%f11852, %f9571, %f9570, %p1536;
	bra.uni 	$L__BB1_1347;
$L__BB1_1346:
	mov.f32 	%f9572, 0f00000000;
	mul.rn.f32 	%f11852, %f1249, %f9572;
	mov.b32 	%r5981, 0;
$L__BB1_1347:
	mul.rn.f32 	%f9573, %f11852, %f11852;
	and.b32  	%r4811, %r5981, 1;
	setp.eq.b32 	%p1538, %r4811, 1;
	selp.f32 	%f9574, 0f3F800000, %f11852, %p1538;
	fma.rn.f32 	%f9575, %f9573, %f9574, 0f00000000;
	fma.rn.f32 	%f9576, %f9573, 0f37CBAC00, 0fBAB607ED;
	selp.f32 	%f9577, %f9576, 0fB94D4153, %p1538;
	selp.f32 	%f9578, 0f3D2AAABB, 0f3C0885E4, %p1538;
	fma.rn.f32 	%f9579, %f9577, %f9573, %f9578;
	selp.f32 	%f9580, 0fBEFFFFFF, 0fBE2AAAA8, %p1538;
	fma.rn.f32 	%f9581, %f9579, %f9573, %f9580;
	fma.rn.f32 	%f9582, %f9581, %f9575, %f9574;
	and.b32  	%r4812, %r5981, 2;
	setp.eq.s32 	%p1539, %r4812, 0;
	mov.f32 	%f9583, 0f00000000;
	sub.f32 	%f9584, %f9583, %f9582;
	selp.f32 	%f9585, %f9582, %f9584, %p1539;
	mul.f32 	%f1265, %f1256, %f9585;
	mov.u32 	%r5985, %r6001;
	mov.f32 	%f11853, %f11857;
	@%p1515 bra 	$L__BB1_1355;
	setp.eq.f32 	%p1540, %f1251, 0f7F800000;
	@%p1540 bra 	$L__BB1_1354;
	mov.b32 	%r1457, %f1249;
	mov.b64 	%rd2283, 0;
	mov.b32 	%r5982, 0;
$L__BB1_1350:
	.pragma "nounroll";
	mul.wide.u32 	%rd1784, %r5982, 4;
	mov.u64 	%rd1785, __cudart_i2opi_f;
	add.s64 	%rd1786, %rd1785, %rd1784;
	ld.global.nc.u32 	%r4814, [%rd1786];
	shl.b32 	%r4815, %r1457, 8;
	or.b32  	%r4816, %r4815, -2147483648;
	mad.wide.u32 	%rd1787, %r4814, %r4816, %rd2283;
	shr.u64 	%rd2283, %rd1787, 32;
	add.s64 	%rd1788, %rd20, %rd1784;
	st.local.u32 	[%rd1788], %rd1787;
	add.s32 	%r5982, %r5982, 1;
	setp.ne.s32 	%p1541, %r5982, 6;
	@%p1541 bra 	$L__BB1_1350;
	shr.u32 	%r4817, %r1457, 23;
	st.local.u32 	[%rd20+24], %rd2283;
	and.b32  	%r1460, %r4817, 31;
	and.b32  	%r4818, %r4817, 224;
	add.s32 	%r4819, %r4818, -128;
	shr.u32 	%r4820, %r4819, 5;
	mul.wide.u32 	%rd1789, %r4820, 4;
	sub.s64 	%rd309, %rd20, %rd1789;
	ld.local.u32 	%r5983, [%rd309+24];
	ld.local.u32 	%r5984, [%rd309+20];
	setp.eq.s32 	%p1542, %r1460, 0;
	@%p1542 bra 	$L__BB1_1353;
	shf.l.wrap.b32 	%r5983, %r5984, %r5983, %r1460;
	ld.local.u32 	%r4821, [%rd309+16];
	shf.l.wrap.b32 	%r5984, %r4821, %r5984, %r1460;
$L__BB1_1353:
	shr.u32 	%r4822, %r5983, 30;
	shf.l.wrap.b32 	%r4823, %r5984, %r5983, 2;
	shl.b32 	%r4824, %r5984, 2;
	shr.u32 	%r4825, %r4823, 31;
	add.s32 	%r4826, %r4825, %r4822;
	neg.s32 	%r4827, %r4826;
	setp.lt.s32 	%p1543, %r1457, 0;
	selp.b32 	%r5985, %r4827, %r4826, %p1543;
	xor.b32  	%r4828, %r4823, %r1457;
	shr.s32 	%r4829, %r4823, 31;
	xor.b32  	%r4830, %r4829, %r4823;
	xor.b32  	%r4831, %r4829, %r4824;
	cvt.u64.u32 	%rd1790, %r4830;
	shl.b64 	%rd1791, %rd1790, 32;
	cvt.u64.u32 	%rd1792, %r4831;
	or.b64  	%rd1793, %rd1791, %rd1792;
	cvt.rn.f64.s64 	%fd215, %rd1793;
	mul.f64 	%fd216, %fd215, 0d3BF921FB54442D19;
	cvt.rn.f32.f64 	%f9586, %fd216;
	neg.f32 	%f9587, %f9586;
	setp.lt.s32 	%p1544, %r4828, 0;
	selp.f32 	%f11853, %f9587, %f9586, %p1544;
	bra.uni 	$L__BB1_1355;
$L__BB1_1354:
	mov.f32 	%f9588, 0f00000000;
	mul.rn.f32 	%f11853, %f1249, %f9588;
	mov.b32 	%r5985, 0;
$L__BB1_1355:
	add.s32 	%r4833, %r5985, 1;
	mul.rn.f32 	%f9589, %f11853, %f11853;
	and.b32  	%r4834, %r5985, 1;
	setp.eq.b32 	%p1546, %r4834, 1;
	selp.f32 	%f9590, %f11853, 0f3F800000, %p1546;
	fma.rn.f32 	%f9591, %f9589, %f9590, 0f00000000;
	fma.rn.f32 	%f9592, %f9589, 0f37CBAC00, 0fBAB607ED;
	selp.f32 	%f9593, 0fB94D4153, %f9592, %p1546;
	selp.f32 	%f9594, 0f3C0885E4, 0f3D2AAABB, %p1546;
	fma.rn.f32 	%f9595, %f9593, %f9589, %f9594;
	selp.f32 	%f9596, 0fBE2AAAA8, 0fBEFFFFFF, %p1546;
	fma.rn.f32 	%f9597, %f9595, %f9589, %f9596;
	fma.rn.f32 	%f9598, %f9597, %f9591, %f9590;
	and.b32  	%r4835, %r4833, 2;
	setp.eq.s32 	%p1547, %r4835, 0;
	mov.f32 	%f9599, 0f00000000;
	sub.f32 	%f9600, %f9599, %f9598;
	selp.f32 	%f9601, %f9598, %f9600, %p1547;
	fma.rn.f32 	%f1269, %f1260, %f9601, %f1265;
	ld.global.f32 	%f1270, [%rd300+8];
	mov.u32 	%r5989, %r6001;
	mov.f32 	%f11854, %f11857;
	@%p1515 bra 	$L__BB1_1363;
	setp.eq.f32 	%p1548, %f1251, 0f7F800000;
	@%p1548 bra 	$L__BB1_1362;
	mov.b32 	%r1469, %f1249;
	mov.b64 	%rd2284, 0;
	mov.b32 	%r5986, 0;
$L__BB1_1358:
	.pragma "nounroll";
	mul.wide.u32 	%rd1795, %r5986, 4;
	mov.u64 	%rd1796, __cudart_i2opi_f;
	add.s64 	%rd1797, %rd1796, %rd1795;
	ld.global.nc.u32 	%r4837, [%rd1797];
	shl.b32 	%r4838, %r1469, 8;
	or.b32  	%r4839, %r4838, -2147483648;
	mad.wide.u32 	%rd1798, %r4837, %r4839, %rd2284;
	shr.u64 	%rd2284, %rd1798, 32;
	add.s64 	%rd1799, %rd19, %rd1795;
	st.local.u32 	[%rd1799], %rd1798;
	add.s32 	%r5986, %r5986, 1;
	setp.ne.s32 	%p1549, %r5986, 6;
	@%p1549 bra 	$L__BB1_1358;
	shr.u32 	%r4840, %r1469, 23;
	st.local.u32 	[%rd19+24], %rd2284;
	and.b32  	%r1472, %r4840, 31;
	and.b32  	%r4841, %r4840, 224;
	add.s32 	%r4842, %r4841, -128;
	shr.u32 	%r4843, %r4842, 5;
	mul.wide.u32 	%rd1800, %r4843, 4;
	sub.s64 	%rd312, %rd19, %rd1800;
	ld.local.u32 	%r5987, [%rd312+24];
	ld.local.u32 	%r5988, [%rd312+20];
	setp.eq.s32 	%p1550, %r1472, 0;
	@%p1550 bra 	$L__BB1_1361;
	shf.l.wrap.b32 	%r5987, %r5988, %r5987, %r1472;
	ld.local.u32 	%r4844, [%rd312+16];
	shf.l.wrap.b32 	%r5988, %r4844, %r5988, %r1472;
$L__BB1_1361:
	shr.u32 	%r4845, %r5987, 30;
	shf.l.wrap.b32 	%r4846, %r5988, %r5987, 2;
	shl.b32 	%r4847, %r5988, 2;
	shr.u32 	%r4848, %r4846, 31;
	add.s32 	%r4849, %r4848, %r4845;
	neg.s32 	%r4850, %r4849;
	setp.lt.s32 	%p1551, %r1469, 0;
	selp.b32 	%r5989, %r4850, %r4849, %p1551;
	xor.b32  	%r4851, %r4846, %r1469;
	shr.s32 	%r4852, %r4846, 31;
	xor.b32  	%r4853, %r4852, %r4846;
	xor.b32  	%r4854, %r4852, %r4847;
	cvt.u64.u32 	%rd1801, %r4853;
	shl.b64 	%rd1802, %rd1801, 32;
	cvt.u64.u32 	%rd1803, %r4854;
	or.b64  	%rd1804, %rd1802, %rd1803;
	cvt.rn.f64.s64 	%fd217, %rd1804;
	mul.f64 	%fd218, %fd217, 0d3BF921FB54442D19;
	cvt.rn.f32.f64 	%f9602, %fd218;
	neg.f32 	%f9603, %f9602;
	setp.lt.s32 	%p1552, %r4851, 0;
	selp.f32 	%f11854, %f9603, %f9602, %p1552;
	bra.uni 	$L__BB1_1363;
$L__BB1_1362:
	mov.f32 	%f9604, 0f00000000;
	mul.rn.f32 	%f11854, %f1249, %f9604;
	mov.b32 	%r5989, 0;
$L__BB1_1363:
	add.s32 	%r4856, %r5989, 1;
	mul.rn.f32 	%f9605, %f11854, %f11854;
	and.b32  	%r4857, %r5989, 1;
	setp.eq.b32 	%p1554, %r4857, 1;
	selp.f32 	%f9606, %f11854, 0f3F800000, %p1554;
	fma.rn.f32 	%f9607, %f9605, %f9606, 0f00000000;
	fma.rn.f32 	%f9608, %f9605, 0f37CBAC00, 0fBAB607ED;
	selp.f32 	%f9609, 0fB94D4153, %f9608, %p1554;
	selp.f32 	%f9610, 0f3C0885E4, 0f3D2AAABB, %p1554;
	fma.rn.f32 	%f9611, %f9609, %f9605, %f9610;
	selp.f32 	%f9612, 0fBE2AAAA8, 0fBEFFFFFF, %p1554;
	fma.rn.f32 	%f9613, %f9611, %f9605, %f9612;
	fma.rn.f32 	%f9614, %f9613, %f9607, %f9606;
	and.b32  	%r4858, %r4856, 2;
	setp.eq.s32 	%p1555, %r4858, 0;
	mov.f32 	%f9615, 0f00000000;
	sub.f32 	%f9616, %f9615, %f9614;
	selp.f32 	%f1274, %f9614, %f9616, %p1555;
	cvta.to.global.u64 	%rd1805, %rd366;
	mul.lo.s32 	%r4859, %r24, 3;
	mul.wide.u32 	%rd1806, %r4859, 4;
	add.s64 	%rd1807, %rd1805, %rd1806;
	ld.global.f32 	%f1275, [%rd1807];
	mov.u32 	%r5993, %r6001;
	mov.f32 	%f11855, %f11857;
	@%p1515 bra 	$L__BB1_1371;
	setp.eq.f32 	%p1556, %f1251, 0f7F800000;
	@%p1556 bra 	$L__BB1_1370;
	mov.b64 	%rd2285, 0;
	mov.b32 	%r5990, 0;
$L__BB1_1366:
	.pragma "nounroll";
	mul.wide.u32 	%rd1809, %r5990, 4;
	mov.u64 	%rd1810, __cudart_i2opi_f;
	add.s64 	%rd1811, %rd1810, %rd1809;
	ld.global.nc.u32 	%r4861, [%rd1811];
	mov.b32 	%r1482, %f1249;
	shl.b32 	%r4862, %r1482, 8;
	or.b32  	%r4863, %r4862, -2147483648;
	mad.wide.u32 	%rd1812, %r4861, %r4863, %rd2285;
	shr.u64 	%rd2285, %rd1812, 32;
	add.s64 	%rd1813, %rd18, %rd1809;
	st.local.u32 	[%rd1813], %rd1812;
	add.s32 	%r5990, %r5990, 1;
	setp.ne.s32 	%p1557, %r5990, 6;
	@%p1557 bra 	$L__BB1_1366;
	shr.u32 	%r4864, %r1482, 23;
	st.local.u32 	[%rd18+24], %rd2285;
	and.b32  	%r1484, %r4864, 31;
	and.b32  	%r4865, %r4864, 224;
	add.s32 	%r4866, %r4865, -128;
	shr.u32 	%r4867, %r4866, 5;
	mul.wide.u32 	%rd1814, %r4867, 4;
	sub.s64 	%rd1815, %rd18, %rd1814;
	ld.local.u32 	%r5991, [%rd1815+24];
	ld.local.u32 	%r5992, [%rd1815+20];
	setp.eq.s32 	%p1558, %r1484, 0;
	@%p1558 bra 	$L__BB1_1369;
	shf.l.wrap.b32 	%r5991, %r5992, %r5991, %r1484;
	shr.u32 	%r4868, %r1482, 23;
	and.b32  	%r4869, %r4868, 224;
	add.s32 	%r4870, %r4869, -128;
	shr.u32 	%r4871, %r4870, 5;
	mul.wide.u32 	%rd1816, %r4871, 4;
	sub.s64 	%rd1817, %rd18, %rd1816;
	ld.local.u32 	%r4872, [%rd1817+16];
	shf.l.wrap.b32 	%r5992, %r4872, %r5992, %r1484;
$L__BB1_1369:
	shr.u32 	%r4873, %r5991, 30;
	shf.l.wrap.b32 	%r4874, %r5992, %r5991, 2;
	shl.b32 	%r4875, %r5992, 2;
	shr.u32 	%r4876, %r4874, 31;
	add.s32 	%r4877, %r4876, %r4873;
	neg.s32 	%r4878, %r4877;
	setp.lt.s32 	%p1559, %r1482, 0;
	selp.b32 	%r5993, %r4878, %r4877, %p1559;
	xor.b32  	%r4879, %r4874, %r1482;
	shr.s32 	%r4880, %r4874, 31;
	xor.b32  	%r4881, %r4880, %r4874;
	xor.b32  	%r4882, %r4880, %r4875;
	cvt.u64.u32 	%rd1818, %r4881;
	shl.b64 	%rd1819, %rd1818, 32;
	cvt.u64.u32 	%rd1820, %r4882;
	or.b64  	%rd1821, %rd1819, %rd1820;
	cvt.rn.f64.s64 	%fd219, %rd1821;
	mul.f64 	%fd220, %fd219, 0d3BF921FB54442D19;
	cvt.rn.f32.f64 	%f9617, %fd220;
	neg.f32 	%f9618, %f9617;
	setp.lt.s32 	%p1560, %r4879, 0;
	selp.f32 	%f11855, %f9618, %f9617, %p1560;
	bra.uni 	$L__BB1_1371;
$L__BB1_1370:
	mov.f32 	%f9619, 0f00000000;
	mul.rn.f32 	%f11855, %f1249, %f9619;
	mov.b32 	%r5993, 0;
$L__BB1_1371:
	mul.rn.f32 	%f9620, %f11855, %f11855;
	and.b32  	%r4884, %r5993, 1;
	setp.eq.b32 	%p1562, %r4884, 1;
	selp.f32 	%f9621, 0f3F800000, %f11855, %p1562;
	fma.rn.f32 	%f9622, %f9620, %f9621, 0f00000000;
	fma.rn.f32 	%f9623, %f9620, 0f37CBAC00, 0fBAB607ED;
	selp.f32 	%f9624, %f9623, 0fB94D4153, %p1562;
	selp.f32 	%f9625, 0f3D2AAABB, 0f3C0885E4, %p1562;
	fma.rn.f32 	%f9626, %f9624, %f9620, %f9625;
	selp.f32 	%f9627, 0fBEFFFFFF, 0fBE2AAAA8, %p1562;
	fma.rn.f32 	%f9628, %f9626, %f9620, %f9627;
	fma.rn.f32 	%f9629, %f9628, %f9622, %f9621;
	and.b32  	%r4885, %r5993, 2;
	setp.eq.s32 	%p1563, %r4885, 0;
	mov.f32 	%f9630, 0f00000000;
	sub.f32 	%f9631, %f9630, %f9629;
	selp.f32 	%f9632, %f9629, %f9631, %p1563;
	cvta.to.global.u64 	%rd1822, %rd366;
	mul.lo.s32 	%r4886, %r24, 3;
	mul.wide.u32 	%rd1823, %r4886, 4;
	add.s64 	%rd1824, %rd1822, %rd1823;
	ld.global.f32 	%f1279, [%rd1824+4];
	mul.f32 	%f9633, %f1279, %f9632;
	mul.f32 	%f9634, %f1275, %f1274;
	sub.f32 	%f1280, %f9634, %f9633;
	mov.u32 	%r5997, %r6001;
	mov.f32 	%f11856, %f11857;
	@%p1515 bra 	$L__BB1_1379;
	setp.eq.f32 	%p1564, %f1251, 0f7F800000;
	@%p1564 bra 	$L__BB1_1378;
	mov.b64 	%rd2286, 0;
	mov.b32 	%r5994, 0;
$L__BB1_1374:
	.pragma "nounroll";
	mul.wide.u32 	%rd1826, %r5994, 4;
	mov.u64 	%rd1827, __cudart_i2opi_f;
	add.s64 	%rd1828, %rd1827, %rd1826;
	ld.global.nc.u32 	%r4888, [%rd1828];
	mov.b32 	%r4889, %f1249;
	shl.b32 	%r4890, %r4889, 8;
	or.b32  	%r4891, %r4890, -2147483648;
	mad.wide.u32 	%rd1829, %r4888, %r4891, %rd2286;
	shr.u64 	%rd2286, %rd1829, 32;
	add.s64 	%rd1830, %rd17, %rd1826;
	st.local.u32 	[%rd1830], %rd1829;
	add.s32 	%r5994, %r5994, 1;
	setp.ne.s32 	%p1565, %r5994, 6;
	@%p1565 bra 	$L__BB1_1374;
	mov.b32 	%r1495, %f1249;
	shr.u32 	%r4892, %r1495, 23;
	st.local.u32 	[%rd17+24], %rd2286;
	and.b32  	%r1496, %r4892, 31;
	and.b32  	%r4893, %r4892, 224;
	add.s32 	%r4894, %r4893, -128;
	shr.u32 	%r4895, %r4894, 5;
	mul.wide.u32 	%rd1831, %r4895, 4;
	sub.s64 	%rd1832, %rd17, %rd1831;
	ld.local.u32 	%r5995, [%rd1832+24];
	ld.local.u32 	%r5996, [%rd1832+20];
	setp.eq.s32 	%p1566, %r1496, 0;
	@%p1566 bra 	$L__BB1_1377;
	shf.l.wrap.b32 	%r5995, %r5996, %r5995, %r1496;
	and.b32  	%r4897, %r4892, 224;
	add.s32 	%r4898, %r4897, -128;
	shr.u32 	%r4899, %r4898, 5;
	mul.wide.u32 	%rd1833, %r4899, 4;
	sub.s64 	%rd1834, %rd17, %rd1833;
	ld.local.u32 	%r4900, [%rd1834+16];
	shf.l.wrap.b32 	%r5996, %r4900, %r5996, %r1496;
$L__BB1_1377:
	shr.u32 	%r4901, %r5995, 30;
	shf.l.wrap.b32 	%r4902, %r5996, %r5995, 2;
	shl.b32 	%r4903, %r5996, 2;
	shr.u32 	%r4904, %r4902, 31;
	add.s32 	%r4905, %r4904, %r4901;
	neg.s32 	%r4906, %r4905;
	mov.b32 	%r4907, %f1249;
	setp.lt.s32 	%p1567, %r4907, 0;
	selp.b32 	%r5997, %r4906, %r4905, %p1567;
	xor.b32  	%r4908, %r4902, %r4907;
	shr.s32 	%r4909, %r4902, 31;
	xor.b32  	%r4910, %r4909, %r4902;
	xor.b32  	%r4911, %r4909, %r4903;
	cvt.u64.u32 	%rd1835, %r4910;
	shl.b64 	%rd1836, %rd1835, 32;
	cvt.u64.u32 	%rd1837, %r4911;
	or.b64  	%rd1838, %rd1836, %rd1837;
	cvt.rn.f64.s64 	%fd221, %rd1838;
	mul.f64 	%fd222, %fd221, 0d3BF921FB54442D19;
	cvt.rn.f32.f64 	%f9635, %fd222;
	neg.f32 	%f9636, %f9635;
	setp.lt.s32 	%p1568, %r4908, 0;
	selp.f32 	%f11856, %f9636, %f9635, %p1568;
	bra.uni 	$L__BB1_1379;
$L__BB1_1378:
	mov.f32 	%f9637, 0f00000000;
	mul.rn.f32 	%f11856, %f1249, %f9637;
	mov.b32 	%r5997, 0;
$L__BB1_1379:
	abs.f32 	%f1284, %f1249;
	setp.ltu.f32 	%p1569, %f1284, 0f47CE4780;
	mul.rn.f32 	%f9638, %f11856, %f11856;
	and.b32  	%r4913, %r5997, 1;
	setp.eq.b32 	%p1570, %r4913, 1;
	selp.f32 	%f9639, 0f3F800000, %f11856, %p1570;
	fma.rn.f32 	%f9640, %f9638, %f9639, 0f00000000;
	fma.rn.f32 	%f9641, %f9638, 0f37CBAC00, 0fBAB607ED;
	selp.f32 	%f9642, %f9641, 0fB94D4153, %p1570;
	selp.f32 	%f9643, 0f3D2AAABB, 0f3C0885E4, %p1570;
	fma.rn.f32 	%f9644, %f9642, %f9638, %f9643;
	selp.f32 	%f9645, 0fBEFFFFFF, 0fBE2AAAA8, %p1570;
	fma.rn.f32 	%f9646, %f9644, %f9638, %f9645;
	fma.rn.f32 	%f9647, %f9646, %f9640, %f9639;
	and.b32  	%r4914, %r5997, 2;
	setp.eq.s32 	%p1571, %r4914, 0;
	mov.f32 	%f9648, 0f00000000;
	sub.f32 	%f9649, %f9648, %f9647;
	selp.f32 	%f9650, %f9647, %f9649, %p1571;
	mul.f32 	%f1285, %f1275, %f9650;
	@%p1569 bra 	$L__BB1_1387;
	setp.eq.f32 	%p1572, %f1284, 0f7F800000;
	@%p1572 bra 	$L__BB1_1386;
	mov.b32 	%r1505, %f1249;
	mov.b64 	%rd2287, 0;
	mov.b32 	%r5998, 0;
$L__BB1_1382:
	.pragma "nounroll";
	mul.wide.u32 	%rd1840, %r5998, 4;
	mov.u64 	%rd1841, __cudart_i2opi_f;
	add.s64 	%rd1842, %rd1841, %rd1840;
	ld.global.nc.u32 	%r4916, [%rd1842];
	shl.b32 	%r4917, %r1505, 8;
	or.b32  	%r4918, %r4917, -2147483648;
	mad.wide.u32 	%rd1843, %r4916, %r4918, %rd2287;
	shr.u64 	%rd2287, %rd1843, 32;
	add.s64 	%rd1844, %rd16, %rd1840;
	st.local.u32 	[%rd1844], %rd1843;
	add.s32 	%r5998, %r5998, 1;
	setp.ne.s32 	%p1573, %r5998, 6;
	@%p1573 bra 	$L__BB1_1382;
	shr.u32 	%r4919, %r1505, 23;
	st.local.u32 	[%rd16+24], %rd2287;
	and.b32  	%r1508, %r4919, 31;
	and.b32  	%r4920, %r4919, 224;
	add.s32 	%r4921, %r4920, -128;
	shr.u32 	%r4922, %r4921, 5;
	mul.wide.u32 	%rd1845, %r4922, 4;
	sub.s64 	%rd319, %rd16, %rd1845;
	ld.local.u32 	%r5999, [%rd319+24];
	ld.local.u32 	%r6000, [%rd319+20];
	setp.eq.s32 	%p1574, %r1508, 0;
	@%p1574 bra 	$L__BB1_1385;
	shf.l.wrap.b32 	%r5999, %r6000, %r5999, %r1508;
	ld.local.u32 	%r4923, [%rd319+16];
	shf.l.wrap.b32 	%r6000, %r4923, %r6000, %r1508;
$L__BB1_1385:
	shr.u32 	%r4924, %r5999, 30;
	shf.l.wrap.b32 	%r4925, %r6000, %r5999, 2;
	shl.b32 	%r4926, %r6000, 2;
	shr.u32 	%r4927, %r4925, 31;
	add.s32 	%r4928, %r4927, %r4924;
	neg.s32 	%r4929, %r4928;
	setp.lt.s32 	%p1575, %r1505, 0;
	selp.b32 	%r6001, %r4929, %r4928, %p1575;
	xor.b32  	%r4930, %r4925, %r1505;
	shr.s32 	%r4931, %r4925, 31;
	xor.b32  	%r4932, %r4931, %r4925;
	xor.b32  	%r4933, %r4931, %r4926;
	cvt.u64.u32 	%rd1846, %r4932;
	shl.b64 	%rd1847, %rd1846, 32;
	cvt.u64.u32 	%rd1848, %r4933;
	or.b64  	%rd1849, %rd1847, %rd1848;
	cvt.rn.f64.s64 	%fd223, %rd1849;
	mul.f64 	%fd224, %fd223, 0d3BF921FB54442D19;
	cvt.rn.f32.f64 	%f9651, %fd224;
	neg.f32 	%f9652, %f9651;
	setp.lt.s32 	%p1576, %r4930, 0;
	selp.f32 	%f11857, %f9652, %f9651, %p1576;
	bra.uni 	$L__BB1_1387;
$L__BB1_1386:
	mov.f32 	%f9653, 0f00000000;
	mul.rn.f32 	%f11857, %f1249, %f9653;
	mov.b32 	%r6001, 0;
$L__BB1_1387:
	ld.param.u64 	%rd2173, [_Z15dirtymap_kernel10floatArrayS_S_S_f11chordParamsPfPKf_param_7];
	add.s32 	%r4935, %r6001, 1;
	mul.rn.f32 	%f9655, %f11857, %f11857;
	and.b32  	%r4936, %r6001, 1;
	setp.eq.b32 	%p1577, %r4936, 1;
	selp.f32 	%f9656, %f11857, 0f3F800000, %p1577;
	fma.rn.f32 	%f9657, %f9655, %f9656, 0f00000000;
	fma.rn.f32 	%f9658, %f9655, 0f37CBAC00, 0fBAB607ED;
	selp.f32 	%f9659, 0fB94D4153, %f9658, %p1577;
	selp.f32 	%f9660, 0f3C0885E4, 0f3D2AAABB, %p1577;
	fma.rn.f32 	%f9661, %f9659, %f9655, %f9660;
	selp.f32 	%f9662, 0fBE2AAAA8, 0fBEFFFFFF, %p1577;
	fma.rn.f32 	%f9663, %f9661, %f9655, %f9662;
	fma.rn.f32 	%f9664, %f9663, %f9657, %f9656;
	and.b32  	%r4937, %r4935, 2;
	setp.eq.s32 	%p1578, %r4937, 0;
	mov.f32 	%f11881, 0f00000000;
	sub.f32 	%f9665, %f11881, %f9664;
	selp.f32 	%f9666, %f9664, %f9665, %p1578;
	fma.rn.f32 	%f1289, %f1279, %f9666, %f1285;
	cvta.to.global.u64 	%rd1850, %rd366;
	mul.lo.s32 	%r4938, %r24, 3;
	mul.wide.u32 	%rd1851, %r4938, 4;
	add.s64 	%rd1852, %rd1850, %rd1851;
	ld.global.f32 	%f1290, [%rd1852+8];
	cvta.to.global.u64 	%rd1853, %rd365;
	mul.wide.u32 	%rd1854, %r6, 4;
	add.s64 	%rd1855, %rd1853, %rd1854;
	ld.global.f32 	%f1291, [%rd1855];
	div.rn.f32 	%f9667, %f1247, %f1291;
	sub.f32 	%f9668, %f1280, %f1261;
	cvta.to.global.u64 	%rd1856, %rd2173;
	ld.global.f32 	%f9669, [%rd1856+172];
	sub.f32 	%f9670, %f1289, %f1269;
	ld.global.f32 	%f9671, [%rd1856+176];
	mul.f32 	%f9672, %f9671, %f9670;
	fma.rn.f32 	%f9673, %f9668, %f9669, %f9672;
	sub.f32 	%f9674, %f1290, %f1270;
	ld.global.f32 	%f9675, [%rd1856+180];
	fma.rn.f32 	%f9676, %f9674, %f9675, %f9673;
	mul.f32 	%f1292, %f9667, %f9676;
	div.rn.f32 	%f9677, %f1564, %f1291;
	ld.global.f32 	%f9678, [%rd1856+184];
	ld.global.f32 	%f9679, [%rd1856+188];
	mul.f32 	%f9680, %f9679, %f9670;
	fma.rn.f32 	%f9681, %f9668, %f9678, %f9680;
	ld.global.f32 	%f9682, [%rd1856+192];
	fma.rn.f32 	%f9683, %f9674, %f9682, %f9681;
	mul.f32 	%f1293, %f9677, %f9683;
	ld.global.f32 	%f1294, [%rd1856+160];
	ld.global.f32 	%f1295, [%rd1856+164];
	mul.f32 	%f9684, %f1289, %f1295;
	fma.rn.f32 	%f9685, %f1280, %f1294, %f9684;
	ld.global.f32 	%f1296, [%rd1856+168];
	fma.rn.f32 	%f1297, %f1290, %f1296, %f9685;
	setp.le.f32 	%p1579, %f1297, 0f00000000;
	@%p1579 bra 	$L__BB1_1503;
	setp.lt.f32 	%p1580, %f1297, 0f3F7D70A4;
	@%p1580 bra 	$L__BB1_1390;
	mul.f32 	%f9686, %f1289, %f1296;
	mul.f32 	%f9687, %f1290, %f1295;
	sub.f32 	%f9688, %f9686, %f9687;
	mul.f32 	%f9689, %f1290, %f1294;
	mul.f32 	%f9690, %f1280, %f1296;
	sub.f32 	%f9691, %f9689, %f9690;
	mul.f32 	%f9692, %f1280, %f1295;
	mul.f32 	%f9693, %f1289, %f1294;
	sub.f32 	%f9694, %f9692, %f9693;
	mul.f32 	%f9695, %f9691, %f9691;
	fma.rn.f32 	%f9696, %f9688, %f9688, %f9695;
	fma.rn.f32 	%f9697, %f9694, %f9694, %f9696;
	sqrt.rn.f32 	%f9698, %f9697;
	abs.f32 	%f9699, %f9698;
	fma.rn.f32 	%f9700, %f9699, 0fBF000000, 0f3F000000;
	rsqrt.approx.ftz.f32 	%f9701, %f9700;
	mul.f32 	%f9702, %f9701, %f9700;
	mul.f32 	%f9703, %f9701, 0fBF000000;
	fma.rn.f32 	%f9704, %f9702, %f9703, 0f3F000000;
	fma.rn.f32 	%f9705, %f9702, %f9704, %f9702;
	setp.eq.f32 	%p1581, %f9699, 0f3F800000;
	selp.f32 	%f9706, 0f00000000, %f9705, %p1581;
	setp.gt.f32 	%p1582, %f9699, 0f3F0F5C29;
	selp.f32 	%f9707, %f9706, %f9699, %p1582;
	mul.f32 	%f9708, %f9707, %f9707;
	fma.rn.f32 	%f9709, %f9708, 0f3D4DD2F7, 0f3C99CA97;
	fma.rn.f32 	%f9710, %f9709, %f9708, 0f3D3F90E8;
	fma.rn.f32 	%f9711, %f9710, %f9708, 0f3D993CCF;
	fma.rn.f32 	%f9712, %f9711, %f9708, 0f3E2AAC04;
	mul.f32 	%f9713, %f9708, %f9712;
	fma.rn.f32 	%f9714, %f9713, %f9707, %f9707;
	mul.f32 	%f9715, %f9714, 0fC0000000;
	fma.rn.f32 	%f9716, 0f3F6EE581, 0f3FD774EB, %f9715;
	selp.f32 	%f9717, %f9716, %f9714, %p1582;
	setp.num.f32 	%p1583, %f9717, %f9717;
	copysign.f32 	%f9718, %f9698, %f9717;
	selp.f32 	%f11858, %f9718, %f9717, %p1583;
	bra.uni 	$L__BB1_1391;
$L__BB1_1390:
	abs.f32 	%f9719, %f1297;
	fma.rn.f32 	%f9720, %f9719, 0fBF000000, 0f3F000000;
	rsqrt.approx.ftz.f32 	%f9721, %f9720;
	mul.f32 	%f9722, %f9720, %f9721;
	mul.f32 	%f9723, %f9721, 0fBF000000;
	fma.rn.f32 	%f9724, %f9722, %f9723, 0f3F000000;
	fma.rn.f32 	%f9725, %f9722, %f9724, %f9722;
	setp.eq.f32 	%p1584, %f9719, 0f3F800000;
	selp.f32 	%f9726, 0f00000000, %f9725, %p1584;
	setp.gt.f32 	%p1585, %f9719, 0f3F0F5C29;
	selp.f32 	%f9727, %f9726, %f9719, %p1585;
	abs.f32 	%f9728, %f9727;
	mul.f32 	%f9729, %f9727, %f9727;
	fma.rn.f32 	%f9730, %f9729, 0f3D10ECEF, 0f3C8B1ABB;
	fma.rn.f32 	%f9731, %f9730, %f9729, 0f3CFC028C;
	fma.rn.f32 	%f9732, %f9731, %f9729, 0f3D372139;
	fma.rn.f32 	%f9733, %f9732, %f9729, 0f3D9993DB;
	fma.rn.f32 	%f9734, %f9733, %f9729, 0f3E2AAAC6;
	mul.f32 	%f9735, %f9729, %f9734;
	fma.rn.f32 	%f9736, %f9735, %f9728, %f9728;
	neg.f32 	%f9737, %f9736;
	selp.f32 	%f9738, %f9736, %f9737, %p1585;
	fma.rn.f32 	%f9739, 0f3F6EE581, 0f3FD774EB, %f9738;
	setp.gt.f32 	%p1586, %f1297, 0f3F0F5C29;
	selp.f32 	%f9740, %f9736, %f9739, %p1586;
	add.f32 	%f9741, %f9740, %f9740;
	selp.f32 	%f11858, %f9741, %f9740, %p1585;
$L__BB1_1391:
	mul.f32 	%f9742, %f11858, 0f3F22F983;
	cvt.rni.s32.f32 	%r6005, %f9742;
	cvt.rn.f32.s32 	%f9743, %r6005;
	fma.rn.f32 	%f9744, %f9743, 0fBFC90FDA, %f11858;
	fma.rn.f32 	%f9745, %f9743, 0fB3A22168, %f9744;
	fma.rn.f32 	%f11859, %f9743, 0fA7C234C5, %f9745;
	abs.f32 	%f1302, %f11858;
	setp.ltu.f32 	%p1587, %f1302, 0f47CE4780;
	@%p1587 bra 	$L__BB1_1399;
	setp.eq.f32 	%p1588, %f1302, 0f7F800000;
	@%p1588 bra 	$L__BB1_1398;
	mov.b32 	%r1518, %f11858;
	mov.b64 	%rd2288, 0;
	mov.b32 	%r6002, 0;
$L__BB1_1394:
	.pragma "nounroll";
	mul.wide.u32 	%rd1858, %r6002, 4;
	mov.u64 	%rd1859, __cudart_i2opi_f;
	add.s64 	%rd1860, %rd1859, %rd1858;
	ld.global.nc.u32 	%r4940, [%rd1860];
	shl.b32 	%r4941, %r1518, 8;
	or.b32  	%r4942, %r4941, -2147483648;
	mad.wide.u32 	%rd1861, %r4940, %r4942, %rd2288;
	shr.u64 	%rd2288, %rd1861, 32;
	add.s64 	%rd1862, %rd15, %rd1858;
	st.local.u32 	[%rd1862], %rd1861;
	add.s32 	%r6002, %r6002, 1;
	setp.ne.s32 	%p1589, %r6002, 6;
	@%p1589 bra 	$L__BB1_1394;
	shr.u32 	%r4943, %r1518, 23;
	st.local.u32 	[%rd15+24], %rd2288;
	and.b32  	%r1521, %r4943, 31;
	and.b32  	%r4944, %r4943, 224;
	add.s32 	%r4945, %r4944, -128;
	shr.u32 	%r4946, %r4945, 5;
	mul.wide.u32 	%rd1863, %r4946, 4;
	sub.s64 	%rd1864, %rd15, %rd1863;
	ld.local.u32 	%r6003, [%rd1864+24];
	ld.local.u32 	%r6004, [%rd1864+20];
	setp.eq.s32 	%p1590, %r1521, 0;
	@%p1590 bra 	$L__BB1_1397;
	shf.l.wrap.b32 	%r6003, %r6004, %r6003, %r1521;
	shr.u32 	%r4947, %r1518, 23;
	and.b32  	%r4948, %r4947, 224;
	add.s32 	%r4949, %r4948, -128;
	shr.u32 	%r4950, %r4949, 5;
	mul.wide.u32 	%rd1865, %r4950, 4;
	sub.s64 	%rd1866, %rd15, %rd1865;
	ld.local.u32 	%r4951, [%rd1866+16];
	shf.l.wrap.b32 	%r6004, %r4951, %r6004, %r1521;
$L__BB1_1397:
	shr.u32 	%r4952, %r6003, 30;
	shf.l.wrap.b32 	%r4953, %r6004, %r6003, 2;
	shl.b32 	%r4954, %r6004, 2;
	shr.u32 	%r4955, %r4953, 31;
	add.s32 	%r4956, %r4955, %r4952;
	neg.s32 	%r4957, %r4956;
	setp.lt.s32 	%p1591, %r1518, 0;
	selp.b32 	%r6005, %r4957, %r4956, %p1591;
	xor.b32  	%r4958, %r4953, %r1518;
	shr.s32 	%r4959, %r4953, 31;
	xor.b32  	%r4960, %r4959, %r4953;
	xor.b32  	%r4961, %r4959, %r4954;
	cvt.u64.u32 	%rd1867, %r4960;
	shl.b64 	%rd1868, %rd1867, 32;
	cvt.u64.u32 	%rd1869, %r4961;
	or.b64  	%rd1870, %rd1868, %rd1869;
	cvt.rn.f64.s64 	%fd225, %rd1870;
	mul.f64 	%fd226, %fd225, 0d3BF921FB54442D19;
	cvt.rn.f32.f64 	%f9746, %fd226;
	neg.f32 	%f9747, %f9746;
	setp.lt.s32 	%p1592, %r4958, 0;
	selp.f32 	%f11859, %f9747, %f9746, %p1592;
	bra.uni 	$L__BB1_1399;
$L__BB1_1398:
	mov.f32 	%f9748, 0f00000000;
	mul.rn.f32 	%f11859, %f11858, %f9748;
	mov.b32 	%r6005, 0;
$L__BB1_1399:
	mul.rn.f32 	%f9749, %f11859, %f11859;
	and.b32  	%r4963, %r6005, 1;
	setp.eq.b32 	%p1593, %r4963, 1;
	selp.f32 	%f9750, 0f3F800000, %f11859, %p1593;
	fma.rn.f32 	%f9751, %f9749, %f9750, 0f00000000;
	fma.rn.f32 	%f9752, %f9749, 0f37CBAC00, 0fBAB607ED;
	selp.f32 	%f9753, %f9752, 0fB94D4153, %p1593;
	selp.f32 	%f9754, 0f3D2AAABB, 0f3C0885E4, %p1593;
	fma.rn.f32 	%f9755, %f9753, %f9749, %f9754;
	selp.f32 	%f9756, 0fBEFFFFFF, 0fBE2AAAA8, %p1593;
	fma.rn.f32 	%f9757, %f9755, %f9749, %f9756;
	fma.rn.f32 	%f9758, %f9757, %f9751, %f9750;
	and.b32  	%r4964, %r6005, 2;
	setp.eq.s32 	%p1594, %r4964, 0;
	mov.f32 	%f9759, 0f00000000;
	sub.f32 	%f9760, %f9759, %f9758;
	selp.f32 	%f9761, %f9758, %f9760, %p1594;
	mul.f32 	%f9762, %f1566, 0f40490FDB;
	mul.f32 	%f9763, %f9762, %f9761;
	div.rn.f32 	%f1306, %f9763, %f1291;
	abs.f32 	%f9764, %f1306;
	setp.gtu.f32 	%p1595, %f9764, 0f322BCC77;
	@%p1595 bra 	$L__BB1_1478;
	abs.f32 	%f1307, %f1306;
	setp.gtu.f32 	%p1596, %f1307, 0f41000000;
	@%p1596 bra 	$L__BB1_1402;
	add.f32 	%f9765, %f1307, 0fC019E8A9;
	add.f32 	%f9766, %f9765, 0fB3E971B3;
	fma.rn.f32 	%f9767, %f9766, 0fA6B3B8E7, 0fA9ACA9B3;
	fma.rn.f32 	%f9768, %f9767, %f9766, 0f2C3F0E18;
	fma.rn.f32 	%f9769, %f9768, %f9766, 0fACD41781;
	fma.rn.f32 	%f9770, %f9769, %f9766, 0fAFE90F38;
	fma.rn.f32 	%f9771, %f9770, %f9766, 0f3020305B;
	fma.rn.f32 	%f9772, %f9771, %f9766, 0f33797143;
	fma.rn.f32 	%f9773, %f9772, %f9766, 0f30F76F85;
	fma.rn.f32 	%f9774, %f9773, %f9766, 0fB6B6DFC6;
	fma.rn.f32 	%f9775, %f9774, %f9766, 0fB6F665C9;
	fma.rn.f32 	%f9776, %f9775, %f9766, 0f399E2DEB;
	fma.rn.f32 	%f9777, %f9776, %f9766, 0f3A4AE334;
	fma.rn.f32 	%f9778, %f9777, %f9766, 0fBBEEAA1B;
	fma.rn.f32 	%f9779, %f9778, %f9766, 0fBCDA7747;
	mul.f32 	%f9780, %f9766, %f9779;
	add.f32 	%f9781, %f1307, 0fC0B0A47B;
	add.f32 	%f9782, %f9781, 0f339A7A37;
	mul.f32 	%f9783, %f9782, %f9780;
	add.f32 	%f9784, %f1307, 0fC10A75AB;
	add.f32 	%f9785, %f9784, 0fB4CCCDED;
	mul.f32 	%f11861, %f9785, %f9783;
	bra.uni 	$L__BB1_1412;
$L__BB1_1402:
	abs.f32 	%f9787, %f1307;
	setp.eq.f32 	%p1597, %f9787, 0f7F800000;
	mov.f32 	%f11861, 0f00000000;
	@%p1597 bra 	$L__BB1_1412;
	rcp.approx.ftz.f32 	%f9788, %f1307;
	mul.f32 	%f9789, %f9788, %f9788;
	fma.rn.f32 	%f9790, %f9789, 0f4056FE93, 0fBF03B7C2;
	fma.rn.f32 	%f9791, %f9790, %f9789, 0f3DD3B3F3;
	fma.rn.f32 	%f9792, %f9791, %f9789, 0fBD7FFFB6;
	fma.rn.f32 	%f1309, %f9792, %f9789, 0f3F800000;
	fma.rn.f32 	%f9793, %f9789, 0f3F91E009, 0fBE52412D;
	fma.rn.f32 	%f9794, %f9793, %f9789, 0f3D854ED1;
	fma.rn.f32 	%f9795, %f9794, %f9789, 0fBDFFFFFF;
	fma.rn.f32 	%f1310, %f9795, %f9788, %f1307;
	mul.f32 	%f9796, %f1310, 0f3F22F983;
	cvt.rni.s32.f32 	%r6009, %f9796;
	cvt.rn.f32.s32 	%f9797, %r6009;
	fma.rn.f32 	%f9798, %f9797, 0fBFC90FDA, %f1310;
	fma.rn.f32 	%f9799, %f9797, 0fB3A22168, %f9798;
	fma.rn.f32 	%f11860, %f9797, 0fA7C234C5, %f9799;
	abs.f32 	%f1312, %f1310;
	setp.ltu.f32 	%p1598, %f1312, 0f47CE4780;
	@%p1598 bra 	$L__BB1_1411;
	setp.eq.f32 	%p1599, %f1312, 0f7F800000;
	@%p1599 bra 	$L__BB1_1410;
	mov.b32 	%r1531, %f1310;
	mov.b64 	%rd2289, 0;
	mov.b32 	%r6006, 0;
$L__BB1_1406:
	.pragma "nounroll";
	mul.wide.u32 	%rd1872, %r6006, 4;
	mov.u64 	%rd1873, __cudart_i2opi_f;
	add.s64 	%rd1874, %rd1873, %rd1872;
	ld.global.nc.u32 	%r4966, [%rd1874];
	shl.b32 	%r4967, %r1531, 8;
	or.b32  	%r4968, %r4967, -2147483648;
	mad.wide.u32 	%rd1875, %r4966, %r4968, %rd2289;
	shr.u64 	%rd2289, %rd1875, 32;
	add.s64 	%rd1876, %rd14, %rd1872;
	st.local.u32 	[%rd1876], %rd1875;
	add.s32 	%r6006, %r6006, 1;
	setp.ne.s32 	%p1600, %r6006, 6;
	@%p1600 bra 	$L__BB1_1406;
	shr.u32 	%r4969, %r1531, 23;
	st.local.u32 	[%rd14+24], %rd2289;
	and.b32  	%r4970, %r4969, 31;
	and.b32  	%r4971, %r4969, 224;
	add.s32 	%r4972, %r4971, -128;
	shr.u32 	%r4973, %r4972, 5;
	mul.wide.u32 	%rd1877, %r4973, 4;
	sub.s64 	%rd1878, %rd14, %rd1877;
	ld.local.u32 	%r6007, [%rd1878+24];
	ld.local.u32 	%r6008, [%rd1878+20];
	setp.eq.s32 	%p1601, %r4970, 0;
	@%p1601 bra 	$L__BB1_1409;
	shr.u32 	%r4974, %r1531, 23;
	and.b32  	%r4975, %r4974, 31;
	shf.l.wrap.b32 	%r6007, %r6008, %r6007, %r4975;
	and.b32  	%r4976, %r4974, 224;
	add.s32 	%r4977, %r4976, -128;
	shr.u32 	%r4978, %r4977, 5;
	mul.wide.u32 	%rd1879, %r4978, 4;
	sub.s64 	%rd1880, %rd14, %rd1879;
	ld.local.u32 	%r4979, [%rd1880+16];
	shf.l.wrap.b32 	%r6008, %r4979, %r6008, %r4975;
$L__BB1_1409:
	shr.u32 	%r4980, %r6007, 30;
	shf.l.wrap.b32 	%r4981, %r6008, %r6007, 2;
	shl.b32 	%r4982, %r6008, 2;
	shr.u32 	%r4983, %r4981, 31;
	add.s32 	%r4984, %r4983, %r4980;
	neg.s32 	%r4985, %r4984;
	setp.lt.s32 	%p1602, %r1531, 0;
	selp.b32 	%r6009, %r4985, %r4984, %p1602;
	xor.b32  	%r4986, %r4981, %r1531;
	shr.s32 	%r4987, %r4981, 31;
	xor.b32  	%r4988, %r4987, %r4981;
	xor.b32  	%r4989, %r4987, %r4982;
	cvt.u64.u32 	%rd1881, %r4988;
	shl.b64 	%rd1882, %rd1881, 32;
	cvt.u64.u32 	%rd1883, %r4989;
	or.b64  	%rd1884, %rd1882, %rd1883;
	cvt.rn.f64.s64 	%fd227, %rd1884;
	mul.f64 	%fd228, %fd227, 0d3BF921FB54442D19;
	cvt.rn.f32.f64 	%f9800, %fd228;
	neg.f32 	%f9801, %f9800;
	setp.lt.s32 	%p1603, %r4986, 0;
	selp.f32 	%f11860, %f9801, %f9800, %p1603;
	bra.uni 	$L__BB1_1411;
$L__BB1_1410:
	mov.f32 	%f9802, 0f00000000;
	mul.rn.f32 	%f11860, %f1310, %f9802;
	mov.b32 	%r6009, 0;
$L__BB1_1411:
	and.b32  	%r4991, %r6009, 3;
	cvt.rn.f32.u32 	%f9803, %r4991;
	fma.rn.f32 	%f9804, %f9803, 0f3FC90FDB, 0fBF490FDB;
	add.f32 	%f9805, %f11860, %f9804;
	mul.f32 	%f9806, %f9805, 0f3F22F983;
	cvt.rni.s32.f32 	%r4992, %f9806;
	cvt.rn.f32.s32 	%f9807, %r4992;
	fma.rn.f32 	%f9808, %f9807, 0fBFC90FDA, %f9805;
	fma.rn.f32 	%f9809, %f9807, 0fB3A22168, %f9808;
	add.s32 	%r4993, %r4992, 1;
	mul.rn.f32 	%f9810, %f9809, %f9809;
	and.b32  	%r4994, %r4992, 1;
	setp.eq.b32 	%p1604, %r4994, 1;
	selp.f32 	%f9811, %f9809, 0f3F800000, %p1604;
	fma.rn.f32 	%f9812, %f9810, %f9811, 0f00000000;
	fma.rn.f32 	%f9813, %f9810, 0f37CBAC00, 0fBAB607ED;
	selp.f32 	%f9814, 0fB94D4153, %f9813, %p1604;
	selp.f32 	%f9815, 0f3C0885E4, 0f3D2AAABB, %p1604;
	fma.rn.f32 	%f9816, %f9814, %f9810, %f9815;
	selp.f32 	%f9817, 0fBE2AAAA8, 0fBEFFFFFF, %p1604;
	fma.rn.f32 	%f9818, %f9816, %f9810, %f9817;
	fma.rn.f32 	%f9819, %f9818, %f9812, %f9811;
	and.b32  	%r4995, %r4993, 2;
	setp.eq.s32 	%p1605, %r4995, 0;
	mov.f32 	%f9820, 0f00000000;
	sub.f32 	%f9821, %f9820, %f9819;
	selp.f32 	%f9822, %f9819, %f9821, %p1605;
	abs.f32 	%f9823, %f1306;
	rsqrt.approx.f32 	%f9824, %f9823;
	mul.f32 	%f9825, %f9824, 0f3F4C422A;
	mul.f32 	%f9826, %f1309, %f9825;
	mul.f32 	%f11861, %f9826, %f9822;
$L__BB1_1412:
	abs.f32 	%f1318, %f1306;
	setp.gt.f32 	%p1606, %f1318, 0f40000000;
	@%p1606 bra 	$L__BB1_1414;
	mov.f32 	%f9827, 0f41A00000;
	div.rn.f32 	%f9828, %f9827, %f1306;
	abs.f32 	%f9829, %f9828;
	setp.gt.f32 	%p1607, %f9829, 0f58635FA9;
	mul.f32 	%f9830, %f9828, 0f26901D7D;
	selp.f32 	%f9831, 0f26901D7D, 0f3F800000, %p1607;
	selp.f32 	%f9832, %f9830, %f9828, %p1607;
	mov.f32 	%f9833, 0f41900000;
	div.rn.f32 	%f9834, %f9833, %f1306;
	mul.f32 	%f9835, %f9832, %f9834;
	sub.f32 	%f9836, %f9835, %f9831;
	abs.f32 	%f9837, %f9836;
	setp.gt.f32 	%p1608, %f9837, 0f58635FA9;
	mul.f32 	%f9838, %f9836, 0f26901D7D;
	mul.f32 	%f9839, %f9832, 0f26901D7D;
	selp.f32 	%f9840, %f9839, %f9832, %p1608;
	selp.f32 	%f9841, %f9838, %f9836, %p1608;
	fma.rn.f32 	%f9842, %f9841, 0f40000000, 0f00000000;
	mov.f32 	%f9843, 0f41800000;
	div.rn.f32 	%f9844, %f9843, %f1306;
	mul.f32 	%f9845, %f9841, %f9844;
	sub.f32 	%f9846, %f9845, %f9840;
	abs.f32 	%f9847, %f9846;
	setp.gt.f32 	%p1609, %f9847, 0f58635FA9;
	mul.f32 	%f9848, %f9846, 0f26901D7D;
	mul.f32 	%f9849, %f9841, 0f26901D7D;
	mul.f32 	%f9850, %f9842, 0f26901D7D;
	selp.f32 	%f9851, %f9849, %f9841, %p1609;
	selp.f32 	%f9852, %f9850, %f9842, %p1609;
	selp.f32 	%f9853, %f9848, %f9846, %p1609;
	mov.f32 	%f9854, 0f41600000;
	div.rn.f32 	%f9855, %f9854, %f1306;
	mul.f32 	%f9856, %f9853, %f9855;
	sub.f32 	%f9857, %f9856, %f9851;
	abs.f32 	%f9858, %f9857;
	setp.gt.f32 	%p1610, %f9858, 0f58635FA9;
	mul.f32 	%f9859, %f9857, 0f26901D7D;
	mul.f32 	%f9860, %f9853, 0f26901D7D;
	mul.f32 	%f9861, %f9852, 0f26901D7D;
	selp.f32 	%f9862, %f9860, %f9853, %p1610;
	selp.f32 	%f9863, %f9861, %f9852, %p1610;
	selp.f32 	%f9864, %f9859, %f9857, %p1610;
	fma.rn.f32 	%f9865, %f9864, 0f40000000, %f9863;
	mov.f32 	%f9866, 0f41400000;
	div.rn.f32 	%f9867, %f9866, %f1306;
	mul.f32 	%f9868, %f9864, %f9867;
	sub.f32 	%f9869, %f9868, %f9862;
	abs.f32 	%f9870, %f9869;
	setp.gt.f32 	%p1611, %f9870, 0f58635FA9;
	mul.f32 	%f9871, %f9869, 0f26901D7D;
	mul.f32 	%f9872, %f9864, 0f26901D7D;
	mul.f32 	%f9873, %f9865, 0f26901D7D;
	selp.f32 	%f9874, %f9872, %f9864, %p1611;
	selp.f32 	%f9875, %f9873, %f9865, %p1611;
	selp.f32 	%f9876, %f9871, %f9869, %p1611;
	mov.f32 	%f9877, 0f41200000;
	div.rn.f32 	%f9878, %f9877, %f1306;
	mul.f32 	%f9879, %f9876, %f9878;
	sub.f32 	%f9880, %f9879, %f9874;
	abs.f32 	%f9881, %f9880;
	setp.gt.f32 	%p1612, %f9881, 0f58635FA9;
	mul.f32 	%f9882, %f9880, 0f26901D7D;
	mul.f32 	%f9883, %f9876, 0f26901D7D;
	mul.f32 	%f9884, %f9875, 0f26901D7D;
	selp.f32 	%f9885, %f9883, %f9876, %p1612;
	selp.f32 	%f9886, %f9884, %f9875, %p1612;
	selp.f32 	%f9887, %f9882, %f9880, %p1612;
	fma.rn.f32 	%f9888, %f9887, 0f40000000, %f9886;
	mov.f32 	%f9889, 0f41000000;
	div.rn.f32 	%f9890, %f9889, %f1306;
	mul.f32 	%f9891, %f9887, %f9890;
	sub.f32 	%f9892, %f9891, %f9885;
	abs.f32 	%f9893, %f9892;
	setp.gt.f32 	%p1613, %f9893, 0f58635FA9;
	mul.f32 	%f9894, %f9892, 0f26901D7D;
	mul.f32 	%f9895, %f9887, 0f26901D7D;
	mul.f32 	%f9896, %f9888, 0f26901D7D;
	selp.f32 	%f9897, %f9895, %f9887, %p1613;
	selp.f32 	%f9898, %f9896, %f9888, %p1613;
	selp.f32 	%f9899, %f9894, %f9892, %p1613;
	mov.f32 	%f9900, 0f40C00000;
	div.rn.f32 	%f9901, %f9900, %f1306;
	mul.f32 	%f9902, %f9899, %f9901;
	sub.f32 	%f9903, %f9902, %f9897;
	abs.f32 	%f9904, %f9903;
	setp.gt.f32 	%p1614, %f9904, 0f58635FA9;
	mul.f32 	%f9905, %f9903, 0f26901D7D;
	mul.f32 	%f9906, %f9899, 0f26901D7D;
	mul.f32 	%f9907, %f9898, 0f26901D7D;
	selp.f32 	%f9908, %f9906, %f9899, %p1614;
	selp.f32 	%f9909, %f9907, %f9898, %p1614;
	selp.f32 	%f9910, %f9905, %f9903, %p1614;
	fma.rn.f32 	%f9911, %f9910, 0f40000000, %f9909;
	mov.f32 	%f9912, 0f40800000;
	div.rn.f32 	%f9913, %f9912, %f1306;
	mul.f32 	%f9914, %f9910, %f9913;
	sub.f32 	%f9915, %f9914, %f9908;
	abs.f32 	%f9916, %f9915;
	setp.gt.f32 	%p1615, %f9916, 0f58635FA9;
	mul.f32 	%f9917, %f9915, 0f26901D7D;
	mul.f32 	%f9918, %f9910, 0f26901D7D;
	mul.f32 	%f9919, %f9911, 0f26901D7D;
	selp.f32 	%f9920, %f9918, %f9910, %p1615;
	selp.f32 	%f9921, %f9919, %f9911, %p1615;
	selp.f32 	%f9922, %f9917, %f9915, %p1615;
	mov.f32 	%f9923, 0f40000000;
	div.rn.f32 	%f9924, %f9923, %f1306;
	mul.f32 	%f9925, %f9922, %f9924;
	sub.f32 	%f9926, %f9925, %f9920;
	abs.f32 	%f9927, %f9926;
	setp.gt.f32 	%p1616, %f9927, 0f58635FA9;
	mul.f32 	%f9928, %f9926, 0f26901D7D;
	mul.f32 	%f9929, %f9920, 0f26901D7D;
	mul.f32 	%f9930, %f9921, 0f26901D7D;
	selp.f32 	%f9931, %f9929, %f9920, %p1616;
	selp.f32 	%f9932, %f9930, %f9921, %p1616;
	selp.f32 	%f9933, %f9928, %f9926, %p1616;
	fma.rn.f32 	%f9934, %f9933, 0f40000000, %f9932;
	sub.f32 	%f9935, %f9934, %f9933;
	div.rn.f32 	%f11866, %f9931, %f9935;
	bra.uni 	$L__BB1_1439;
$L__BB1_1414:
	setp.gtu.f32 	%p1617, %f1318, 0f41000000;
	@%p1617 bra 	$L__BB1_1416;
	add.f32 	%f9936, %f1318, 0fC0753AAC;
	add.f32 	%f9937, %f9936, 0f33A5090F;
	fma.rn.f32 	%f9938, %f9937, 0f29AF3463, 0f2B81BF42;
	fma.rn.f32 	%f9939, %f9938, %f9937, 0fADE21EC1;
	fma.rn.f32 	%f9940, %f9939, %f9937, 0fAF5DDEFF;
	fma.rn.f32 	%f9941, %f9940, %f9937, 0f319B0C9D;
	fma.rn.f32 	%f9942, %f9941, %f9937, 0f32E81173;
	fma.rn.f32 	%f9943, %f9942, %f9937, 0fB50F8DC8;
	fma.rn.f32 	%f9944, %f9943, %f9937, 0fB61E653D;
	fma.rn.f32 	%f9945, %f9944, %f9937, 0f382CD9C5;
	fma.rn.f32 	%f9946, %f9945, %f9937, 0f38F9EB10;
	fma.rn.f32 	%f9947, %f9946, %f9937, 0fBAECEB9C;
	fma.rn.f32 	%f9948, %f9947, %f9937, 0fBB276FFD;
	fma.rn.f32 	%f9949, %f9948, %f9937, 0f3D073993;
	add.f32 	%f9950, %f1318, 0fC0E07FB0;
	add.f32 	%f9951, %f9950, 0f3444B8DB;
	mul.f32 	%f9952, %f9951, %f9949;
	mul.f32 	%f9953, %f9937, %f9952;
	mul.f32 	%f11863, %f1318, %f9953;
	bra.uni 	$L__BB1_1426;
$L__BB1_1416:
	abs.f32 	%f9955, %f1318;
	setp.eq.f32 	%p1618, %f9955, 0f7F800000;
	mov.f32 	%f11863, 0f00000000;
	@%p1618 bra 	$L__BB1_1426;
	rcp.approx.ftz.f32 	%f9956, %f1318;
	mul.f32 	%f9957, %f9956, %f9956;
	fma.rn.f32 	%f9958, %f9957, 0fC082CB37, 0f3F3FF7E9;
	fma.rn.f32 	%f9959, %f9958, %f9957, 0fBE458BAE;
	fma.rn.f32 	%f9960, %f9959, %f9957, 0f3E3FFF8B;
	fma.rn.f32 	%f1321, %f9960, %f9957, 0f3F800000;
	fma.rn.f32 	%f9961, %f9957, 0fBFCA3BA2, 0f3EB914AD;
	fma.rn.f32 	%f9962, %f9961, %f9957, 0fBE27F2EC;
	fma.rn.f32 	%f9963, %f9962, %f9957, 0f3EBFFFFD;
	fma.rn.f32 	%f1322, %f9963, %f9956, %f1318;
	mul.f32 	%f9964, %f1322, 0f3F22F983;
	cvt.rni.s32.f32 	%r6013, %f9964;
	cvt.rn.f32.s32 	%f9965, %r6013;
	fma.rn.f32 	%f9966, %f9965, 0fBFC90FDA, %f1322;
	fma.rn.f32 	%f9967, %f9965, 0fB3A22168, %f9966;
	fma.rn.f32 	%f11862, %f9965, 0fA7C234C5, %f9967;
	abs.f32 	%f1324, %f1322;
	setp.ltu.f32 	%p1619, %f1324, 0f47CE4780;
	@%p1619 bra 	$L__BB1_1425;
	setp.eq.f32 	%p1620, %f1324, 0f7F800000;
	@%p1620 bra 	$L__BB1_1424;
	mov.b32 	%r1543, %f1322;
	mov.b64 	%rd2290, 0;
	mov.b32 	%r6010, 0;
$L__BB1_1420:
	.pragma "nounroll";
	mul.wide.u32 	%rd1886, %r6010, 4;
	mov.u64 	%rd1887, __cudart_i2opi_f;
	add.s64 	%rd1888, %rd1887, %rd1886;
	ld.global.nc.u32 	%r4997, [%rd1888];
	shl.b32 	%r4998, %r1543, 8;
	or.b32  	%r4999, %r4998, -2147483648;
	mad.wide.u32 	%rd1889, %r4997, %r4999, %rd2290;
	shr.u64 	%rd2290, %rd1889, 32;
	add.s64 	%rd1890, %rd13, %rd1886;
	st.local.u32 	[%rd1890], %rd1889;
	add.s32 	%r6010, %r6010, 1;
	setp.ne.s32 	%p1621, %r6010, 6;
	@%p1621 bra 	$L__BB1_1420;
	shr.u32 	%r5000, %r1543, 23;
	st.local.u32 	[%rd13+24], %rd2290;
	and.b32  	%r5001, %r5000, 31;
	and.b32  	%r5002, %r5000, 224;
	add.s32 	%r5003, %r5002, -128;
	shr.u32 	%r5004, %r5003, 5;
	mul.wide.u32 	%rd1891, %r5004, 4;
	sub.s64 	%rd1892, %rd13, %rd1891;
	ld.local.u32 	%r6011, [%rd1892+24];
	ld.local.u32 	%r6012, [%rd1892+20];
	setp.eq.s32 	%p1622, %r5001, 0;
	@%p1622 bra 	$L__BB1_1423;
	shr.u32 	%r5005, %r1543, 23;
	and.b32  	%r5006, %r5005, 31;
	shf.l.wrap.b32 	%r6011, %r6012, %r6011, %r5006;
	and.b32  	%r5007, %r5005, 224;
	add.s32 	%r5008, %r5007, -128;
	shr.u32 	%r5009, %r5008, 5;
	mul.wide.u32 	%rd1893, %r5009, 4;
	sub.s64 	%rd1894, %rd13, %rd1893;
	ld.local.u32 	%r5010, [%rd1894+16];
	shf.l.wrap.b32 	%r6012, %r5010, %r6012, %r5006;
$L__BB1_1423:
	shr.u32 	%r5011, %r6011, 30;
	shf.l.wrap.b32 	%r5012, %r6012, %r6011, 2;
	shl.b32 	%r5013, %r6012, 2;
	shr.u32 	%r5014, %r5012, 31;
	add.s32 	%r5015, %r5014, %r5011;
	neg.s32 	%r5016, %r5015;
	setp.lt.s32 	%p1623, %r1543, 0;
	selp.b32 	%r6013, %r5016, %r5015, %p1623;
	xor.b32  	%r5017, %r5012, %r1543;
	shr.s32 	%r5018, %r5012, 31;
	xor.b32  	%r5019, %r5018, %r5012;
	xor.b32  	%r5020, %r5018, %r5013;
	cvt.u64.u32 	%rd1895, %r5019;
	shl.b64 	%rd1896, %rd1895, 32;
	cvt.u64.u32 	%rd1897, %r5020;
	or.b64  	%rd1898, %rd1896, %rd1897;
	cvt.rn.f64.s64 	%fd229, %rd1898;
	mul.f64 	%fd230, %fd229, 0d3BF921FB54442D19;
	cvt.rn.f32.f64 	%f9968, %fd230;
	neg.f32 	%f9969, %f9968;
	setp.lt.s32 	%p1624, %r5017, 0;
	selp.f32 	%f11862, %f9969, %f9968, %p1624;
	bra.uni 	$L__BB1_1425;
$L__BB1_1424:
	mov.f32 	%f9970, 0f00000000;
	mul.rn.f32 	%f11862, %f1322, %f9970;
	mov.b32 	%r6013, 0;
$L__BB1_1425:
	and.b32  	%r5022, %r6013, 3;
	cvt.rn.f32.u32 	%f9971, %r5022;
	fma.rn.f32 	%f9972, %f9971, 0f3FC90FDB, 0fC016CBE4;
	add.f32 	%f9973, %f11862, %f9972;
	mul.f32 	%f9974, %f9973, 0f3F22F983;
	cvt.rni.s32.f32 	%r5023, %f9974;
	cvt.rn.f32.s32 	%f9975, %r5023;
	fma.rn.f32 	%f9976, %f9975, 0fBFC90FDA, %f9973;
	fma.rn.f32 	%f9977, %f9975, 0fB3A22168, %f9976;
	add.s32 	%r5024, %r5023, 1;
	mul.rn.f32 	%f9978, %f9977, %f9977;
	and.b32  	%r5025, %r5023, 1;
	setp.eq.b32 	%p1625, %r5025, 1;
	selp.f32 	%f9979, %f9977, 0f3F800000, %p1625;
	fma.rn.f32 	%f9980, %f9978, %f9979, 0f00000000;
	fma.rn.f32 	%f9981, %f9978, 0f37CBAC00, 0fBAB607ED;
	selp.f32 	%f9982, 0fB94D4153, %f9981, %p1625;
	selp.f32 	%f9983, 0f3C0885E4, 0f3D2AAABB, %p1625;
	fma.rn.f32 	%f9984, %f9982, %f9978, %f9983;
	selp.f32 	%f9985, 0fBE2AAAA8, 0fBEFFFFFF, %p1625;
	fma.rn.f32 	%f9986, %f9984, %f9978, %f9985;
	fma.rn.f32 	%f9987, %f9986, %f9980, %f9979;
	and.b32  	%r5026, %r5024, 2;
	setp.eq.s32 	%p1626, %r5026, 0;
	mov.f32 	%f9988, 0f00000000;
	sub.f32 	%f9989, %f9988, %f9987;
	selp.f32 	%f9990, %f9987, %f9989, %p1626;
	abs.f32 	%f9991, %f1306;
	rsqrt.approx.f32 	%f9992, %f9991;
	mul.f32 	%f9993, %f9992, 0f3F4C422A;
	mul.f32 	%f9994, %f1321, %f9993;
	mul.f32 	%f11863, %f9994, %f9990;
$L__BB1_1426:
	abs.f32 	%f1330, %f1306;
	setp.gtu.f32 	%p1627, %f1330, 0f41000000;
	setp.lt.f32 	%p1628, %f1306, 0f00000000;
	neg.f32 	%f9995, %f11863;
	selp.f32 	%f1331, %f9995, %f11863, %p1628;
	@%p1627 bra 	$L__BB1_1428;
	add.f32 	%f9996, %f1330, 0fC019E8A9;
	add.f32 	%f9997, %f9996, 0fB3E971B3;
	fma.rn.f32 	%f9998, %f9997, 0fA6B3B8E7, 0fA9ACA9B3;
	fma.rn.f32 	%f9999, %f9998, %f9997, 0f2C3F0E18;
	fma.rn.f32 	%f10000, %f9999, %f9997, 0fACD41781;
	fma.rn.f32 	%f10001, %f10000, %f9997, 0fAFE90F38;
	fma.rn.f32 	%f10002, %f10001, %f9997, 0f3020305B;
	fma.rn.f32 	%f10003, %f10002, %f9997, 0f33797143;
	fma.rn.f32 	%f10004, %f10003, %f9997, 0f30F76F85;
	fma.rn.f32 	%f10005, %f10004, %f9997, 0fB6B6DFC6;
	fma.rn.f32 	%f10006, %f10005, %f9997, 0fB6F665C9;
	fma.rn.f32 	%f10007, %f10006, %f9997, 0f399E2DEB;
	fma.rn.f32 	%f10008, %f10007, %f9997, 0f3A4AE334;
	fma.rn.f32 	%f10009, %f10008, %f9997, 0fBBEEAA1B;
	fma.rn.f32 	%f10010, %f10009, %f9997, 0fBCDA7747;
	mul.f32 	%f10011, %f9997, %f10010;
	add.f32 	%f10012, %f1330, 0fC0B0A47B;
	add.f32 	%f10013, %f10012, 0f339A7A37;
	mul.f32 	%f10014, %f10013, %f10011;
	add.f32 	%f10015, %f1330, 0fC10A75AB;
	add.f32 	%f10016, %f10015, 0fB4CCCDED;
	mul.f32 	%f11865, %f10016, %f10014;
	bra.uni 	$L__BB1_1438;
$L__BB1_1428:
	abs.f32 	%f10018, %f1330;
	setp.eq.f32 	%p1629, %f10018, 0f7F800000;
	mov.f32 	%f11865, 0f00000000;
	@%p1629 bra 	$L__BB1_1438;
	rcp.approx.ftz.f32 	%f10019, %f1330;
	mul.f32 	%f10020, %f10019, %f10019;
	fma.rn.f32 	%f10021, %f10020, 0f4056FE93, 0fBF03B7C2;
	fma.rn.f32 	%f10022, %f10021, %f10020, 0f3DD3B3F3;
	fma.rn.f32 	%f10023, %f10022, %f10020, 0fBD7FFFB6;
	fma.rn.f32 	%f1333, %f10023, %f10020, 0f3F800000;
	fma.rn.f32 	%f10024, %f10020, 0f3F91E009, 0fBE52412D;
	fma.rn.f32 	%f10025, %f10024, %f10020, 0f3D854ED1;
	fma.rn.f32 	%f10026, %f10025, %f10020, 0fBDFFFFFF;
	fma.rn.f32 	%f1334, %f10026, %f10019, %f1330;
	mul.f32 	%f10027, %f1334, 0f3F22F983;
	cvt.rni.s32.f32 	%r6017, %f10027;
	cvt.rn.f32.s32 	%f10028, %r6017;
	fma.rn.f32 	%f10029, %f10028, 0fBFC90FDA, %f1334;
	fma.rn.f32 	%f10030, %f10028, 0fB3A22168, %f10029;
	fma.rn.f32 	%f11864, %f10028, 0fA7C234C5, %f10030;
	abs.f32 	%f1336, %f1334;
	setp.ltu.f32 	%p1630, %f1336, 0f47CE4780;
	@%p1630 bra 	$L__BB1_1437;
	setp.eq.f32 	%p1631, %f1336, 0f7F800000;
	@%p1631 bra 	$L__BB1_1436;
	mov.b32 	%r1555, %f1334;
	mov.b32 	%r6014, 0;
	mov.b64 	%rd2291, 0;
$L__BB1_1432:
	.pragma "nounroll";
	mul.wide.u32 	%rd1900, %r6014, 4;
	mov.u64 	%rd1901, __cudart_i2opi_f;
	add.s64 	%rd1902, %rd1901, %rd1900;
	ld.global.nc.u32 	%r5028, [%rd1902];
	shl.b32 	%r5029, %r1555, 8;
	or.b32  	%r5030, %r5029, -2147483648;
	mad.wide.u32 	%rd1903, %r5028, %r5030, %rd2291;
	shr.u64 	%rd2291, %rd1903, 32;
	add.s64 	%rd1904, %rd13, %rd1900;
	st.local.u32 	[%rd1904], %rd1903;
	add.s32 	%r6014, %r6014, 1;
	setp.ne.s32 	%p1632, %r6014, 6;
	@%p1632 bra 	$L__BB1_1432;
	shr.u32 	%r5031, %r1555, 23;
	st.local.u32 	[%rd13+24], %rd2291;
	and.b32  	%r5032, %r5031, 31;
	and.b32  	%r5033, %r5031, 224;
	add.s32 	%r5034, %r5033, -128;
	shr.u32 	%r5035, %r5034, 5;
	mul.wide.u32 	%rd1905, %r5035, 4;
	sub.s64 	%rd1906, %rd13, %rd1905;
	ld.local.u32 	%r6016, [%rd1906+24];
	ld.local.u32 	%r6015, [%rd1906+20];
	setp.eq.s32 	%p1633, %r5032, 0;
	@%p1633 bra 	$L__BB1_1435;
	shr.u32 	%r5036, %r1555, 23;
	and.b32  	%r5037, %r5036, 31;
	shf.l.wrap.b32 	%r6016, %r6015, %r6016, %r5037;
	and.b32  	%r5038, %r5036, 224;
	add.s32 	%r5039, %r5038, -128;
	shr.u32 	%r5040, %r5039, 5;
	mul.wide.u32 	%rd1907, %r5040, 4;
	sub.s64 	%rd1908, %rd13, %rd1907;
	ld.local.u32 	%r5041, [%rd1908+16];
	shf.l.wrap.b32 	%r6015, %r5041, %r6015, %r5037;
$L__BB1_1435:
	shr.u32 	%r5042, %r6016, 30;
	shf.l.wrap.b32 	%r5043, %r6015, %r6016, 2;
	shl.b32 	%r5044, %r6015, 2;
	shr.u32 	%r5045, %r5043, 31;
	add.s32 	%r5046, %r5045, %r5042;
	neg.s32 	%r5047, %r5046;
	setp.lt.s32 	%p1634, %r1555, 0;
	selp.b32 	%r6017, %r5047, %r5046, %p1634;
	shr.s32 	%r5048, %r5043, 31;
	xor.b32  	%r5049, %r5048, %r5044;
	xor.b32  	%r5050, %r5048, %r5043;
	xor.b32  	%r5051, %r5043, %r1555;
	cvt.u64.u32 	%rd1909, %r5050;
	shl.b64 	%rd1910, %rd1909, 32;
	cvt.u64.u32 	%rd1911, %r5049;
	or.b64  	%rd1912, %rd1910, %rd1911;
	cvt.rn.f64.s64 	%fd231, %rd1912;
	mul.f64 	%fd232, %fd231, 0d3BF921FB54442D19;
	cvt.rn.f32.f64 	%f10031, %fd232;
	neg.f32 	%f10032, %f10031;
	setp.lt.s32 	%p1635, %r5051, 0;
	selp.f32 	%f11864, %f10032, %f10031, %p1635;
	bra.uni 	$L__BB1_1437;
$L__BB1_1436:
	mov.f32 	%f10033, 0f00000000;
	mul.rn.f32 	%f11864, %f1334, %f10033;
	mov.b32 	%r6017, 0;
$L__BB1_1437:
	and.b32  	%r5053, %r6017, 3;
	cvt.rn.f32.u32 	%f10034, %r5053;
	fma.rn.f32 	%f10035, %f10034, 0f3FC90FDB, 0fBF490FDB;
	add.f32 	%f10036, %f11864, %f10035;
	mul.f32 	%f10037, %f10036, 0f3F22F983;
	cvt.rni.s32.f32 	%r5054, %f10037;
	cvt.rn.f32.s32 	%f10038, %r5054;
	fma.rn.f32 	%f10039, %f10038, 0fBFC90FDA, %f10036;
	fma.rn.f32 	%f10040, %f10038, 0fB3A22168, %f10039;
	add.s32 	%r5055, %r5054, 1;
	mul.rn.f32 	%f10041, %f10040, %f10040;
	and.b32  	%r5056, %r5054, 1;
	setp.eq.b32 	%p1636, %r5056, 1;
	selp.f32 	%f10042, %f10040, 0f3F800000, %p1636;
	fma.rn.f32 	%f10043, %f10041, %f10042, 0f00000000;
	fma.rn.f32 	%f10044, %f10041, 0f37CBAC00, 0fBAB607ED;
	selp.f32 	%f10045, 0fB94D4153, %f10044, %p1636;
	selp.f32 	%f10046, 0f3C0885E4, 0f3D2AAABB, %p1636;
	fma.rn.f32 	%f10047, %f10045, %f10041, %f10046;
	selp.f32 	%f10048, 0fBE2AAAA8, 0fBEFFFFFF, %p1636;
	fma.rn.f32 	%f10049, %f10047, %f10041, %f10048;
	fma.rn.f32 	%f10050, %f10049, %f10043, %f10042;
	and.b32  	%r5057, %r5055, 2;
	setp.eq.s32 	%p1637, %r5057, 0;
	mov.f32 	%f10051, 0f00000000;
	sub.f32 	%f10052, %f10051, %f10050;
	selp.f32 	%f10053, %f10050, %f10052, %p1637;
	abs.f32 	%f10054, %f1306;
	rsqrt.approx.f32 	%f10055, %f10054;
	mul.f32 	%f10056, %f10055, 0f3F4C422A;
	mul.f32 	%f10057, %f1333, %f10056;
	mul.f32 	%f11865, %f10057, %f10053;
$L__BB1_1438:
	neg.f32 	%f10058, %f11865;
	mov.f32 	%f10059, 0f40000000;
	div.rn.f32 	%f10060, %f10059, %f1306;
	copysign.f32 	%f10061, %f1306, %f1331;
	abs.f32 	%f10062, %f1306;
	setp.lt.f32 	%p1638, %f10062, 0f0DA24260;
	selp.f32 	%f10063, %f10061, %f1331, %p1638;
	fma.rn.f32 	%f11866, %f10063, %f10060, %f10058;
$L__BB1_1439:
	abs.f32 	%f1344, %f1306;
	setp.gtu.f32 	%p1639, %f1344, 0f41000000;
	sub.f32 	%f1345, %f11861, %f11866;
	@%p1639 bra 	$L__BB1_1442;
	setp.leu.f32 	%p1640, %f1344, 0f40000000;
	add.f32 	%f10064, %f1344, 0fC019E8A9;
	add.f32 	%f10065, %f10064, 0fB3E971B3;
	fma.rn.f32 	%f10066, %f10065, 0fA6B3B8E7, 0fA9ACA9B3;
	fma.rn.f32 	%f10067, %f10066, %f10065, 0f2C3F0E18;
	fma.rn.f32 	%f10068, %f10067, %f10065, 0fACD41781;
	fma.rn.f32 	%f10069, %f10068, %f10065, 0fAFE90F38;
	fma.rn.f32 	%f10070, %f10069, %f10065, 0f3020305B;
	fma.rn.f32 	%f10071, %f10070, %f10065, 0f33797143;
	fma.rn.f32 	%f10072, %f10071, %f10065, 0f30F76F85;
	fma.rn.f32 	%f10073, %f10072, %f10065, 0fB6B6DFC6;
	fma.rn.f32 	%f10074, %f10073, %f10065, 0fB6F665C9;
	fma.rn.f32 	%f10075, %f10074, %f10065, 0f399E2DEB;
	fma.rn.f32 	%f10076, %f10075, %f10065, 0f3A4AE334;
	fma.rn.f32 	%f10077, %f10076, %f10065, 0fBBEEAA1B;
	fma.rn.f32 	%f10078, %f10077, %f10065, 0fBCDA7747;
	mul.f32 	%f10079, %f10065, %f10078;
	add.f32 	%f10080, %f1344, 0fC0B0A47B;
	add.f32 	%f10081, %f10080, 0f339A7A37;
	mul.f32 	%f10082, %f10081, %f10079;
	add.f32 	%f10083, %f1344, 0fC10A75AB;
	add.f32 	%f10084, %f10083, 0fB4CCCDED;
	mul.f32 	%f11868, %f10084, %f10082;
	@%p1640 bra 	$L__BB1_1461;
	add.f32 	%f10085, %f1344, 0fC0753AAC;
	add.f32 	%f10086, %f10085, 0f33A5090F;
	fma.rn.f32 	%f10087, %f10086, 0f29AF3463, 0f2B81BF42;
	fma.rn.f32 	%f10088, %f10087, %f10086, 0fADE21EC1;
	fma.rn.f32 	%f10089, %f10088, %f10086, 0fAF5DDEFF;
	fma.rn.f32 	%f10090, %f10089, %f10086, 0f319B0C9D;
	fma.rn.f32 	%f10091, %f10090, %f10086, 0f32E81173;
	fma.rn.f32 	%f10092, %f10091, %f10086, 0fB50F8DC8;
	fma.rn.f32 	%f10093, %f10092, %f10086, 0fB61E653D;
	fma.rn.f32 	%f10094, %f10093, %f10086, 0f382CD9C5;
	fma.rn.f32 	%f10095, %f10094, %f10086, 0f38F9EB10;
	fma.rn.f32 	%f10096, %f10095, %f10086, 0fBAECEB9C;
	fma.rn.f32 	%f10097, %f10096, %f10086, 0fBB276FFD;
	fma.rn.f32 	%f10098, %f10097, %f10086, 0f3D073993;
	add.f32 	%f10099, %f1344, 0fC0E07FB0;
	add.f32 	%f10100, %f10099, 0f3444B8DB;
	mul.f32 	%f10101, %f10100, %f10098;
	mul.f32 	%f10102, %f10086, %f10101;
	mul.f32 	%f11872, %f1344, %f10102;
	bra.uni 	$L__BB1_1464;
$L__BB1_1442:
	abs.f32 	%f10103, %f1344;
	setp.eq.f32 	%p1641, %f10103, 0f7F800000;
	@%p1641 bra 	$L__BB1_1460;
	rcp.approx.ftz.f32 	%f10104, %f1344;
	mul.f32 	%f10105, %f10104, %f10104;
	fma.rn.f32 	%f10106, %f10105, 0f4056FE93, 0fBF03B7C2;
	fma.rn.f32 	%f10107, %f10106, %f10105, 0f3DD3B3F3;
	fma.rn.f32 	%f10108, %f10107, %f10105, 0fBD7FFFB6;
	fma.rn.f32 	%f1348, %f10108, %f10105, 0f3F800000;
	fma.rn.f32 	%f10109, %f10105, 0f3F91E009, 0fBE52412D;
	fma.rn.f32 	%f10110, %f10109, %f10105, 0f3D854ED1;
	fma.rn.f32 	%f10111, %f10110, %f10105, 0fBDFFFFFF;
	fma.rn.f32 	%f1349, %f10111, %f10104, %f1344;
	mul.f32 	%f10112, %f1349, 0f3F22F983;
	cvt.rni.s32.f32 	%r6021, %f10112;
	cvt.rn.f32.s32 	%f10113, %r6021;
	fma.rn.f32 	%f10114, %f10113, 0fBFC90FDA, %f1349;
	fma.rn.f32 	%f10115, %f10113, 0fB3A22168, %f10114;
	fma.rn.f32 	%f11867, %f10113, 0fA7C234C5, %f10115;
	abs.f32 	%f1351, %f1349;
	setp.ltu.f32 	%p1642, %f1351, 0f47CE4780;
	@%p1642 bra 	$L__BB1_1451;
	setp.eq.f32 	%p1643, %f1351, 0f7F800000;
	@%p1643 bra 	$L__BB1_1450;
	mov.b32 	%r1567, %f1349;
	mov.b64 	%rd2292, 0;
	mov.b32 	%r6018, 0;
$L__BB1_1446:
	.pragma "nounroll";
	mul.wide.u32 	%rd1914, %r6018, 4;
	mov.u64 	%rd1915, __cudart_i2opi_f;
	add.s64 	%rd1916, %rd1915, %rd1914;
	ld.global.nc.u32 	%r5059, [%rd1916];
	shl.b32 	%r5060, %r1567, 8;
	or.b32  	%r5061, %r5060, -2147483648;
	mad.wide.u32 	%rd1917, %r5059, %r5061, %rd2292;
	shr.u64 	%rd2292, %rd1917, 32;
	add.s64 	%rd1918, %rd12, %rd1914;
	st.local.u32 	[%rd1918], %rd1917;
	add.s32 	%r6018, %r6018, 1;
	setp.ne.s32 	%p1644, %r6018, 6;
	@%p1644 bra 	$L__BB1_1446;
	shr.u32 	%r5062, %r1567, 23;
	st.local.u32 	[%rd12+24], %rd2292;
	and.b32  	%r5063, %r5062, 31;
	and.b32  	%r5064, %r5062, 224;
	add.s32 	%r5065, %r5064, -128;
	shr.u32 	%r5066, %r5065, 5;
	mul.wide.u32 	%rd1919, %r5066, 4;
	sub.s64 	%rd1920, %rd12, %rd1919;
	ld.local.u32 	%r6019, [%rd1920+24];
	ld.local.u32 	%r6020, [%rd1920+20];
	setp.eq.s32 	%p1645, %r5063, 0;
	@%p1645 bra 	$L__BB1_1449;
	shr.u32 	%r5067, %r1567, 23;
	and.b32  	%r5068, %r5067, 31;
	shf.l.wrap.b32 	%r6019, %r6020, %r6019, %r5068;
	and.b32  	%r5069, %r5067, 224;
	add.s32 	%r5070, %r5069, -128;
	shr.u32 	%r5071, %r5070, 5;
	mul.wide.u32 	%rd1921, %r5071, 4;
	sub.s64 	%rd1922, %rd12, %rd1921;
	ld.local.u32 	%r5072, [%rd1922+16];
	shf.l.wrap.b32 	%r6020, %r5072, %r6020, %r5068;
$L__BB1_1449:
	shr.u32 	%r5073, %r6019, 30;
	shf.l.wrap.b32 	%r5074, %r6020, %r6019, 2;
	shl.b32 	%r5075, %r6020, 2;
	shr.u32 	%r5076, %r5074, 31;
	add.s32 	%r5077, %r5076, %r5073;
	neg.s32 	%r5078, %r5077;
	setp.lt.s32 	%p1646, %r1567, 0;
	selp.b32 	%r6021, %r5078, %r5077, %p1646;
	xor.b32  	%r5079, %r5074, %r1567;
	shr.s32 	%r5080, %r5074, 31;
	xor.b32  	%r5081, %r5080, %r5074;
	xor.b32  	%r5082, %r5080, %r5075;
	cvt.u64.u32 	%rd1923, %r5081;
	shl.b64 	%rd1924, %rd1923, 32;
	cvt.u64.u32 	%rd1925, %r5082;
	or.b64  	%rd1926, %rd1924, %rd1925;
	cvt.rn.f64.s64 	%fd233, %rd1926;
	mul.f64 	%fd234, %fd233, 0d3BF921FB54442D19;
	cvt.rn.f32.f64 	%f10116, %fd234;
	neg.f32 	%f10117, %f10116;
	setp.lt.s32 	%p1647, %r5079, 0;
	selp.f32 	%f11867, %f10117, %f10116, %p1647;
	bra.uni 	$L__BB1_1451;
$L__BB1_1450:
	mov.f32 	%f10118, 0f00000000;
	mul.rn.f32 	%f11867, %f1349, %f10118;
	mov.b32 	%r6021, 0;
$L__BB1_1451:
	abs.f32 	%f10119, %f1306;
	setp.gt.f32 	%p1648, %f10119, 0f40000000;
	and.b32  	%r5084, %r6021, 3;
	cvt.rn.f32.u32 	%f10120, %r5084;
	fma.rn.f32 	%f10121, %f10120, 0f3FC90FDB, 0fBF490FDB;
	add.f32 	%f10122, %f11867, %f10121;
	mul.f32 	%f10123, %f10122, 0f3F22F983;
	cvt.rni.s32.f32 	%r5085, %f10123;
	cvt.rn.f32.s32 	%f10124, %r5085;
	fma.rn.f32 	%f10125, %f10124, 0fBFC90FDA, %f10122;
	fma.rn.f32 	%f10126, %f10124, 0fB3A22168, %f10125;
	add.s32 	%r5086, %r5085, 1;
	mul.rn.f32 	%f10127, %f10126, %f10126;
	and.b32  	%r5087, %r5085, 1;
	setp.eq.b32 	%p1649, %r5087, 1;
	selp.f32 	%f10128, %f10126, 0f3F800000, %p1649;
	fma.rn.f32 	%f10129, %f10127, %f10128, 0f00000000;
	fma.rn.f32 	%f10130, %f10127, 0f37CBAC00, 0fBAB607ED;
	selp.f32 	%f10131, 0fB94D4153, %f10130, %p1649;
	selp.f32 	%f10132, 0f3C0885E4, 0f3D2AAABB, %p1649;
	fma.rn.f32 	%f10133, %f10131, %f10127, %f10132;
	selp.f32 	%f10134, 0fBE2AAAA8, 0fBEFFFFFF, %p1649;
	fma.rn.f32 	%f10135, %f10133, %f10127, %f10134;
	fma.rn.f32 	%f10136, %f10135, %f10129, %f10128;
	and.b32  	%r5088, %r5086, 2;
	setp.eq.s32 	%p1650, %r5088, 0;
	mov.f32 	%f10137, 0f00000000;
	sub.f32 	%f10138, %f10137, %f10136;
	selp.f32 	%f10139, %f10136, %f10138, %p1650;
	rsqrt.approx.f32 	%f10140, %f10119;
	mul.f32 	%f10141, %f10140, 0f3F4C422A;
	mul.f32 	%f10142, %f1348, %f10141;
	mul.f32 	%f11868, %f10142, %f10139;
	@%p1648 bra 	$L__BB1_1452;
	bra.uni 	$L__BB1_1461;
$L__BB1_1452:
	abs.f32 	%f1359, %f1306;
	abs.f32 	%f10254, %f1359;
	setp.eq.f32 	%p1662, %f10254, 0f7F800000;
	mov.f32 	%f11872, 0f00000000;
	@%p1662 bra 	$L__BB1_1464;
	rcp.approx.ftz.f32 	%f10255, %f1359;
	mul.f32 	%f10256, %f10255, %f10255;
	fma.rn.f32 	%f10257, %f10256, 0fC082CB37, 0f3F3FF7E9;
	fma.rn.f32 	%f10258, %f10257, %f10256, 0fBE458BAE;
	fma.rn.f32 	%f10259, %f10258, %f10256, 0f3E3FFF8B;
	fma.rn.f32 	%f1360, %f10259, %f10256, 0f3F800000;
	fma.rn.f32 	%f10260, %f10256, 0fBFCA3BA2, 0f3EB914AD;
	fma.rn.f32 	%f10261, %f10260, %f10256, 0fBE27F2EC;
	fma.rn.f32 	%f10262, %f10261, %f10256, 0f3EBFFFFD;
	fma.rn.f32 	%f1361, %f10262, %f10255, %f1359;
	mul.f32 	%f10263, %f1361, 0f3F22F983;
	cvt.rni.s32.f32 	%r6025, %f10263;
	cvt.rn.f32.s32 	%f10264, %r6025;
	fma.rn.f32 	%f10265, %f10264, 0fBFC90FDA, %f1361;
	fma.rn.f32 	%f10266, %f10264, 0fB3A22168, %f10265;
	fma.rn.f32 	%f11870, %f10264, 0fA7C234C5, %f10266;
	abs.f32 	%f1363, %f1361;
	setp.ltu.f32 	%p1663, %f1363, 0f47CE4780;
	@%p1663 bra 	$L__BB1_1463;
	setp.eq.f32 	%p1664, %f1363, 0f7F800000;
	@%p1664 bra 	$L__BB1_1462;
	mov.b32 	%r1579, %f1361;
	mov.b64 	%rd2293, 0;
	mov.b32 	%r6022, 0;
$L__BB1_1456:
	.pragma "nounroll";
	mul.wide.u32 	%rd1928, %r6022, 4;
	mov.u64 	%rd1929, __cudart_i2opi_f;
	add.s64 	%rd1930, %rd1929, %rd1928;
	ld.global.nc.u32 	%r5090, [%rd1930];
	shl.b32 	%r5091, %r1579, 8;
	or.b32  	%r5092, %r5091, -2147483648;
	mad.wide.u32 	%rd1931, %r5090, %r5092, %rd2293;
	shr.u64 	%rd2293, %rd1931, 32;
	add.s64 	%rd1932, %rd11, %rd1928;
	st.local.u32 	[%rd1932], %rd1931;
	add.s32 	%r6022, %r6022, 1;
	setp.ne.s32 	%p1665, %r6022, 6;
	@%p1665 bra 	$L__BB1_1456;
	shr.u32 	%r5093, %r1579, 23;
	st.local.u32 	[%rd11+24], %rd2293;
	and.b32  	%r5094, %r5093, 31;
	and.b32  	%r5095, %r5093, 224;
	add.s32 	%r5096, %r5095, -128;
	shr.u32 	%r5097, %r5096, 5;
	mul.wide.u32 	%rd1933, %r5097, 4;
	sub.s64 	%rd1934, %rd11, %rd1933;
	ld.local.u32 	%r6023, [%rd1934+24];
	ld.local.u32 	%r6024, [%rd1934+20];
	setp.eq.s32 	%p1666, %r5094, 0;
	@%p1666 bra 	$L__BB1_1459;
	shr.u32 	%r5098, %r1579, 23;
	and.b32  	%r5099, %r5098, 31;
	shf.l.wrap.b32 	%r6023, %r6024, %r6023, %r5099;
	and.b32  	%r5100, %r5098, 224;
	add.s32 	%r5101, %r5100, -128;
	shr.u32 	%r5102, %r5101, 5;
	mul.wide.u32 	%rd1935, %r5102, 4;
	sub.s64 	%rd1936, %rd11, %rd1935;
	ld.local.u32 	%r5103, [%rd1936+16];
	shf.l.wrap.b32 	%r6024, %r5103, %r6024, %r5099;
$L__BB1_1459:
	shr.u32 	%r5104, %r6023, 30;
	shf.l.wrap.b32 	%r5105, %r6024, %r6023, 2;
	shl.b32 	%r5106, %r6024, 2;
	shr.u32 	%r5107, %r5105, 31;
	add.s32 	%r5108, %r5107, %r5104;
	neg.s32 	%r5109, %r5108;
	setp.lt.s32 	%p1667, %r1579, 0;
	selp.b32 	%r6025, %r5109, %r5108, %p1667;
	xor.b32  	%r5110, %r5105, %r1579;
	shr.s32 	%r5111, %r5105, 31;
	xor.b32  	%r5112, %r5111, %r5105;
	xor.b32  	%r5113, %r5111, %r5106;
	cvt.u64.u32 	%rd1937, %r5112;
	shl.b64 	%rd1938, %rd1937, 32;
	cvt.u64.u32 	%rd1939, %r5113;
	or.b64  	%rd1940, %rd1938, %rd1939;
	cvt.rn.f64.s64 	%fd235, %rd1940;
	mul.f64 	%fd236, %fd235, 0d3BF921FB54442D19;
	cvt.rn.f32.f64 	%f10267, %fd236;
	neg.f32 	%f10268, %f10267;
	setp.lt.s32 	%p1668, %r5110, 0;
	selp.f32 	%f11870, %f10268, %f10267, %p1668;
	bra.uni 	$L__BB1_1463;
$L__BB1_1460:
	setp.gt.f32 	%p1651, %f1344, 0f40000000;
	mov.f32 	%f11868, 0f00000000;
	@%p1651 bra 	$L__BB1_1452;
$L__BB1_1461:
	mov.f32 	%f10144, 0f41A00000;
	div.rn.f32 	%f10145, %f10144, %f1306;
	abs.f32 	%f10146, %f10145;
	setp.gt.f32 	%p1652, %f10146, 0f58635FA9;
	mul.f32 	%f10147, %f10145, 0f26901D7D;
	selp.f32 	%f10148, 0f26901D7D, 0f3F800000, %p1652;
	selp.f32 	%f10149, %f10147, %f10145, %p1652;
	mov.f32 	%f10150, 0f41900000;
	div.rn.f32 	%f10151, %f10150, %f1306;
	mul.f32 	%f10152, %f10149, %f10151;
	sub.f32 	%f10153, %f10152, %f10148;
	abs.f32 	%f10154, %f10153;
	setp.gt.f32 	%p1653, %f10154, 0f58635FA9;
	mul.f32 	%f10155, %f10153, 0f26901D7D;
	mul.f32 	%f10156, %f10149, 0f26901D7D;
	selp.f32 	%f10157, %f10156, %f10149, %p1653;
	selp.f32 	%f10158, %f10155, %f10153, %p1653;
	fma.rn.f32 	%f10159, %f10158, 0f40000000, 0f00000000;
	mov.f32 	%f10160, 0f41800000;
	div.rn.f32 	%f10161, %f10160, %f1306;
	mul.f32 	%f10162, %f10158, %f10161;
	sub.f32 	%f10163, %f10162, %f10157;
	abs.f32 	%f10164, %f10163;
	setp.gt.f32 	%p1654, %f10164, 0f58635FA9;
	mul.f32 	%f10165, %f10163, 0f26901D7D;
	mul.f32 	%f10166, %f10158, 0f26901D7D;
	mul.f32 	%f10167, %f10159, 0f26901D7D;
	selp.f32 	%f10168, %f10166, %f10158, %p1654;
	selp.f32 	%f10169, %f10167, %f10159, %p1654;
	selp.f32 	%f10170, %f10165, %f10163, %p1654;
	mov.f32 	%f10171, 0f41600000;
	div.rn.f32 	%f10172, %f10171, %f1306;
	mul.f32 	%f10173, %f10170, %f10172;
	sub.f32 	%f10174, %f10173, %f10168;
	abs.f32 	%f10175, %f10174;
	setp.gt.f32 	%p1655, %f10175, 0f58635FA9;
	mul.f32 	%f10176, %f10174, 0f26901D7D;
	mul.f32 	%f10177, %f10170, 0f26901D7D;
	mul.f32 	%f10178, %f10169, 0f26901D7D;
	selp.f32 	%f10179, %f10177, %f10170, %p1655;
	selp.f32 	%f10180, %f10178, %f10169, %p1655;
	selp.f32 	%f10181, %f10176, %f10174, %p1655;
	fma.rn.f32 	%f10182, %f10181, 0f40000000, %f10180;
	mov.f32 	%f10183, 0f41400000;
	div.rn.f32 	%f10184, %f10183, %f1306;
	mul.f32 	%f10185, %f10181, %f10184;
	sub.f32 	%f10186, %f10185, %f10179;
	abs.f32 	%f10187, %f10186;
	setp.gt.f32 	%p1656, %f10187, 0f58635FA9;
	mul.f32 	%f10188, %f10186, 0f26901D7D;
	mul.f32 	%f10189, %f10181, 0f26901D7D;
	mul.f32 	%f10190, %f10182, 0f26901D7D;
	selp.f32 	%f10191, %f10189, %f10181, %p1656;
	selp.f32 	%f10192, %f10190, %f10182, %p1656;
	selp.f32 	%f10193, %f10188, %f10186, %p1656;
	mov.f32 	%f10194, 0f41200000;
	div.rn.f32 	%f10195, %f10194, %f1306;
	mul.f32 	%f10196, %f10193, %f10195;
	sub.f32 	%f10197, %f10196, %f10191;
	abs.f32 	%f10198, %f10197;
	setp.gt.f32 	%p1657, %f10198, 0f58635FA9;
	mul.f32 	%f10199, %f10197, 0f26901D7D;
	mul.f32 	%f10200, %f10193, 0f26901D7D;
	mul.f32 	%f10201, %f10192, 0f26901D7D;
	selp.f32 	%f10202, %f10200, %f10193, %p1657;
	selp.f32 	%f10203, %f10201, %f10192, %p1657;
	selp.f32 	%f10204, %f10199, %f10197, %p1657;
	fma.rn.f32 	%f10205, %f10204, 0f40000000, %f10203;
	mov.f32 	%f10206, 0f41000000;
	div.rn.f32 	%f10207, %f10206, %f1306;
	mul.f32 	%f10208, %f10204, %f10207;
	sub.f32 	%f10209, %f10208, %f10202;
	abs.f32 	%f10210, %f10209;
	setp.gt.f32 	%p1658, %f10210, 0f58635FA9;
	mul.f32 	%f10211, %f10209, 0f26901D7D;
	mul.f32 	%f10212, %f10204, 0f26901D7D;
	mul.f32 	%f10213, %f10205, 0f26901D7D;
	selp.f32 	%f10214, %f10212, %f10204, %p1658;
	selp.f32 	%f10215, %f10213, %f10205, %p1658;
	selp.f32 	%f10216, %f10211, %f10209, %p1658;
	mov.f32 	%f10217, 0f40C00000;
	div.rn.f32 	%f10218, %f10217, %f1306;
	mul.f32 	%f10219, %f10216, %f10218;
	sub.f32 	%f10220, %f10219, %f10214;
	abs.f32 	%f10221, %f10220;
	setp.gt.f32 	%p1659, %f10221, 0f58635FA9;
	mul.f32 	%f10222, %f10220, 0f26901D7D;
	mul.f32 	%f10223, %f10216, 0f26901D7D;
	mul.f32 	%f10224, %f10215, 0f26901D7D;
	selp.f32 	%f10225, %f10223, %f10216, %p1659;
	selp.f32 	%f10226, %f10224, %f10215, %p1659;
	selp.f32 	%f10227, %f10222, %f10220, %p1659;
	fma.rn.f32 	%f10228, %f10227, 0f40000000, %f10226;
	mov.f32 	%f10229, 0f40800000;
	div.rn.f32 	%f10230, %f10229, %f1306;
	mul.f32 	%f10231, %f10227, %f10230;
	sub.f32 	%f10232, %f10231, %f10225;
	abs.f32 	%f10233, %f10232;
	setp.gt.f32 	%p1660, %f10233, 0f58635FA9;
	mul.f32 	%f10234, %f10232, 0f26901D7D;
	mul.f32 	%f10235, %f10227, 0f26901D7D;
	mul.f32 	%f10236, %f10228, 0f26901D7D;
	selp.f32 	%f10237, %f10235, %f10227, %p1660;
	selp.f32 	%f10238, %f10236, %f10228, %p1660;
	selp.f32 	%f10239, %f10234, %f10232, %p1660;
	mov.f32 	%f10240, 0f40000000;
	div.rn.f32 	%f10241, %f10240, %f1306;
	mul.f32 	%f10242, %f10239, %f10241;
	sub.f32 	%f10243, %f10242, %f10237;
	abs.f32 	%f10244, %f10243;
	setp.gt.f32 	%p1661, %f10244, 0f58635FA9;
	mul.f32 	%f10245, %f10243, 0f26901D7D;
	mul.f32 	%f10246, %f10237, 0f26901D7D;
	mul.f32 	%f10247, %f10238, 0f26901D7D;
	selp.f32 	%f10248, %f10246, %f10237, %p1661;
	selp.f32 	%f10249, %f10247, %f10238, %p1661;
	selp.f32 	%f10250, %f10245, %f10243, %p1661;
	fma.rn.f32 	%f10251, %f10250, 0f40000000, %f10249;
	sub.f32 	%f10252, %f10251, %f10250;
	div.rn.f32 	%f11876, %f10248, %f10252;
	bra.uni 	$L__BB1_1477;
$L__BB1_1462:
	mov.f32 	%f10269, 0f00000000;
	mul.rn.f32 	%f11870, %f1361, %f10269;
	mov.b32 	%r6025, 0;
$L__BB1_1463:
	and.b32  	%r5115, %r6025, 3;
	cvt.rn.f32.u32 	%f10270, %r5115;
	fma.rn.f32 	%f10271, %f10270, 0f3FC90FDB, 0fC016CBE4;
	add.f32 	%f10272, %f11870, %f10271;
	mul.f32 	%f10273, %f10272, 0f3F22F983;
	cvt.rni.s32.f32 	%r5116, %f10273;
	cvt.rn.f32.s32 	%f10274, %r5116;
	fma.rn.f32 	%f10275, %f10274, 0fBFC90FDA, %f10272;
	fma.rn.f32 	%f10276, %f10274, 0fB3A22168, %f10275;
	add.s32 	%r5117, %r5116, 1;
	mul.rn.f32 	%f10277, %f10276, %f10276;
	and.b32  	%r5118, %r5116, 1;
	setp.eq.b32 	%p1669, %r5118, 1;
	selp.f32 	%f10278, %f10276, 0f3F800000, %p1669;
	fma.rn.f32 	%f10279, %f10277, %f10278, 0f00000000;
	fma.rn.f32 	%f10280, %f10277, 0f37CBAC00, 0fBAB607ED;
	selp.f32 	%f10281, 0fB94D4153, %f10280, %p1669;
	selp.f32 	%f10282, 0f3C0885E4, 0f3D2AAABB, %p1669;
	fma.rn.f32 	%f10283, %f10281, %f10277, %f10282;
	selp.f32 	%f10284, 0fBE2AAAA8, 0fBEFFFFFF, %p1669;
	fma.rn.f32 	%f10285, %f10283, %f10277, %f10284;
	fma.rn.f32 	%f10286, %f10285, %f10279, %f10278;
	and.b32  	%r5119, %r5117, 2;
	setp.eq.s32 	%p1670, %r5119, 0;
	mov.f32 	%f10287, 0f00000000;
	sub.f32 	%f10288, %f10287, %f10286;
	selp.f32 	%f10289, %f10286, %f10288, %p1670;
	abs.f32 	%f10290, %f1306;
	rsqrt.approx.f32 	%f10291, %f10290;
	mul.f32 	%f10292, %f10291, 0f3F4C422A;
	mul.f32 	%f10293, %f1360, %f10292;
	mul.f32 	%f11872, %f10293, %f10289;
$L__BB1_1464:
	abs.f32 	%f1370, %f1306;
	setp.gtu.f32 	%p1671, %f1370, 0f41000000;
	@%p1671 bra 	$L__BB1_1466;
	add.f32 	%f10294, %f1370, 0fC019E8A9;
	add.f32 	%f10295, %f10294, 0fB3E971B3;
	fma.rn.f32 	%f10296, %f10295, 0fA6B3B8E7, 0fA9ACA9B3;
	fma.rn.f32 	%f10297, %f10296, %f10295, 0f2C3F0E18;
	fma.rn.f32 	%f10298, %f10297, %f10295, 0fACD41781;
	fma.rn.f32 	%f10299, %f10298, %f10295, 0fAFE90F38;
	fma.rn.f32 	%f10300, %f10299, %f10295, 0f3020305B;
	fma.rn.f32 	%f10301, %f10300, %f10295, 0f33797143;
	fma.rn.f32 	%f10302, %f10301, %f10295, 0f30F76F85;
	fma.rn.f32 	%f10303, %f10302, %f10295, 0fB6B6DFC6;
	fma.rn.f32 	%f10304, %f10303, %f10295, 0fB6F665C9;
	fma.rn.f32 	%f10305, %f10304, %f10295, 0f399E2DEB;
	fma.rn.f32 	%f10306, %f10305, %f10295, 0f3A4AE334;
	fma.rn.f32 	%f10307, %f10306, %f10295, 0fBBEEAA1B;
	fma.rn.f32 	%f10308, %f10307, %f10295, 0fBCDA7747;
	mul.f32 	%f10309, %f10295, %f10308;
	add.f32 	%f10310, %f1370, 0fC0B0A47B;
	add.f32 	%f10311, %f10310, 0f339A7A37;
	mul.f32 	%f10312, %f10311, %f10309;
	add.f32 	%f10313, %f1370, 0fC10A75AB;
	add.f32 	%f10314, %f10313, 0fB4CCCDED;
	mul.f32 	%f11874, %f10314, %f10312;
	bra.uni 	$L__BB1_1476;
$L__BB1_1466:
	abs.f32 	%f10316, %f1370;
	setp.eq.f32 	%p1672, %f10316, 0f7F800000;
	mov.f32 	%f11874, 0f00000000;
	@%p1672 bra 	$L__BB1_1476;
	abs.f32 	%f10317, %f1306;
	rcp.approx.ftz.f32 	%f10318, %f10317;
	mul.f32 	%f10319, %f10318, %f10318;
	fma.rn.f32 	%f10320, %f10319, 0f4056FE93, 0fBF03B7C2;
	fma.rn.f32 	%f10321, %f10320, %f10319, 0f3DD3B3F3;
	fma.rn.f32 	%f10322, %f10321, %f10319, 0fBD7FFFB6;
	fma.rn.f32 	%f10323, %f10322, %f10319, 0f3F800000;
	fma.rn.f32 	%f10324, %f10319, 0f3F91E009, 0fBE52412D;
	fma.rn.f32 	%f10325, %f10324, %f10319, 0f3D854ED1;
	fma.rn.f32 	%f10326, %f10325, %f10319, 0fBDFFFFFF;
	fma.rn.f32 	%f1372, %f10326, %f10318, %f10317;
	rsqrt.approx.f32 	%f10327, %f10317;
	mul.f32 	%f10328, %f10327, 0f3F4C422A;
	mul.f32 	%f1373, %f10323, %f10328;
	mul.f32 	%f10329, %f1372, 0f3F22F983;
	cvt.rni.s32.f32 	%r6029, %f10329;
	cvt.rn.f32.s32 	%f10330, %r6029;
	fma.rn.f32 	%f10331, %f10330, 0fBFC90FDA, %f1372;
	fma.rn.f32 	%f10332, %f10330, 0fB3A22168, %f10331;
	fma.rn.f32 	%f11873, %f10330, 0fA7C234C5, %f10332;
	abs.f32 	%f1375, %f1372;
	setp.ltu.f32 	%p1673, %f1375, 0f47CE4780;
	@%p1673 bra 	$L__BB1_1475;
	setp.eq.f32 	%p1674, %f1375, 0f7F800000;
	@%p1674 bra 	$L__BB1_1474;
	mov.b32 	%r1591, %f1372;
	mov.b32 	%r6026, 0;
	mov.b64 	%rd2294, 0;
$L__BB1_1470:
	.pragma "nounroll";
	mul.wide.u32 	%rd1942, %r6026, 4;
	mov.u64 	%rd1943, __cudart_i2opi_f;
	add.s64 	%rd1944, %rd1943, %rd1942;
	ld.global.nc.u32 	%r5121, [%rd1944];
	shl.b32 	%r5122, %r1591, 8;
	or.b32  	%r5123, %r5122, -2147483648;
	mad.wide.u32 	%rd1945, %r5121, %r5123, %rd2294;
	shr.u64 	%rd2294, %rd1945, 32;
	add.s64 	%rd1946, %rd11, %rd1942;
	st.local.u32 	[%rd1946], %rd1945;
	add.s32 	%r6026, %r6026, 1;
	setp.ne.s32 	%p1675, %r6026, 6;
	@%p1675 bra 	$L__BB1_1470;
	shr.u32 	%r5124, %r1591, 23;
	st.local.u32 	[%rd11+24], %rd2294;
	and.b32  	%r5125, %r5124, 31;
	and.b32  	%r5126, %r5124, 224;
	add.s32 	%r5127, %r5126, -128;
	shr.u32 	%r5128, %r5127, 5;
	mul.wide.u32 	%rd1947, %r5128, 4;
	sub.s64 	%rd1948, %rd11, %rd1947;
	ld.local.u32 	%r6028, [%rd1948+24];
	ld.local.u32 	%r6027, [%rd1948+20];
	setp.eq.s32 	%p1676, %r5125, 0;
	@%p1676 bra 	$L__BB1_1473;
	shr.u32 	%r5129, %r1591, 23;
	and.b32  	%r5130, %r5129, 31;
	shf.l.wrap.b32 	%r6028, %r6027, %r6028, %r5130;
	and.b32  	%r5131, %r5129, 224;
	add.s32 	%r5132, %r5131, -128;
	shr.u32 	%r5133, %r5132, 5;
	mul.wide.u32 	%rd1949, %r5133, 4;
	sub.s64 	%rd1950, %rd11, %rd1949;
	ld.local.u32 	%r5134, [%rd1950+16];
	shf.l.wrap.b32 	%r6027, %r5134, %r6027, %r5130;
$L__BB1_1473:
	shr.u32 	%r5135, %r6028, 30;
	shf.l.wrap.b32 	%r5136, %r6027, %r6028, 2;
	shl.b32 	%r5137, %r6027, 2;
	shr.u32 	%r5138, %r5136, 31;
	add.s32 	%r5139, %r5138, %r5135;
	neg.s32 	%r5140, %r5139;
	setp.lt.s32 	%p1677, %r1591, 0;
	selp.b32 	%r6029, %r5140, %r5139, %p1677;
	shr.s32 	%r5141, %r5136, 31;
	xor.b32  	%r5142, %r5141, %r5137;
	xor.b32  	%r5143, %r5141, %r5136;
	xor.b32  	%r5144, %r5136, %r1591;
	cvt.u64.u32 	%rd1951, %r5143;
	shl.b64 	%rd1952, %rd1951, 32;
	cvt.u64.u32 	%rd1953, %r5142;
	or.b64  	%rd1954, %rd1952, %rd1953;
	cvt.rn.f64.s64 	%fd237, %rd1954;
	mul.f64 	%fd238, %fd237, 0d3BF921FB54442D19;
	cvt.rn.f32.f64 	%f10333, %fd238;
	neg.f32 	%f10334, %f10333;
	setp.lt.s32 	%p1678, %r5144, 0;
	selp.f32 	%f11873, %f10334, %f10333, %p1678;
	bra.uni 	$L__BB1_1475;
$L__BB1_1474:
	mov.f32 	%f10335, 0f00000000;
	mul.rn.f32 	%f11873, %f1372, %f10335;
	mov.b32 	%r6029, 0;
$L__BB1_1475:
	and.b32  	%r5146, %r6029, 3;
	cvt.rn.f32.u32 	%f10336, %r5146;
	fma.rn.f32 	%f10337, %f10336, 0f3FC90FDB, 0fBF490FDB;
	add.f32 	%f10338, %f11873, %f10337;
	mul.f32 	%f10339, %f10338, 0f3F22F983;
	cvt.rni.s32.f32 	%r5147, %f10339;
	cvt.rn.f32.s32 	%f10340, %r5147;
	fma.rn.f32 	%f10341, %f10340, 0fBFC90FDA, %f10338;
	fma.rn.f32 	%f10342, %f10340, 0fB3A22168, %f10341;
	add.s32 	%r5148, %r5147, 1;
	mul.rn.f32 	%f10343, %f10342, %f10342;
	and.b32  	%r5149, %r5147, 1;
	setp.eq.b32 	%p1679, %r5149, 1;
	selp.f32 	%f10344, %f10342, 0f3F800000, %p1679;
	fma.rn.f32 	%f10345, %f10343, %f10344, 0f00000000;
	fma.rn.f32 	%f10346, %f10343, 0f37CBAC00, 0fBAB607ED;
	selp.f32 	%f10347, 0fB94D4153, %f10346, %p1679;
	selp.f32 	%f10348, 0f3C0885E4, 0f3D2AAABB, %p1679;
	fma.rn.f32 	%f10349, %f10347, %f10343, %f10348;
	selp.f32 	%f10350, 0fBE2AAAA8, 0fBEFFFFFF, %p1679;
	fma.rn.f32 	%f10351, %f10349, %f10343, %f10350;
	fma.rn.f32 	%f10352, %f10351, %f10345, %f10344;
	and.b32  	%r5150, %r5148, 2;
	setp.eq.s32 	%p1680, %r5150, 0;
	mov.f32 	%f10353, 0f00000000;
	sub.f32 	%f10354, %f10353, %f10352;
	selp.f32 	%f10355, %f10352, %f10354, %p1680;
	mul.f32 	%f11874, %f1373, %f10355;
$L__BB1_1476:
	neg.f32 	%f10356, %f11872;
	setp.lt.f32 	%p1681, %f1306, 0f00000000;
	selp.f32 	%f10357, %f10356, %f11872, %p1681;
	neg.f32 	%f10358, %f11874;
	copysign.f32 	%f10359, %f1306, %f10357;
	abs.f32 	%f10360, %f1306;
	setp.lt.f32 	%p1682, %f10360, 0f0DA24260;
	selp.f32 	%f10361, %f10359, %f10357, %p1682;
	mov.f32 	%f10362, 0f40000000;
	div.rn.f32 	%f10363, %f10362, %f1306;
	fma.rn.f32 	%f11876, %f10361, %f10363, %f10358;
$L__BB1_1477:
	sub.f32 	%f10364, %f11868, %f11876;
	mul.f32 	%f11881, %f1345, %f10364;
	bra.uni 	$L__BB1_1503;
$L__BB1_1478:
	abs.f32 	%f1385, %f1306;
	setp.gtu.f32 	%p1683, %f1385, 0f41000000;
	@%p1683 bra 	$L__BB1_1480;
	add.f32 	%f10365, %f1385, 0fC0753AAC;
	add.f32 	%f10366, %f10365, 0f33A5090F;
	fma.rn.f32 	%f10367, %f10366, 0f29AF3463, 0f2B81BF42;
	fma.rn.f32 	%f10368, %f10367, %f10366, 0fADE21EC1;
	fma.rn.f32 	%f10369, %f10368, %f10366, 0fAF5DDEFF;
	fma.rn.f32 	%f10370, %f10369, %f10366, 0f319B0C9D;
	fma.rn.f32 	%f10371, %f10370, %f10366, 0f32E81173;
	fma.rn.f32 	%f10372, %f10371, %f10366, 0fB50F8DC8;
	fma.rn.f32 	%f10373, %f10372, %f10366, 0fB61E653D;
	fma.rn.f32 	%f10374, %f10373, %f10366, 0f382CD9C5;
	fma.rn.f32 	%f10375, %f10374, %f10366, 0f38F9EB10;
	fma.rn.f32 	%f10376, %f10375, %f10366, 0fBAECEB9C;
	fma.rn.f32 	%f10377, %f10376, %f10366, 0fBB276FFD;
	fma.rn.f32 	%f10378, %f10377, %f10366, 0f3D073993;
	add.f32 	%f10379, %f1385, 0fC0E07FB0;
	add.f32 	%f10380, %f10379, 0f3444B8DB;
	mul.f32 	%f10381, %f10380, %f10378;
	mul.f32 	%f10382, %f10366, %f10381;
	mul.f32 	%f11878, %f1385, %f10382;
	bra.uni 	$L__BB1_1490;
$L__BB1_1480:
	abs.f32 	%f10384, %f1385;
	setp.eq.f32 	%p1684, %f10384, 0f7F800000;
	mov.f32 	%f11878, 0f00000000;
	@%p1684 bra 	$L__BB1_1490;
	rcp.approx.ftz.f32 	%f10385, %f1385;
	mul.f32 	%f10386, %f10385, %f10385;
	fma.rn.f32 	%f10387, %f10386, 0fC082CB37, 0f3F3FF7E9;
	fma.rn.f32 	%f10388, %f10387, %f10386, 0fBE458BAE;
	fma.rn.f32 	%f10389, %f10388, %f10386, 0f3E3FFF8B;
	fma.rn.f32 	%f1387, %f10389, %f10386, 0f3F800000;
	fma.rn.f32 	%f10390, %f10386, 0fBFCA3BA2, 0f3EB914AD;
	fma.rn.f32 	%f10391, %f10390, %f10386, 0fBE27F2EC;
	fma.rn.f32 	%f10392, %f10391, %f10386, 0f3EBFFFFD;
	fma.rn.f32 	%f1388, %f10392, %f10385, %f1385;
	mul.f32 	%f10393, %f1388, 0f3F22F983;
	cvt.rni.s32.f32 	%r6033, %f10393;
	cvt.rn.f32.s32 	%f10394, %r6033;
	fma.rn.f32 	%f10395, %f10394, 0fBFC90FDA, %f1388;
	fma.rn.f32 	%f10396, %f10394, 0fB3A22168, %f10395;
	fma.rn.f32 	%f11877, %f10394, 0fA7C234C5, %f10396;
	abs.f32 	%f1390, %f1388;
	setp.ltu.f32 	%p1685, %f1390, 0f47CE4780;
	@%p1685 bra 	$L__BB1_1489;
	setp.eq.f32 	%p1686, %f1390, 0f7F800000;
	@%p1686 bra 	$L__BB1_1488;
	mov.b32 	%r1603, %f1388;
	mov.b64 	%rd2295, 0;
	mov.b32 	%r6030, 0;
$L__BB1_1484:
	.pragma "nounroll";
	mul.wide.u32 	%rd1956, %r6030, 4;
	mov.u64 	%rd1957, __cudart_i2opi_f;
	add.s64 	%rd1958, %rd1957, %rd1956;
	ld.global.nc.u32 	%r5152, [%rd1958];
	shl.b32 	%r5153, %r1603, 8;
	or.b32  	%r5154, %r5153, -2147483648;
	mad.wide.u32 	%rd1959, %r5152, %r5154, %rd2295;
	shr.u64 	%rd2295, %rd1959, 32;
	add.s64 	%rd1960, %rd10, %rd1956;
	st.local.u32 	[%rd1960], %rd1959;
	add.s32 	%r6030, %r6030, 1;
	setp.ne.s32 	%p1687, %r6030, 6;
	@%p1687 bra 	$L__BB1_1484;
	shr.u32 	%r5155, %r1603, 23;
	st.local.u32 	[%rd10+24], %rd2295;
	and.b32  	%r5156, %r5155, 31;
	and.b32  	%r5157, %r5155, 224;
	add.s32 	%r5158, %r5157, -128;
	shr.u32 	%r5159, %r5158, 5;
	mul.wide.u32 	%rd1961, %r5159, 4;
	sub.s64 	%rd1962, %rd10, %rd1961;
	ld.local.u32 	%r6031, [%rd1962+24];
	ld.local.u32 	%r6032, [%rd1962+20];
	setp.eq.s32 	%p1688, %r5156, 0;
	@%p1688 bra 	$L__BB1_1487;
	shr.u32 	%r5160, %r1603, 23;
	and.b32  	%r5161, %r5160, 31;
	shf.l.wrap.b32 	%r6031, %r6032, %r6031, %r5161;
	and.b32  	%r5162, %r5160, 224;
	add.s32 	%r5163, %r5162, -128;
	shr.u32 	%r5164, %r5163, 5;
	mul.wide.u32 	%rd1963, %r5164, 4;
	sub.s64 	%rd1964, %rd10, %rd1963;
	ld.local.u32 	%r5165, [%rd1964+16];
	shf.l.wrap.b32 	%r6032, %r5165, %r6032, %r5161;
$L__BB1_1487:
	shr.u32 	%r5166, %r6031, 30;
	shf.l.wrap.b32 	%r5167, %r6032, %r6031, 2;
	shl.b32 	%r5168, %r6032, 2;
	shr.u32 	%r5169, %r5167, 31;
	add.s32 	%r5170, %r5169, %r5166;
	neg.s32 	%r5171, %r5170;
	setp.lt.s32 	%p1689, %r1603, 0;
	selp.b32 	%r6033, %r5171, %r5170, %p1689;
	xor.b32  	%r5172, %r5167, %r1603;
	shr.s32 	%r5173, %r5167, 31;
	xor.b32  	%r5174, %r5173, %r5167;
	xor.b32  	%r5175, %r5173, %r5168;
	cvt.u64.u32 	%rd1965, %r5174;
	shl.b64 	%rd1966, %rd1965, 32;
	cvt.u64.u32 	%rd1967, %r5175;
	or.b64  	%rd1968, %rd1966, %rd1967;
	cvt.rn.f64.s64 	%fd239, %rd1968;
	mul.f64 	%fd240, %fd239, 0d3BF921FB54442D19;
	cvt.rn.f32.f64 	%f10397, %fd240;
	neg.f32 	%f10398, %f10397;
	setp.lt.s32 	%p1690, %r5172, 0;
	selp.f32 	%f11877, %f10398, %f10397, %p1690;
	bra.uni 	$L__BB1_1489;
$L__BB1_1488:
	mov.f32 	%f10399, 0f00000000;
	mul.rn.f32 	%f11877, %f1388, %f10399;
	mov.b32 	%r6033, 0;
$L__BB1_1489:
	and.b32  	%r5177, %r6033, 3;
	cvt.rn.f32.u32 	%f10400, %r5177;
	fma.rn.f32 	%f10401, %f10400, 0f3FC90FDB, 0fC016CBE4;
	add.f32 	%f10402, %f11877, %f10401;
	mul.f32 	%f10403, %f10402, 0f3F22F983;
	cvt.rni.s32.f32 	%r5178, %f10403;
	cvt.rn.f32.s32 	%f10404, %r5178;
	fma.rn.f32 	%f10405, %f10404, 0fBFC90FDA, %f10402;
	fma.rn.f32 	%f10406, %f10404, 0fB3A22168, %f10405;
	add.s32 	%r5179, %r5178, 1;
	mul.rn.f32 	%f10407, %f10406, %f10406;
	and.b32  	%r5180, %r5178, 1;
	setp.eq.b32 	%p1691, %r5180, 1;
	selp.f32 	%f10408, %f10406, 0f3F800000, %p1691;
	fma.rn.f32 	%f10409, %f10407, %f10408, 0f00000000;
	fma.rn.f32 	%f10410, %f10407, 0f37CBAC00, 0fBAB607ED;
	selp.f32 	%f10411, 0fB94D4153, %f10410, %p1691;
	selp.f32 	%f10412, 0f3C0885E4, 0f3D2AAABB, %p1691;
	fma.rn.f32 	%f10413, %f10411, %f10407, %f10412;
	selp.f32 	%f10414, 0fBE2AAAA8, 0fBEFFFFFF, %p1691;
	fma.rn.f32 	%f10415, %f10413, %f10407, %f10414;
	fma.rn.f32 	%f10416, %f10415, %f10409, %f10408;
	and.b32  	%r5181, %r5179, 2;
	setp.eq.s32 	%p1692, %r5181, 0;
	mov.f32 	%f10417, 0f00000000;
	sub.f32 	%f10418, %f10417, %f10416;
	selp.f32 	%f10419, %f10416, %f10418, %p1692;
	abs.f32 	%f10420, %f1306;
	rsqrt.approx.f32 	%f10421, %f10420;
	mul.f32 	%f10422, %f10421, 0f3F4C422A;
	mul.f32 	%f10423, %f1387, %f10422;
	mul.f32 	%f11878, %f10423, %f10419;
$L__BB1_1490:
	abs.f32 	%f1396, %f1306;
	setp.gtu.f32 	%p1693, %f1396, 0f41000000;
	setp.lt.f32 	%p1694, %f1306, 0f00000000;
	neg.f32 	%f10424, %f11878;
	selp.f32 	%f10425, %f10424, %f11878, %p1694;
	setp.lt.f32 	%p1695, %f1396, 0f0DA24260;
	copysign.f32 	%f10426, %f1306, %f10425;
	selp.f32 	%f10427, %f10426, %f10425, %p1695;
	add.f32 	%f1397, %f10427, %f10427;
	@%p1693 bra 	$L__BB1_1492;
	add.f32 	%f10428, %f1396, 0fC0753AAC;
	add.f32 	%f10429, %f10428, 0f33A5090F;
	fma.rn.f32 	%f10430, %f10429, 0f29AF3463, 0f2B81BF42;
	fma.rn.f32 	%f10431, %f10430, %f10429, 0fADE21EC1;
	fma.rn.f32 	%f10432, %f10431, %f10429, 0fAF5DDEFF;
	fma.rn.f32 	%f10433, %f10432, %f10429, 0f319B0C9D;
	fma.rn.f32 	%f10434, %f10433, %f10429, 0f32E81173;
	fma.rn.f32 	%f10435, %f10434, %f10429, 0fB50F8DC8;
	fma.rn.f32 	%f10436, %f10435, %f10429, 0fB61E653D;
	fma.rn.f32 	%f10437, %f10436, %f10429, 0f382CD9C5;
	fma.rn.f32 	%f10438, %f10437, %f10429, 0f38F9EB10;
	fma.rn.f32 	%f10439, %f10438, %f10429, 0fBAECEB9C;
	fma.rn.f32 	%f10440, %f10439, %f10429, 0fBB276FFD;
	fma.rn.f32 	%f10441, %f10440, %f10429, 0f3D073993;
	add.f32 	%f10442, %f1396, 0fC0E07FB0;
	add.f32 	%f10443, %f10442, 0f3444B8DB;
	mul.f32 	%f10444, %f10443, %f10441;
	mul.f32 	%f10445, %f10429, %f10444;
	mul.f32 	%f11880, %f1396, %f10445;
	bra.uni 	$L__BB1_1502;
$L__BB1_1492:
	abs.f32 	%f10447, %f1396;
	setp.eq.f32 	%p1696, %f10447, 0f7F800000;
	mov.f32 	%f11880, 0f00000000;
	@%p1696 bra 	$L__BB1_1502;
	rcp.approx.ftz.f32 	%f10448, %f1396;
	mul.f32 	%f10449, %f10448, %f10448;
	fma.rn.f32 	%f10450, %f10449, 0fC082CB37, 0f3F3FF7E9;
	fma.rn.f32 	%f10451, %f10450, %f10449, 0fBE458BAE;
	fma.rn.f32 	%f10452, %f10451, %f10449, 0f3E3FFF8B;
	fma.rn.f32 	%f1399, %f10452, %f10449, 0f3F800000;
	fma.rn.f32 	%f10453, %f10449, 0fBFCA3BA2, 0f3EB914AD;
	fma.rn.f32 	%f10454, %f10453, %f10449, 0fBE27F2EC;
	fma.rn.f32 	%f10455, %f10454, %f10449, 0f3EBFFFFD;
	fma.rn.f32 	%f1400, %f10455, %f10448, %f1396;
	mul.f32 	%f10456, %f1400, 0f3F22F983;
	cvt.rni.s32.f32 	%r6037, %f10456;
	cvt.rn.f32.s32 	%f10457, %r6037;
	fma.rn.f32 	%f10458, %f10457, 0fBFC90FDA, %f1400;
	fma.rn.f32 	%f10459, %f10457, 0fB3A22168, %f10458;
	fma.rn.f32 	%f11879, %f10457, 0fA7C234C5, %f10459;
	abs.f32 	%f1402, %f1400;
	setp.ltu.f32 	%p1697, %f1402, 0f47CE4780;
	@%p1697 bra 	$L__BB1_1501;
	setp.eq.f32 	%p1698, %f1402, 0f7F800000;
	@%p1698 bra 	$L__BB1_1500;
	mov.b32 	%r1615, %f1400;
	mov.b64 	%rd2296, 0;
	mov.b32 	%r6034, 0;
$L__BB1_1496:
	.pragma "nounroll";
	mul.wide.u32 	%rd1970, %r6034, 4;
	mov.u64 	%rd1971, __cudart_i2opi_f;
	add.s64 	%rd1972, %rd1971, %rd1970;
	ld.global.nc.u32 	%r5183, [%rd1972];
	shl.b32 	%r5184, %r1615, 8;
	or.b32  	%r5185, %r5184, -2147483648;
	mad.wide.u32 	%rd1973, %r5183, %r5185, %rd2296;
	shr.u64 	%rd2296, %rd1973, 32;
	add.s64 	%rd1974, %rd9, %rd1970;
	st.local.u32 	[%rd1974], %rd1973;
	add.s32 	%r6034, %r6034, 1;
	setp.ne.s32 	%p1699, %r6034, 6;
	@%p1699 bra 	$L__BB1_1496;
	shr.u32 	%r5186, %r1615, 23;
	st.local.u32 	[%rd9+24], %rd2296;
	and.b32  	%r5187, %r5186, 31;
	and.b32  	%r5188, %r5186, 224;
	add.s32 	%r5189, %r5188, -128;
	shr.u32 	%r5190, %r5189, 5;
	mul.wide.u32 	%rd1975, %r5190, 4;
	sub.s64 	%rd1976, %rd9, %rd1975;
	ld.local.u32 	%r6035, [%rd1976+24];
	ld.local.u32 	%r6036, [%rd1976+20];
	setp.eq.s32 	%p1700, %r5187, 0;
	@%p1700 bra 	$L__BB1_1499;
	shr.u32 	%r5191, %r1615, 23;
	and.b32  	%r5192, %r5191, 31;
	shf.l.wrap.b32 	%r6035, %r6036, %r6035, %r5192;
	and.b32  	%r5193, %r5191, 224;
	add.s32 	%r5194, %r5193, -128;
	shr.u32 	%r5195, %r5194, 5;
	mul.wide.u32 	%rd1977, %r5195, 4;
	sub.s64 	%rd1978, %rd9, %rd1977;
	ld.local.u32 	%r5196, [%rd1978+16];
	shf.l.wrap.b32 	%r6036, %r5196, %r6036, %r5192;
$L__BB1_1499:
	shr.u32 	%r5197, %r6035, 30;
	shf.l.wrap.b32 	%r5198, %r6036, %r6035, 2;
	shl.b32 	%r5199, %r6036, 2;
	shr.u32 	%r5200, %r5198, 31;
	add.s32 	%r5201, %r5200, %r5197;
	neg.s32 	%r5202, %r5201;
	setp.lt.s32 	%p1701, %r1615, 0;
	selp.b32 	%r6037, %r5202, %r5201, %p1701;
	xor.b32  	%r5203, %r5198, %r1615;
	shr.s32 	%r5204, %r5198, 31;
	xor.b32  	%r5205, %r5204, %r5198;
	xor.b32  	%r5206, %r5204, %r5199;
	cvt.u64.u32 	%rd1979, %r5205;
	shl.b64 	%rd1980, %rd1979, 32;
	cvt.u64.u32 	%rd1981, %r5206;
	or.b64  	%rd1982, %rd1980, %rd1981;
	cvt.rn.f64.s64 	%fd241, %rd1982;
	mul.f64 	%fd242, %fd241, 0d3BF921FB54442D19;
	cvt.rn.f32.f64 	%f10460, %fd242;
	neg.f32 	%f10461, %f10460;
	setp.lt.s32 	%p1702, %r5203, 0;
	selp.f32 	%f11879, %f10461, %f10460, %p1702;
	bra.uni 	$L__BB1_1501;
$L__BB1_1500:
	mov.f32 	%f10462, 0f00000000;
	mul.rn.f32 	%f11879, %f1400, %f10462;
	mov.b32 	%r6037, 0;
$L__BB1_1501:
	and.b32  	%r5208, %r6037, 3;
	cvt.rn.f32.u32 	%f10463, %r5208;
	fma.rn.f32 	%f10464, %f10463, 0f3FC90FDB, 0fC016CBE4;
	add.f32 	%f10465, %f11879, %f10464;
	mul.f32 	%f10466, %f10465, 0f3F22F983;
	cvt.rni.s32.f32 	%r5209, %f10466;
	cvt.rn.f32.s32 	%f10467, %r5209;
	fma.rn.f32 	%f10468, %f10467, 0fBFC90FDA, %f10465;
	fma.rn.f32 	%f10469, %f10467, 0fB3A22168, %f10468;
	add.s32 	%r5210, %r5209, 1;
	mul.rn.f32 	%f10470, %f10469, %f10469;
	and.b32  	%r5211, %r5209, 1;
	setp.eq.b32 	%p1703, %r5211, 1;
	selp.f32 	%f10471, %f10469, 0f3F800000, %p1703;
	fma.rn.f32 	%f10472, %f10470, %f10471, 0f00000000;
	fma.rn.f32 	%f10473, %f10470, 0f37CBAC00, 0fBAB607ED;
	selp.f32 	%f10474, 0fB94D4153, %f10473, %p1703;
	selp.f32 	%f10475, 0f3C0885E4, 0f3D2AAABB, %p1703;
	fma.rn.f32 	%f10476, %f10474, %f10470, %f10475;
	selp.f32 	%f10477, 0fBE2AAAA8, 0fBEFFFFFF, %p1703;
	fma.rn.f32 	%f10478, %f10476, %f10470, %f10477;
	fma.rn.f32 	%f10479, %f10478, %f10472, %f10471;
	and.b32  	%r5212, %r5210, 2;
	setp.eq.s32 	%p1704, %r5212, 0;
	mov.f32 	%f10480, 0f00000000;
	sub.f32 	%f10481, %f10480, %f10479;
	selp.f32 	%f10482, %f10479, %f10481, %p1704;
	abs.f32 	%f10483, %f1306;
	rsqrt.approx.f32 	%f10484, %f10483;
	mul.f32 	%f10485, %f10484, 0f3F4C422A;
	mul.f32 	%f10486, %f1399, %f10485;
	mul.f32 	%f11880, %f10486, %f10482;
$L__BB1_1502:
	abs.f32 	%f10487, %f1306;
	setp.lt.f32 	%p1705, %f10487, 0f0DA24260;
	neg.f32 	%f10488, %f11880;
	selp.f32 	%f10489, %f10488, %f11880, %p1694;
	copysign.f32 	%f10490, %f1306, %f10489;
	selp.f32 	%f10491, %f10490, %f10489, %p1705;
	add.f32 	%f10492, %f10491, %f10491;
	div.rn.f32 	%f10493, %f10492, %f1306;
	div.rn.f32 	%f10494, %f1397, %f1306;
	mul.f32 	%f11881, %f10494, %f10493;
$L__BB1_1503:
	mul.f32 	%f10496, %f1269, %f1295;
	fma.rn.f32 	%f10497, %f1261, %f1294, %f10496;
	fma.rn.f32 	%f1410, %f1270, %f1296, %f10497;
	setp.le.f32 	%p1707, %f1410, 0f00000000;
	mov.f32 	%f11905, 0f00000000;
	@%p1707 bra 	$L__BB1_1619;
	setp.lt.f32 	%p1708, %f1410, 0f3F7D70A4;
	@%p1708 bra 	$L__BB1_1506;
	mul.f32 	%f10498, %f1269, %f1296;
	mul.f32 	%f10499, %f1270, %f1295;
	sub.f32 	%f10500, %f10498, %f10499;
	mul.f32 	%f10501, %f1270, %f1294;
	mul.f32 	%f10502, %f1261, %f1296;
	sub.f32 	%f10503, %f10501, %f10502;
	mul.f32 	%f10504, %f1261, %f1295;
	mul.f32 	%f10505, %f1269, %f1294;
	sub.f32 	%f10506, %f10504, %f10505;
	mul.f32 	%f10507, %f10503, %f10503;
	fma.rn.f32 	%f10508, %f10500, %f10500, %f10507;
	fma.rn.f32 	%f10509, %f10506, %f10506, %f10508;
	sqrt.rn.f32 	%f10510, %f10509;
	abs.f32 	%f10511, %f10510;
	fma.rn.f32 	%f10512, %f10511, 0fBF000000, 0f3F000000;
	rsqrt.approx.ftz.f32 	%f10513, %f10512;
	mul.f32 	%f10514, %f10513, %f10512;
	mul.f32 	%f10515, %f10513, 0fBF000000;
	fma.rn.f32 	%f10516, %f10514, %f10515, 0f3F000000;
	fma.rn.f32 	%f10517, %f10514, %f10516, %f10514;
	setp.eq.f32 	%p1709, %f10511, 0f3F800000;
	selp.f32 	%f10518, 0f00000000, %f10517, %p1709;
	setp.gt.f32 	%p1710, %f10511, 0f3F0F5C29;
	selp.f32 	%f10519, %f10518, %f10511, %p1710;
	mul.f32 	%f10520, %f10519, %f10519;
	fma.rn.f32 	%f10521, %f10520, 0f3D4DD2F7, 0f3C99CA97;
	fma.rn.f32 	%f10522, %f10521, %f10520, 0f3D3F90E8;
	fma.rn.f32 	%f10523, %f10522, %f10520, 0f3D993CCF;
	fma.rn.f32 	%f10524, %f10523, %f10520, 0f3E2AAC04;
	mul.f32 	%f10525, %f10520, %f10524;
	fma.rn.f32 	%f10526, %f10525, %f10519, %f10519;
	mul.f32 	%f10527, %f10526, 0fC0000000;
	fma.rn.f32 	%f10528, 0f3F6EE581, 0f3FD774EB, %f10527;
	selp.f32 	%f10529, %f10528, %f10526, %p1710;
	setp.num.f32 	%p1711, %f10529, %f10529;
	copysign.f32 	%f10530, %f10510, %f10529;
	selp.f32 	%f11882, %f10530, %f10529, %p1711;
	bra.uni 	$L__BB1_1507;
$L__BB1_1506:
	abs.f32 	%f10531, %f1410;
	fma.rn.f32 	%f10532, %f10531, 0fBF000000, 0f3F000000;
	rsqrt.approx.ftz.f32 	%f10533, %f10532;
	mul.f32 	%f10534, %f10532, %f10533;
	mul.f32 	%f10535, %f10533, 0fBF000000;
	fma.rn.f32 	%f10536, %f10534, %f10535, 0f3F000000;
	fma.rn.f32 	%f10537, %f10534, %f10536, %f10534;
	setp.eq.f32 	%p1712, %f10531, 0f3F800000;
	selp.f32 	%f10538, 0f00000000, %f10537, %p1712;
	setp.gt.f32 	%p1713, %f10531, 0f3F0F5C29;
	selp.f32 	%f10539, %f10538, %f10531, %p1713;
	abs.f32 	%f10540, %f10539;
	mul.f32 	%f10541, %f10539, %f10539;
	fma.rn.f32 	%f10542, %f10541, 0f3D10ECEF, 0f3C8B1ABB;
	fma.rn.f32 	%f10543, %f10542, %f10541, 0f3CFC028C;
	fma.rn.f32 	%f10544, %f10543, %f10541, 0f3D372139;
	fma.rn.f32 	%f10545, %f10544, %f10541, 0f3D9993DB;
	fma.rn.f32 	%f10546, %f10545, %f10541, 0f3E2AAAC6;
	mul.f32 	%f10547, %f10541, %f10546;
	fma.rn.f32 	%f10548, %f10547, %f10540, %f10540;
	neg.f32 	%f10549, %f10548;
	selp.f32 	%f10550, %f10548, %f10549, %p1713;
	fma.rn.f32 	%f10551, 0f3F6EE581, 0f3FD774EB, %f10550;
	setp.gt.f32 	%p1714, %f1410, 0f3F0F5C29;
	selp.f32 	%f10552, %f10548, %f10551, %p1714;
	add.f32 	%f10553, %f10552, %f10552;
	selp.f32 	%f11882, %f10553, %f10552, %p1713;
$L__BB1_1507:
	mul.f32 	%f10554, %f11882, 0f3F22F983;
	cvt.rni.s32.f32 	%r6041, %f10554;
	cvt.rn.f32.s32 	%f10555, %r6041;
	fma.rn.f32 	%f10556, %f10555, 0fBFC90FDA, %f11882;
	fma.rn.f32 	%f10557, %f10555, 0fB3A22168, %f10556;
	fma.rn.f32 	%f11883, %f10555, 0fA7C234C5, %f10557;
	abs.f32 	%f1415, %f11882;
	setp.ltu.f32 	%p1715, %f1415, 0f47CE4780;
	@%p1715 bra 	$L__BB1_1515;
	setp.eq.f32 	%p1716, %f1415, 0f7F800000;
	@%p1716 bra 	$L__BB1_1514;
	mov.b32 	%r1627, %f11882;
	mov.b64 	%rd2297, 0;
	mov.b32 	%r6038, 0;
$L__BB1_1510:
	.pragma "nounroll";
	mul.wide.u32 	%rd1984, %r6038, 4;
	mov.u64 	%rd1985, __cudart_i2opi_f;
	add.s64 	%rd1986, %rd1985, %rd1984;
	ld.global.nc.u32 	%r5214, [%rd1986];
	shl.b32 	%r5215, %r1627, 8;
	or.b32  	%r5216, %r5215, -2147483648;
	mad.wide.u32 	%rd1987, %r5214, %r5216, %rd2297;
	shr.u64 	%rd2297, %rd1987, 32;
	add.s64 	%rd1988, %rd8, %rd1984;
	st.local.u32 	[%rd1988], %rd1987;
	add.s32 	%r6038, %r6038, 1;
	setp.ne.s32 	%p1717, %r6038, 6;
	@%p1717 bra 	$L__BB1_1510;
	shr.u32 	%r5217, %r1627, 23;
	st.local.u32 	[%rd8+24], %rd2297;
	and.b32  	%r1630, %r5217, 31;
	and.b32  	%r5218, %r5217, 224;
	add.s32 	%r5219, %r5218, -128;
	shr.u32 	%r5220, %r5219, 5;
	mul.wide.u32 	%rd1989, %r5220, 4;
	sub.s64 	%rd340, %rd8, %rd1989;
	ld.local.u32 	%r6039, [%rd340+24];
	ld.local.u32 	%r6040, [%rd340+20];
	setp.eq.s32 	%p1718, %r1630, 0;
	@%p1718 bra 	$L__BB1_1513;
	shf.l.wrap.b32 	%r6039, %r6040, %r6039, %r1630;
	ld.local.u32 	%r5221, [%rd340+16];
	shf.l.wrap.b32 	%r6040, %r5221, %r6040, %r1630;
$L__BB1_1513:
	shr.u32 	%r5222, %r6039, 30;
	shf.l.wrap.b32 	%r5223, %r6040, %r6039, 2;
	shl.b32 	%r5224, %r6040, 2;
	shr.u32 	%r5225, %r5223, 31;
	add.s32 	%r5226, %r5225, %r5222;
	neg.s32 	%r5227, %r5226;
	setp.lt.s32 	%p1719, %r1627, 0;
	selp.b32 	%r6041, %r5227, %r5226, %p1719;
	xor.b32  	%r5228, %r5223, %r1627;
	shr.s32 	%r5229, %r5223, 31;
	xor.b32  	%r5230, %r5229, %r5223;
	xor.b32  	%r5231, %r5229, %r5224;
	cvt.u64.u32 	%rd1990, %r5230;
	shl.b64 	%rd1991, %rd1990, 32;
	cvt.u64.u32 	%rd1992, %r5231;
	or.b64  	%rd1993, %rd1991, %rd1992;
	cvt.rn.f64.s64 	%fd243, %rd1993;
	mul.f64 	%fd244, %fd243, 0d3BF921FB54442D19;
	cvt.rn.f32.f64 	%f10558, %fd244;
	neg.f32 	%f10559, %f10558;
	setp.lt.s32 	%p1720, %r5228, 0;
	selp.f32 	%f11883, %f10559, %f10558, %p1720;
	bra.uni 	$L__BB1_1515;
$L__BB1_1514:
	mov.f32 	%f10560, 0f00000000;
	mul.rn.f32 	%f11883, %f11882, %f10560;
	mov.b32 	%r6041, 0;
$L__BB1_1515:
	mul.rn.f32 	%f10561, %f11883, %f11883;
	and.b32  	%r5233, %r6041, 1;
	setp.eq.b32 	%p1721, %r5233, 1;
	selp.f32 	%f10562, 0f3F800000, %f11883, %p1721;
	fma.rn.f32 	%f10563, %f10561, %f10562, 0f00000000;
	fma.rn.f32 	%f10564, %f10561, 0f37CBAC00, 0fBAB607ED;
	selp.f32 	%f10565, %f10564, 0fB94D4153, %p1721;
	selp.f32 	%f10566, 0f3D2AAABB, 0f3C0885E4, %p1721;
	fma.rn.f32 	%f10567, %f10565, %f10561, %f10566;
	selp.f32 	%f10568, 0fBEFFFFFF, 0fBE2AAAA8, %p1721;
	fma.rn.f32 	%f10569, %f10567, %f10561, %f10568;
	fma.rn.f32 	%f10570, %f10569, %f10563, %f10562;
	and.b32  	%r5234, %r6041, 2;
	setp.eq.s32 	%p1722, %r5234, 0;
	mov.f32 	%f10571, 0f00000000;
	sub.f32 	%f10572, %f10571, %f10570;
	selp.f32 	%f10573, %f10570, %f10572, %p1722;
	mul.f32 	%f10574, %f1566, 0f40490FDB;
	mul.f32 	%f10575, %f10574, %f10573;
	div.rn.f32 	%f1419, %f10575, %f1291;
	abs.f32 	%f10576, %f1419;
	setp.gtu.f32 	%p1723, %f10576, 0f322BCC77;
	@%p1723 bra 	$L__BB1_1594;
	abs.f32 	%f1420, %f1419;
	setp.gtu.f32 	%p1724, %f1420, 0f41000000;
	@%p1724 bra 	$L__BB1_1518;
	add.f32 	%f10577, %f1420, 0fC019E8A9;
	add.f32 	%f10578, %f10577, 0fB3E971B3;
	fma.rn.f32 	%f10579, %f10578, 0fA6B3B8E7, 0fA9ACA9B3;
	fma.rn.f32 	%f10580, %f10579, %f10578, 0f2C3F0E18;
	fma.rn.f32 	%f10581, %f10580, %f10578, 0fACD41781;
	fma.rn.f32 	%f10582, %f10581, %f10578, 0fAFE90F38;
	fma.rn.f32 	%f10583, %f10582, %f10578, 0f3020305B;
	fma.rn.f32 	%f10584, %f10583, %f10578, 0f33797143;
	fma.rn.f32 	%f10585, %f10584, %f10578, 0f30F76F85;
	fma.rn.f32 	%f10586, %f10585, %f10578, 0fB6B6DFC6;
	fma.rn.f32 	%f10587, %f10586, %f10578, 0fB6F665C9;
	fma.rn.f32 	%f10588, %f10587, %f10578, 0f399E2DEB;
	fma.rn.f32 	%f10589, %f10588, %f10578, 0f3A4AE334;
	fma.rn.f32 	%f10590, %f10589, %f10578, 0fBBEEAA1B;
	fma.rn.f32 	%f10591, %f10590, %f10578, 0fBCDA7747;
	mul.f32 	%f10592, %f10578, %f10591;
	add.f32 	%f10593, %f1420, 0fC0B0A47B;
	add.f32 	%f10594, %f10593, 0f339A7A37;
	mul.f32 	%f10595, %f10594, %f10592;
	add.f32 	%f10596, %f1420, 0fC10A75AB;
	add.f32 	%f10597, %f10596, 0fB4CCCDED;
	mul.f32 	%f11885, %f10597, %f10595;
	bra.uni 	$L__BB1_1528;
$L__BB1_1518:
	abs.f32 	%f10599, %f1420;
	setp.eq.f32 	%p1725, %f10599, 0f7F800000;
	mov.f32 	%f11885, 0f00000000;
	@%p1725 bra 	$L__BB1_1528;
	rcp.approx.ftz.f32 	%f10600, %f1420;
	mul.f32 	%f10601, %f10600, %f10600;
	fma.rn.f32 	%f10602, %f10601, 0f4056FE93, 0fBF03B7C2;
	fma.rn.f32 	%f10603, %f10602, %f10601, 0f3DD3B3F3;
	fma.rn.f32 	%f10604, %f10603, %f10601, 0fBD7FFFB6;
	fma.rn.f32 	%f1422, %f10604, %f10601, 0f3F800000;
	fma.rn.f32 	%f10605, %f10601, 0f3F91E009, 0fBE52412D;
	fma.rn.f32 	%f10606, %f10605, %f10601, 0f3D854ED1;
	fma.rn.f32 	%f10607, %f10606, %f10601, 0fBDFFFFFF;
	fma.rn.f32 	%f1423, %f10607, %f10600, %f1420;
	mul.f32 	%f10608, %f1423, 0f3F22F983;
	cvt.rni.s32.f32 	%r6045, %f10608;
	cvt.rn.f32.s32 	%f10609, %r6045;
	fma.rn.f32 	%f10610, %f10609, 0fBFC90FDA, %f1423;
	fma.rn.f32 	%f10611, %f10609, 0fB3A22168, %f10610;
	fma.rn.f32 	%f11884, %f10609, 0fA7C234C5, %f10611;
	abs.f32 	%f1425, %f1423;
	setp.ltu.f32 	%p1726, %f1425, 0f47CE4780;
	@%p1726 bra 	$L__BB1_1527;
	setp.eq.f32 	%p1727, %f1425, 0f7F800000;
	@%p1727 bra 	$L__BB1_1526;
	mov.b32 	%r1640, %f1423;
	mov.b64 	%rd2298, 0;
	mov.b32 	%r6042, 0;
$L__BB1_1522:
	.pragma "nounroll";
	mul.wide.u32 	%rd1995, %r6042, 4;
	mov.u64 	%rd1996, __cudart_i2opi_f;
	add.s64 	%rd1997, %rd1996, %rd1995;
	ld.global.nc.u32 	%r5236, [%rd1997];
	shl.b32 	%r5237, %r1640, 8;
	or.b32  	%r5238, %r5237, -2147483648;
	mad.wide.u32 	%rd1998, %r5236, %r5238, %rd2298;
	shr.u64 	%rd2298, %rd1998, 32;
	add.s64 	%rd1999, %rd7, %rd1995;
	st.local.u32 	[%rd1999], %rd1998;
	add.s32 	%r6042, %r6042, 1;
	setp.ne.s32 	%p1728, %r6042, 6;
	@%p1728 bra 	$L__BB1_1522;
	shr.u32 	%r5239, %r1640, 23;
	st.local.u32 	[%rd7+24], %rd2298;
	and.b32  	%r1643, %r5239, 31;
	and.b32  	%r5240, %r5239, 224;
	add.s32 	%r5241, %r5240, -128;
	shr.u32 	%r5242, %r5241, 5;
	mul.wide.u32 	%rd2000, %r5242, 4;
	sub.s64 	%rd343, %rd7, %rd2000;
	ld.local.u32 	%r6043, [%rd343+24];
	ld.local.u32 	%r6044, [%rd343+20];
	setp.eq.s32 	%p1729, %r1643, 0;
	@%p1729 bra 	$L__BB1_1525;
	shf.l.wrap.b32 	%r6043, %r6044, %r6043, %r1643;
	ld.local.u32 	%r5243, [%rd343+16];
	shf.l.wrap.b32 	%r6044, %r5243, %r6044, %r1643;
$L__BB1_1525:
	shr.u32 	%r5244, %r6043, 30;
	shf.l.wrap.b32 	%r5245, %r6044, %r6043, 2;
	shl.b32 	%r5246, %r6044, 2;
	shr.u32 	%r5247, %r5245, 31;
	add.s32 	%r5248, %r5247, %r5244;
	neg.s32 	%r5249, %r5248;
	setp.lt.s32 	%p1730, %r1640, 0;
	selp.b32 	%r6045, %r5249, %r5248, %p1730;
	xor.b32  	%r5250, %r5245, %r1640;
	shr.s32 	%r5251, %r5245, 31;
	xor.b32  	%r5252, %r5251, %r5245;
	xor.b32  	%r5253, %r5251, %r5246;
	cvt.u64.u32 	%rd2001, %r5252;
	shl.b64 	%rd2002, %rd2001, 32;
	cvt.u64.u32 	%rd2003, %r5253;
	or.b64  	%rd2004, %rd2002, %rd2003;
	cvt.rn.f64.s64 	%fd245, %rd2004;
	mul.f64 	%fd246, %fd245, 0d3BF921FB54442D19;
	cvt.rn.f32.f64 	%f10612, %fd246;
	neg.f32 	%f10613, %f10612;
	setp.lt.s32 	%p1731, %r5250, 0;
	selp.f32 	%f11884, %f10613, %f10612, %p1731;
	bra.uni 	$L__BB1_1527;
$L__BB1_1526:
	mov.f32 	%f10614, 0f00000000;
	mul.rn.f32 	%f11884, %f1423, %f10614;
	mov.b32 	%r6045, 0;
$L__BB1_1527:
	and.b32  	%r5255, %r6045, 3;
	cvt.rn.f32.u32 	%f10615, %r5255;
	fma.rn.f32 	%f10616, %f10615, 0f3FC90FDB, 0fBF490FDB;
	add.f32 	%f10617, %f11884, %f10616;
	mul.f32 	%f10618, %f10617, 0f3F22F983;
	cvt.rni.s32.f32 	%r5256, %f10618;
	cvt.rn.f32.s32 	%f10619, %r5256;
	fma.rn.f32 	%f10620, %f10619, 0fBFC90FDA, %f10617;
	fma.rn.f32 	%f10621, %f10619, 0fB3A22168, %f10620;
	add.s32 	%r5257, %r5256, 1;
	mul.rn.f32 	%f10622, %f10621, %f10621;
	and.b32  	%r5258, %r5256, 1;
	setp.eq.b32 	%p1732, %r5258, 1;
	selp.f32 	%f10623, %f10621, 0f3F800000, %p1732;
	fma.rn.f32 	%f10624, %f10622, %f10623, 0f00000000;
	fma.rn.f32 	%f10625, %f10622, 0f37CBAC00, 0fBAB607ED;
	selp.f32 	%f10626, 0fB94D4153, %f10625, %p1732;
	selp.f32 	%f10627, 0f3C0885E4, 0f3D2AAABB, %p1732;
	fma.rn.f32 	%f10628, %f10626, %f10622, %f10627;
	selp.f32 	%f10629, 0fBE2AAAA8, 0fBEFFFFFF, %p1732;
	fma.rn.f32 	%f10630, %f10628, %f10622, %f10629;
	fma.rn.f32 	%f10631, %f10630, %f10624, %f10623;
	and.b32  	%r5259, %r5257, 2;
	setp.eq.s32 	%p1733, %r5259, 0;
	mov.f32 	%f10632, 0f00000000;
	sub.f32 	%f10633, %f10632, %f10631;
	selp.f32 	%f10634, %f10631, %f10633, %p1733;
	rsqrt.approx.f32 	%f10635, %f1420;
	mul.f32 	%f10636, %f10635, 0f3F4C422A;
	mul.f32 	%f10637, %f1422, %f10636;
	mul.f32 	%f11885, %f10637, %f10634;
$L__BB1_1528:
	setp.gt.f32 	%p1734, %f1420, 0f40000000;
	@%p1734 bra 	$L__BB1_1530;
	mov.f32 	%f10638, 0f41A00000;
	div.rn.f32 	%f10639, %f10638, %f1419;
	abs.f32 	%f10640, %f10639;
	setp.gt.f32 	%p1735, %f10640, 0f58635FA9;
	mul.f32 	%f10641, %f10639, 0f26901D7D;
	selp.f32 	%f10642, 0f26901D7D, 0f3F800000, %p1735;
	selp.f32 	%f10643, %f10641, %f10639, %p1735;
	mov.f32 	%f10644, 0f41900000;
	div.rn.f32 	%f10645, %f10644, %f1419;
	mul.f32 	%f10646, %f10643, %f10645;
	sub.f32 	%f10647, %f10646, %f10642;
	abs.f32 	%f10648, %f10647;
	setp.gt.f32 	%p1736, %f10648, 0f58635FA9;
	mul.f32 	%f10649, %f10647, 0f26901D7D;
	mul.f32 	%f10650, %f10643, 0f26901D7D;
	selp.f32 	%f10651, %f10650, %f10643, %p1736;
	selp.f32 	%f10652, %f10649, %f10647, %p1736;
	fma.rn.f32 	%f10653, %f10652, 0f40000000, 0f00000000;
	mov.f32 	%f10654, 0f41800000;
	div.rn.f32 	%f10655, %f10654, %f1419;
	mul.f32 	%f10656, %f10652, %f10655;
	sub.f32 	%f10657, %f10656, %f10651;
	abs.f32 	%f10658, %f10657;
	setp.gt.f32 	%p1737, %f10658, 0f58635FA9;
	mul.f32 	%f10659, %f10657, 0f26901D7D;
	mul.f32 	%f10660, %f10652, 0f26901D7D;
	mul.f32 	%f10661, %f10653, 0f26901D7D;
	selp.f32 	%f10662, %f10660, %f10652, %p1737;
	selp.f32 	%f10663, %f10661, %f10653, %p1737;
	selp.f32 	%f10664, %f10659, %f10657, %p1737;
	mov.f32 	%f10665, 0f41600000;
	div.rn.f32 	%f10666, %f10665, %f1419;
	mul.f32 	%f10667, %f10664, %f10666;
	sub.f32 	%f10668, %f10667, %f10662;
	abs.f32 	%f10669, %f10668;
	setp.gt.f32 	%p1738, %f10669, 0f58635FA9;
	mul.f32 	%f10670, %f10668, 0f26901D7D;
	mul.f32 	%f10671, %f10664, 0f26901D7D;
	mul.f32 	%f10672, %f10663, 0f26901D7D;
	selp.f32 	%f10673, %f10671, %f10664, %p1738;
	selp.f32 	%f10674, %f10672, %f10663, %p1738;
	selp.f32 	%f10675, %f10670, %f10668, %p1738;
	fma.rn.f32 	%f10676, %f10675, 0f40000000, %f10674;
	mov.f32 	%f10677, 0f41400000;
	div.rn.f32 	%f10678, %f10677, %f1419;
	mul.f32 	%f10679, %f10675, %f10678;
	sub.f32 	%f10680, %f10679, %f10673;
	abs.f32 	%f10681, %f10680;
	setp.gt.f32 	%p1739, %f10681, 0f58635FA9;
	mul.f32 	%f10682, %f10680, 0f26901D7D;
	mul.f32 	%f10683, %f10675, 0f26901D7D;
	mul.f32 	%f10684, %f10676, 0f26901D7D;
	selp.f32 	%f10685, %f10683, %f10675, %p1739;
	selp.f32 	%f10686, %f10684, %f10676, %p1739;
	selp.f32 	%f10687, %f10682, %f10680, %p1739;
	mov.f32 	%f10688, 0f41200000;
	div.rn.f32 	%f10689, %f10688, %f1419;
	mul.f32 	%f10690, %f10687, %f10689;
	sub.f32 	%f10691, %f10690, %f10685;
	abs.f32 	%f10692, %f10691;
	setp.gt.f32 	%p1740, %f10692, 0f58635FA9;
	mul.f32 	%f10693, %f10691, 0f26901D7D;
	mul.f32 	%f10694, %f10687, 0f26901D7D;
	mul.f32 	%f10695, %f10686, 0f26901D7D;
	selp.f32 	%f10696, %f10694, %f10687, %p1740;
	selp.f32 	%f10697, %f10695, %f10686, %p1740;
	selp.f32 	%f10698, %f10693, %f10691, %p1740;
	fma.rn.f32 	%f10699, %f10698, 0f40000000, %f10697;
	mov.f32 	%f10700, 0f41000000;
	div.rn.f32 	%f10701, %f10700, %f1419;
	mul.f32 	%f10702, %f10698, %f10701;
	sub.f32 	%f10703, %f10702, %f10696;
	abs.f32 	%f10704, %f10703;
	setp.gt.f32 	%p1741, %f10704, 0f58635FA9;
	mul.f32 	%f10705, %f10703, 0f26901D7D;
	mul.f32 	%f10706, %f10698, 0f26901D7D;
	mul.f32 	%f10707, %f10699, 0f26901D7D;
	selp.f32 	%f10708, %f10706, %f10698, %p1741;
	selp.f32 	%f10709, %f10707, %f10699, %p1741;
	selp.f32 	%f10710, %f10705, %f10703, %p1741;
	mov.f32 	%f10711, 0f40C00000;
	div.rn.f32 	%f10712, %f10711, %f1419;
	mul.f32 	%f10713, %f10710, %f10712;
	sub.f32 	%f10714, %f10713, %f10708;
	abs.f32 	%f10715, %f10714;
	setp.gt.f32 	%p1742, %f10715, 0f58635FA9;
	mul.f32 	%f10716, %f10714, 0f26901D7D;
	mul.f32 	%f10717, %f10710, 0f26901D7D;
	mul.f32 	%f10718, %f10709, 0f26901D7D;
	selp.f32 	%f10719, %f10717, %f10710, %p1742;
	selp.f32 	%f10720, %f10718, %f10709, %p1742;
	selp.f32 	%f10721, %f10716, %f10714, %p1742;
	fma.rn.f32 	%f10722, %f10721, 0f40000000, %f10720;
	mov.f32 	%f10723, 0f40800000;
	div.rn.f32 	%f10724, %f10723, %f1419;
	mul.f32 	%f10725, %f10721, %f10724;
	sub.f32 	%f10726, %f10725, %f10719;
	abs.f32 	%f10727, %f10726;
	setp.gt.f32 	%p1743, %f10727, 0f58635FA9;
	mul.f32 	%f10728, %f10726, 0f26901D7D;
	mul.f32 	%f10729, %f10721, 0f26901D7D;
	mul.f32 	%f10730, %f10722, 0f26901D7D;
	selp.f32 	%f10731, %f10729, %f10721, %p1743;
	selp.f32 	%f10732, %f10730, %f10722, %p1743;
	selp.f32 	%f10733, %f10728, %f10726, %p1743;
	mov.f32 	%f10734, 0f40000000;
	div.rn.f32 	%f10735, %f10734, %f1419;
	mul.f32 	%f10736, %f10733, %f10735;
	sub.f32 	%f10737, %f10736, %f10731;
	abs.f32 	%f10738, %f10737;
	setp.gt.f32 	%p1744, %f10738, 0f58635FA9;
	mul.f32 	%f10739, %f10737, 0f26901D7D;
	mul.f32 	%f10740, %f10731, 0f26901D7D;
	mul.f32 	%f10741, %f10732, 0f26901D7D;
	selp.f32 	%f10742, %f10740, %f10731, %p1744;
	selp.f32 	%f10743, %f10741, %f10732, %p1744;
	selp.f32 	%f10744, %f10739, %f10737, %p1744;
	fma.rn.f32 	%f10745, %f10744, 0f40000000, %f10743;
	sub.f32 	%f10746, %f10745, %f10744;
	div.rn.f32 	%f11890, %f10742, %f10746;
	bra.uni 	$L__BB1_1555;
$L__BB1_1530:
	@%p1724 bra 	$L__BB1_1532;
	add.f32 	%f10747, %f1420, 0fC0753AAC;
	add.f32 	%f10748, %f10747, 0f33A5090F;
	fma.rn.f32 	%f10749, %f10748, 0f29AF3463, 0f2B81BF42;
	fma.rn.f32 	%f10750, %f10749, %f10748, 0fADE21EC1;
	fma.rn.f32 	%f10751, %f10750, %f10748, 0fAF5DDEFF;
	fma.rn.f32 	%f10752, %f10751, %f10748, 0f319B0C9D;
	fma.rn.f32 	%f10753, %f10752, %f10748, 0f32E81173;
	fma.rn.f32 	%f10754, %f10753, %f10748, 0fB50F8DC8;
	fma.rn.f32 	%f10755, %f10754, %f10748, 0fB61E653D;
	fma.rn.f32 	%f10756, %f10755, %f10748, 0f382CD9C5;
	fma.rn.f32 	%f10757, %f10756, %f10748, 0f38F9EB10;
	fma.rn.f32 	%f10758, %f10757, %f10748, 0fBAECEB9C;
	fma.rn.f32 	%f10759, %f10758, %f10748, 0fBB276FFD;
	fma.rn.f32 	%f10760, %f10759, %f10748, 0f3D073993;
	add.f32 	%f10761, %f1420, 0fC0E07FB0;
	add.f32 	%f10762, %f10761, 0f3444B8DB;
	mul.f32 	%f10763, %f10762, %f10760;
	mul.f32 	%f10764, %f10748, %f10763;
	mul.f32 	%f11887, %f1420, %f10764;
	bra.uni 	$L__BB1_1542;
$L__BB1_1532:
	abs.f32 	%f10766, %f1420;
	setp.eq.f32 	%p1746, %f10766, 0f7F800000;
	mov.f32 	%f11887, 0f00000000;
	@%p1746 bra 	$L__BB1_1542;
	rcp.approx.ftz.f32 	%f10767, %f1420;
	mul.f32 	%f10768, %f10767, %f10767;
	fma.rn.f32 	%f10769, %f10768, 0fC082CB37, 0f3F3FF7E9;
	fma.rn.f32 	%f10770, %f10769, %f10768, 0fBE458BAE;
	fma.rn.f32 	%f10771, %f10770, %f10768, 0f3E3FFF8B;
	fma.rn.f32 	%f1433, %f10771, %f10768, 0f3F800000;
	fma.rn.f32 	%f10772, %f10768, 0fBFCA3BA2, 0f3EB914AD;
	fma.rn.f32 	%f10773, %f10772, %f10768, 0fBE27F2EC;
	fma.rn.f32 	%f10774, %f10773, %f10768, 0f3EBFFFFD;
	fma.rn.f32 	%f1434, %f10774, %f10767, %f1420;
	mul.f32 	%f10775, %f1434, 0f3F22F983;
	cvt.rni.s32.f32 	%r6049, %f10775;
	cvt.rn.f32.s32 	%f10776, %r6049;
	fma.rn.f32 	%f10777, %f10776, 0fBFC90FDA, %f1434;
	fma.rn.f32 	%f10778, %f10776, 0fB3A22168, %f10777;
	fma.rn.f32 	%f11886, %f10776, 0fA7C234C5, %f10778;
	abs.f32 	%f1436, %f1434;
	setp.ltu.f32 	%p1747, %f1436, 0f47CE4780;
	@%p1747 bra 	$L__BB1_1541;
	setp.eq.f32 	%p1748, %f1436, 0f7F800000;
	@%p1748 bra 	$L__BB1_1540;
	mov.b32 	%r1653, %f1434;
	mov.b64 	%rd2299, 0;
	mov.b32 	%r6046, 0;
$L__BB1_1536:
	.pragma "nounroll";
	mul.wide.u32 	%rd2006, %r6046, 4;
	mov.u64 	%rd2007, __cudart_i2opi_f;
	add.s64 	%rd2008, %rd2007, %rd2006;
	ld.global.nc.u32 	%r5261, [%rd2008];
	shl.b32 	%r5262, %r1653, 8;
	or.b32  	%r5263, %r5262, -2147483648;
	mad.wide.u32 	%rd2009, %r5261, %r5263, %rd2299;
	shr.u64 	%rd2299, %rd2009, 32;
	add.s64 	%rd2010, %rd6, %rd2006;
	st.local.u32 	[%rd2010], %rd2009;
	add.s32 	%r6046, %r6046, 1;
	setp.ne.s32 	%p1749, %r6046, 6;
	@%p1749 bra 	$L__BB1_1536;
	shr.u32 	%r5264, %r1653, 23;
	st.local.u32 	[%rd6+24], %rd2299;
	and.b32  	%r1656, %r5264, 31;
	and.b32  	%r5265, %r5264, 224;
	add.s32 	%r5266, %r5265, -128;
	shr.u32 	%r5267, %r5266, 5;
	mul.wide.u32 	%rd2011, %r5267, 4;
	sub.s64 	%rd346, %rd6, %rd2011;
	ld.local.u32 	%r6047, [%rd346+24];
	ld.local.u32 	%r6048, [%rd346+20];
	setp.eq.s32 	%p1750, %r1656, 0;
	@%p1750 bra 	$L__BB1_1539;
	shf.l.wrap.b32 	%r6047, %r6048, %r6047, %r1656;
	ld.local.u32 	%r5268, [%rd346+16];
	shf.l.wrap.b32 	%r6048, %r5268, %r6048, %r1656;
$L__BB1_1539:
	shr.u32 	%r5269, %r6047, 30;
	shf.l.wrap.b32 	%r5270, %r6048, %r6047, 2;
	shl.b32 	%r5271, %r6048, 2;
	shr.u32 	%r5272, %r5270, 31;
	add.s32 	%r5273, %r5272, %r5269;
	neg.s32 	%r5274, %r5273;
	setp.lt.s32 	%p1751, %r1653, 0;
	selp.b32 	%r6049, %r5274, %r5273, %p1751;
	xor.b32  	%r5275, %r5270, %r1653;
	shr.s32 	%r5276, %r5270, 31;
	xor.b32  	%r5277, %r5276, %r5270;
	xor.b32  	%r5278, %r5276, %r5271;
	cvt.u64.u32 	%rd2012, %r5277;
	shl.b64 	%rd2013, %rd2012, 32;
	cvt.u64.u32 	%rd2014, %r5278;
	or.b64  	%rd2015, %rd2013, %rd2014;
	cvt.rn.f64.s64 	%fd247, %rd2015;
	mul.f64 	%fd248, %fd247, 0d3BF921FB54442D19;
	cvt.rn.f32.f64 	%f10779, %fd248;
	neg.f32 	%f10780, %f10779;
	setp.lt.s32 	%p1752, %r5275, 0;
	selp.f32 	%f11886, %f10780, %f10779, %p1752;
	bra.uni 	$L__BB1_1541;
$L__BB1_1540:
	mov.f32 	%f10781, 0f00000000;
	mul.rn.f32 	%f11886, %f1434, %f10781;
	mov.b32 	%r6049, 0;
$L__BB1_1541:
	and.b32  	%r5280, %r6049, 3;
	cvt.rn.f32.u32 	%f10782, %r5280;
	fma.rn.f32 	%f10783, %f10782, 0f3FC90FDB, 0fC016CBE4;
	add.f32 	%f10784, %f11886, %f10783;
	mul.f32 	%f10785, %f10784, 0f3F22F983;
	cvt.rni.s32.f32 	%r5281, %f10785;
	cvt.rn.f32.s32 	%f10786, %r5281;
	fma.rn.f32 	%f10787, %f10786, 0fBFC90FDA, %f10784;
	fma.rn.f32 	%f10788, %f10786, 0fB3A22168, %f10787;
	add.s32 	%r5282, %r5281, 1;
	mul.rn.f32 	%f10789, %f10788, %f10788;
	and.b32  	%r5283, %r5281, 1;
	setp.eq.b32 	%p1753, %r5283, 1;
	selp.f32 	%f10790, %f10788, 0f3F800000, %p1753;
	fma.rn.f32 	%f10791, %f10789, %f10790, 0f00000000;
	fma.rn.f32 	%f10792, %f10789, 0f37CBAC00, 0fBAB607ED;
	selp.f32 	%f10793, 0fB94D4153, %f10792, %p1753;
	selp.f32 	%f10794, 0f3C0885E4, 0f3D2AAABB, %p1753;
	fma.rn.f32 	%f10795, %f10793, %f10789, %f10794;
	selp.f32 	%f10796, 0fBE2AAAA8, 0fBEFFFFFF, %p1753;
	fma.rn.f32 	%f10797, %f10795, %f10789, %f10796;
	fma.rn.f32 	%f10798, %f10797, %f10791, %f10790;
	and.b32  	%r5284, %r5282, 2;
	setp.eq.s32 	%p1754, %r5284, 0;
	mov.f32 	%f10799, 0f00000000;
	sub.f32 	%f10800, %f10799, %f10798;
	selp.f32 	%f10801, %f10798, %f10800, %p1754;
	rsqrt.approx.f32 	%f10802, %f1420;
	mul.f32 	%f10803, %f10802, 0f3F4C422A;
	mul.f32 	%f10804, %f1433, %f10803;
	mul.f32 	%f11887, %f10804, %f10801;
$L__BB1_1542:
	setp.lt.f32 	%p1756, %f1419, 0f00000000;
	neg.f32 	%f10805, %f11887;
	selp.f32 	%f1442, %f10805, %f11887, %p1756;
	@%p1724 bra 	$L__BB1_1544;
	add.f32 	%f10806, %f1420, 0fC019E8A9;
	add.f32 	%f10807, %f10806, 0fB3E971B3;
	fma.rn.f32 	%f10808, %f10807, 0fA6B3B8E7, 0fA9ACA9B3;
	fma.rn.f32 	%f10809, %f10808, %f10807, 0f2C3F0E18;
	fma.rn.f32 	%f10810, %f10809, %f10807, 0fACD41781;
	fma.rn.f32 	%f10811, %f10810, %f10807, 0fAFE90F38;
	fma.rn.f32 	%f10812, %f10811, %f10807, 0f3020305B;
	fma.rn.f32 	%f10813, %f10812, %f10807, 0f33797143;
	fma.rn.f32 	%f10814, %f10813, %f10807, 0f30F76F85;
	fma.rn.f32 	%f10815, %f10814, %f10807, 0fB6B6DFC6;
	fma.rn.f32 	%f10816, %f10815, %f10807, 0fB6F665C9;
	fma.rn.f32 	%f10817, %f10816, %f10807, 0f399E2DEB;
	fma.rn.f32 	%f10818, %f10817, %f10807, 0f3A4AE334;
	fma.rn.f32 	%f10819, %f10818, %f10807, 0fBBEEAA1B;
	fma.rn.f32 	%f10820, %f10819, %f10807, 0fBCDA7747;
	mul.f32 	%f10821, %f10807, %f10820;
	add.f32 	%f10822, %f1420, 0fC0B0A47B;
	add.f32 	%f10823, %f10822, 0f339A7A37;
	mul.f32 	%f10824, %f10823, %f10821;
	add.f32 	%f10825, %f1420, 0fC10A75AB;
	add.f32 	%f10826, %f10825, 0fB4CCCDED;
	mul.f32 	%f11889, %f10826, %f10824;
	bra.uni 	$L__BB1_1554;
$L__BB1_1544:
	abs.f32 	%f10828, %f1420;
	setp.eq.f32 	%p1757, %f10828, 0f7F800000;
	mov.f32 	%f11889, 0f00000000;
	@%p1757 bra 	$L__BB1_1554;
	rcp.approx.ftz.f32 	%f10829, %f1420;
	mul.f32 	%f10830, %f10829, %f10829;
	fma.rn.f32 	%f10831, %f10830, 0f4056FE93, 0fBF03B7C2;
	fma.rn.f32 	%f10832, %f10831, %f10830, 0f3DD3B3F3;
	fma.rn.f32 	%f10833, %f10832, %f10830, 0fBD7FFFB6;
	fma.rn.f32 	%f1444, %f10833, %f10830, 0f3F800000;
	fma.rn.f32 	%f10834, %f10830, 0f3F91E009, 0fBE52412D;
	fma.rn.f32 	%f10835, %f10834, %f10830, 0f3D854ED1;
	fma.rn.f32 	%f10836, %f10835, %f10830, 0fBDFFFFFF;
	fma.rn.f32 	%f1445, %f10836, %f10829, %f1420;
	mul.f32 	%f10837, %f1445, 0f3F22F983;
	cvt.rni.s32.f32 	%r6053, %f10837;
	cvt.rn.f32.s32 	%f10838, %r6053;
	fma.rn.f32 	%f10839, %f10838, 0fBFC90FDA, %f1445;
	fma.rn.f32 	%f10840, %f10838, 0fB3A22168, %f10839;
	fma.rn.f32 	%f11888, %f10838, 0fA7C234C5, %f10840;
	abs.f32 	%f1447, %f1445;
	setp.ltu.f32 	%p1758, %f1447, 0f47CE4780;
	@%p1758 bra 	$L__BB1_1553;
	setp.eq.f32 	%p1759, %f1447, 0f7F800000;
	@%p1759 bra 	$L__BB1_1552;
	mov.b32 	%r1666, %f1445;
	mov.b32 	%r6050, 0;
	mov.b64 	%rd2300, 0;
$L__BB1_1548:
	.pragma "nounroll";
	mul.wide.u32 	%rd2017, %r6050, 4;
	mov.u64 	%rd2018, __cudart_i2opi_f;
	add.s64 	%rd2019, %rd2018, %rd2017;
	ld.global.nc.u32 	%r5286, [%rd2019];
	shl.b32 	%r5287, %r1666, 8;
	or.b32  	%r5288, %r5287, -2147483648;
	mad.wide.u32 	%rd2020, %r5286, %r5288, %rd2300;
	shr.u64 	%rd2300, %rd2020, 32;
	add.s64 	%rd2021, %rd6, %rd2017;
	st.local.u32 	[%rd2021], %rd2020;
	add.s32 	%r6050, %r6050, 1;
	setp.ne.s32 	%p1760, %r6050, 6;
	@%p1760 bra 	$L__BB1_1548;
	shr.u32 	%r5289, %r1666, 23;
	st.local.u32 	[%rd6+24], %rd2300;
	and.b32  	%r1669, %r5289, 31;
	and.b32  	%r5290, %r5289, 224;
	add.s32 	%r5291, %r5290, -128;
	shr.u32 	%r5292, %r5291, 5;
	mul.wide.u32 	%rd2022, %r5292, 4;
	sub.s64 	%rd349, %rd6, %rd2022;
	ld.local.u32 	%r6052, [%rd349+24];
	ld.local.u32 	%r6051, [%rd349+20];
	setp.eq.s32 	%p1761, %r1669, 0;
	@%p1761 bra 	$L__BB1_1551;
	shf.l.wrap.b32 	%r6052, %r6051, %r6052, %r1669;
	ld.local.u32 	%r5293, [%rd349+16];
	shf.l.wrap.b32 	%r6051, %r5293, %r6051, %r1669;
$L__BB1_1551:
	shr.u32 	%r5294, %r6052, 30;
	shf.l.wrap.b32 	%r5295, %r6051, %r6052, 2;
	shl.b32 	%r5296, %r6051, 2;
	shr.u32 	%r5297, %r5295, 31;
	add.s32 	%r5298, %r5297, %r5294;
	neg.s32 	%r5299, %r5298;
	setp.lt.s32 	%p1762, %r1666, 0;
	selp.b32 	%r6053, %r5299, %r5298, %p1762;
	shr.s32 	%r5300, %r5295, 31;
	xor.b32  	%r5301, %r5300, %r5296;
	xor.b32  	%r5302, %r5300, %r5295;
	xor.b32  	%r5303, %r5295, %r1666;
	cvt.u64.u32 	%rd2023, %r5302;
	shl.b64 	%rd2024, %rd2023, 32;
	cvt.u64.u32 	%rd2025, %r5301;
	or.b64  	%rd2026, %rd2024, %rd2025;
	cvt.rn.f64.s64 	%fd249, %rd2026;
	mul.f64 	%fd250, %fd249, 0d3BF921FB54442D19;
	cvt.rn.f32.f64 	%f10841, %fd250;
	neg.f32 	%f10842, %f10841;
	setp.lt.s32 	%p1763, %r5303, 0;
	selp.f32 	%f11888, %f10842, %f10841, %p1763;
	bra.uni 	$L__BB1_1553;
$L__BB1_1552:
	mov.f32 	%f10843, 0f00000000;
	mul.rn.f32 	%f11888, %f1445, %f10843;
	mov.b32 	%r6053, 0;
$L__BB1_1553:
	and.b32  	%r5305, %r6053, 3;
	cvt.rn.f32.u32 	%f10844, %r5305;
	fma.rn.f32 	%f10845, %f10844, 0f3FC90FDB, 0fBF490FDB;
	add.f32 	%f10846, %f11888, %f10845;
	mul.f32 	%f10847, %f10846, 0f3F22F983;
	cvt.rni.s32.f32 	%r5306, %f10847;
	cvt.rn.f32.s32 	%f10848, %r5306;
	fma.rn.f32 	%f10849, %f10848, 0fBFC90FDA, %f10846;
	fma.rn.f32 	%f10850, %f10848, 0fB3A22168, %f10849;
	add.s32 	%r5307, %r5306, 1;
	mul.rn.f32 	%f10851, %f10850, %f10850;
	and.b32  	%r5308, %r5306, 1;
	setp.eq.b32 	%p1764, %r5308, 1;
	selp.f32 	%f10852, %f10850, 0f3F800000, %p1764;
	fma.rn.f32 	%f10853, %f10851, %f10852, 0f00000000;
	fma.rn.f32 	%f10854, %f10851, 0f37CBAC00, 0fBAB607ED;
	selp.f32 	%f10855, 0fB94D4153, %f10854, %p1764;
	selp.f32 	%f10856, 0f3C0885E4, 0f3D2AAABB, %p1764;
	fma.rn.f32 	%f10857, %f10855, %f10851, %f10856;
	selp.f32 	%f10858, 0fBE2AAAA8, 0fBEFFFFFF, %p1764;
	fma.rn.f32 	%f10859, %f10857, %f10851, %f10858;
	fma.rn.f32 	%f10860, %f10859, %f10853, %f10852;
	and.b32  	%r5309, %r5307, 2;
	setp.eq.s32 	%p1765, %r5309, 0;
	mov.f32 	%f10861, 0f00000000;
	sub.f32 	%f10862, %f10861, %f10860;
	selp.f32 	%f10863, %f10860, %f10862, %p1765;
	rsqrt.approx.f32 	%f10864, %f1420;
	mul.f32 	%f10865, %f10864, 0f3F4C422A;
	mul.f32 	%f10866, %f1444, %f10865;
	mul.f32 	%f11889, %f10866, %f10863;
$L__BB1_1554:
	neg.f32 	%f10867, %f11889;
	mov.f32 	%f10868, 0f40000000;
	div.rn.f32 	%f10869, %f10868, %f1419;
	copysign.f32 	%f10870, %f1419, %f1442;
	setp.lt.f32 	%p1766, %f1420, 0f0DA24260;
	selp.f32 	%f10871, %f10870, %f1442, %p1766;
	fma.rn.f32 	%f11890, %f10871, %f10869, %f10867;
$L__BB1_1555:
	sub.f32 	%f1455, %f11885, %f11890;
	@%p1724 bra 	$L__BB1_1558;
	setp.leu.f32 	%p1768, %f1420, 0f40000000;
	add.f32 	%f10872, %f1420, 0fC019E8A9;
	add.f32 	%f10873, %f10872, 0fB3E971B3;
	fma.rn.f32 	%f10874, %f10873, 0fA6B3B8E7, 0fA9ACA9B3;
	fma.rn.f32 	%f10875, %f10874, %f10873, 0f2C3F0E18;
	fma.rn.f32 	%f10876, %f10875, %f10873, 0fACD41781;
	fma.rn.f32 	%f10877, %f10876, %f10873, 0fAFE90F38;
	fma.rn.f32 	%f10878, %f10877, %f10873, 0f3020305B;
	fma.rn.f32 	%f10879, %f10878, %f10873, 0f33797143;
	fma.rn.f32 	%f10880, %f10879, %f10873, 0f30F76F85;
	fma.rn.f32 	%f10881, %f10880, %f10873, 0fB6B6DFC6;
	fma.rn.f32 	%f10882, %f10881, %f10873, 0fB6F665C9;
	fma.rn.f32 	%f10883, %f10882, %f10873, 0f399E2DEB;
	fma.rn.f32 	%f10884, %f10883, %f10873, 0f3A4AE334;
	fma.rn.f32 	%f10885, %f10884, %f10873, 0fBBEEAA1B;
	fma.rn.f32 	%f10886, %f10885, %f10873, 0fBCDA7747;
	mul.f32 	%f10887, %f10873, %f10886;
	add.f32 	%f10888, %f1420, 0fC0B0A47B;
	add.f32 	%f10889, %f10888, 0f339A7A37;
	mul.f32 	%f10890, %f10889, %f10887;
	add.f32 	%f10891, %f1420, 0fC10A75AB;
	add.f32 	%f10892, %f10891, 0fB4CCCDED;
	mul.f32 	%f11892, %f10892, %f10890;
	@%p1768 bra 	$L__BB1_1577;
	add.f32 	%f10893, %f1420, 0fC0753AAC;
	add.f32 	%f10894, %f10893, 0f33A5090F;
	fma.rn.f32 	%f10895, %f10894, 0f29AF3463, 0f2B81BF42;
	fma.rn.f32 	%f10896, %f10895, %f10894, 0fADE21EC1;
	fma.rn.f32 	%f10897, %f10896, %f10894, 0fAF5DDEFF;
	fma.rn.f32 	%f10898, %f10897, %f10894, 0f319B0C9D;
	fma.rn.f32 	%f10899, %f10898, %f10894, 0f32E81173;
	fma.rn.f32 	%f10900, %f10899, %f10894, 0fB50F8DC8;
	fma.rn.f32 	%f10901, %f10900, %f10894, 0fB61E653D;
	fma.rn.f32 	%f10902, %f10901, %f10894, 0f382CD9C5;
	fma.rn.f32 	%f10903, %f10902, %f10894, 0f38F9EB10;
	fma.rn.f32 	%f10904, %f10903, %f10894, 0fBAECEB9C;
	fma.rn.f32 	%f10905, %f10904, %f10894, 0fBB276FFD;
	fma.rn.f32 	%f10906, %f10905, %f10894, 0f3D073993;
	add.f32 	%f10907, %f1420, 0fC0E07FB0;
	add.f32 	%f10908, %f10907, 0f3444B8DB;
	mul.f32 	%f10909, %f10908, %f10906;
	mul.f32 	%f10910, %f10894, %f10909;
	mul.f32 	%f11896, %f1420, %f10910;
	bra.uni 	$L__BB1_1580;
$L__BB1_1558:
	abs.f32 	%f1458, %f1420;
	setp.eq.f32 	%p1769, %f1458, 0f7F800000;
	@%p1769 bra 	$L__BB1_1576;
	rcp.approx.ftz.f32 	%f10911, %f1420;
	mul.f32 	%f10912, %f10911, %f10911;
	fma.rn.f32 	%f10913, %f10912, 0f4056FE93, 0fBF03B7C2;
	fma.rn.f32 	%f10914, %f10913, %f10912, 0f3DD3B3F3;
	fma.rn.f32 	%f10915, %f10914, %f10912, 0fBD7FFFB6;
	fma.rn.f32 	%f1459, %f10915, %f10912, 0f3F800000;
	fma.rn.f32 	%f10916, %f10912, 0f3F91E009, 0fBE52412D;
	fma.rn.f32 	%f10917, %f10916, %f10912, 0f3D854ED1;
	fma.rn.f32 	%f10918, %f10917, %f10912, 0fBDFFFFFF;
	fma.rn.f32 	%f1460, %f10918, %f10911, %f1420;
	mul.f32 	%f10919, %f1460, 0f3F22F983;
	cvt.rni.s32.f32 	%r6057, %f10919;
	cvt.rn.f32.s32 	%f10920, %r6057;
	fma.rn.f32 	%f10921, %f10920, 0fBFC90FDA, %f1460;
	fma.rn.f32 	%f10922, %f10920, 0fB3A22168, %f10921;
	fma.rn.f32 	%f11891, %f10920, 0fA7C234C5, %f10922;
	abs.f32 	%f1462, %f1460;
	setp.ltu.f32 	%p1770, %f1462, 0f47CE4780;
	@%p1770 bra 	$L__BB1_1567;
	setp.eq.f32 	%p1771, %f1462, 0f7F800000;
	@%p1771 bra 	$L__BB1_1566;
	mov.b32 	%r1679, %f1460;
	mov.b64 	%rd2301, 0;
	mov.b32 	%r6054, 0;
$L__BB1_1562:
	.pragma "nounroll";
	mul.wide.u32 	%rd2028, %r6054, 4;
	mov.u64 	%rd2029, __cudart_i2opi_f;
	add.s64 	%rd2030, %rd2029, %rd2028;
	ld.global.nc.u32 	%r5311, [%rd2030];
	shl.b32 	%r5312, %r1679, 8;
	or.b32  	%r5313, %r5312, -2147483648;
	mad.wide.u32 	%rd2031, %r5311, %r5313, %rd2301;
	shr.u64 	%rd2301, %rd2031, 32;
	add.s64 	%rd2032, %rd5, %rd2028;
	st.local.u32 	[%rd2032], %rd2031;
	add.s32 	%r6054, %r6054, 1;
	setp.ne.s32 	%p1772, %r6054, 6;
	@%p1772 bra 	$L__BB1_1562;
	shr.u32 	%r5314, %r1679, 23;
	st.local.u32 	[%rd5+24], %rd2301;
	and.b32  	%r1682, %r5314, 31;
	and.b32  	%r5315, %r5314, 224;
	add.s32 	%r5316, %r5315, -128;
	shr.u32 	%r5317, %r5316, 5;
	mul.wide.u32 	%rd2033, %r5317, 4;
	sub.s64 	%rd352, %rd5, %rd2033;
	ld.local.u32 	%r6055, [%rd352+24];
	ld.local.u32 	%r6056, [%rd352+20];
	setp.eq.s32 	%p1773, %r1682, 0;
	@%p1773 bra 	$L__BB1_1565;
	shf.l.wrap.b32 	%r6055, %r6056, %r6055, %r1682;
	ld.local.u32 	%r5318, [%rd352+16];
	shf.l.wrap.b32 	%r6056, %r5318, %r6056, %r1682;
$L__BB1_1565:
	shr.u32 	%r5319, %r6055, 30;
	shf.l.wrap.b32 	%r5320, %r6056, %r6055, 2;
	shl.b32 	%r5321, %r6056, 2;
	shr.u32 	%r5322, %r5320, 31;
	add.s32 	%r5323, %r5322, %r5319;
	neg.s32 	%r5324, %r5323;
	setp.lt.s32 	%p1774, %r1679, 0;
	selp.b32 	%r6057, %r5324, %r5323, %p1774;
	xor.b32  	%r5325, %r5320, %r1679;
	shr.s32 	%r5326, %r5320, 31;
	xor.b32  	%r5327, %r5326, %r5320;
	xor.b32  	%r5328, %r5326, %r5321;
	cvt.u64.u32 	%rd2034, %r5327;
	shl.b64 	%rd2035, %rd2034, 32;
	cvt.u64.u32 	%rd2036, %r5328;
	or.b64  	%rd2037, %rd2035, %rd2036;
	cvt.rn.f64.s64 	%fd251, %rd2037;
	mul.f64 	%fd252, %fd251, 0d3BF921FB54442D19;
	cvt.rn.f32.f64 	%f10923, %fd252;
	neg.f32 	%f10924, %f10923;
	setp.lt.s32 	%p1775, %r5325, 0;
	selp.f32 	%f11891, %f10924, %f10923, %p1775;
	bra.uni 	$L__BB1_1567;
$L__BB1_1566:
	mov.f32 	%f10925, 0f00000000;
	mul.rn.f32 	%f11891, %f1460, %f10925;
	mov.b32 	%r6057, 0;
$L__BB1_1567:
	and.b32  	%r5330, %r6057, 3;
	cvt.rn.f32.u32 	%f10926, %r5330;
	fma.rn.f32 	%f10927, %f10926, 0f3FC90FDB, 0fBF490FDB;
	add.f32 	%f10928, %f11891, %f10927;
	mul.f32 	%f10929, %f10928, 0f3F22F983;
	cvt.rni.s32.f32 	%r5331, %f10929;
	cvt.rn.f32.s32 	%f10930, %r5331;
	fma.rn.f32 	%f10931, %f10930, 0fBFC90FDA, %f10928;
	fma.rn.f32 	%f10932, %f10930, 0fB3A22168, %f10931;
	add.s32 	%r5332, %r5331, 1;
	mul.rn.f32 	%f10933, %f10932, %f10932;
	and.b32  	%r5333, %r5331, 1;
	setp.eq.b32 	%p1777, %r5333, 1;
	selp.f32 	%f10934, %f10932, 0f3F800000, %p1777;
	fma.rn.f32 	%f10935, %f10933, %f10934, 0f00000000;
	fma.rn.f32 	%f10936, %f10933, 0f37CBAC00, 0fBAB607ED;
	selp.f32 	%f10937, 0fB94D4153, %f10936, %p1777;
	selp.f32 	%f10938, 0f3C0885E4, 0f3D2AAABB, %p1777;
	fma.rn.f32 	%f10939, %f10937, %f10933, %f10938;
	selp.f32 	%f10940, 0fBE2AAAA8, 0fBEFFFFFF, %p1777;
	fma.rn.f32 	%f10941, %f10939, %f10933, %f10940;
	fma.rn.f32 	%f10942, %f10941, %f10935, %f10934;
	and.b32  	%r5334, %r5332, 2;
	setp.eq.s32 	%p1778, %r5334, 0;
	mov.f32 	%f10943, 0f00000000;
	sub.f32 	%f10944, %f10943, %f10942;
	selp.f32 	%f10945, %f10942, %f10944, %p1778;
	rsqrt.approx.f32 	%f10946, %f1420;
	mul.f32 	%f10947, %f10946, 0f3F4C422A;
	mul.f32 	%f10948, %f1459, %f10947;
	mul.f32 	%f11892, %f10948, %f10945;
	@%p1734 bra 	$L__BB1_1568;
	bra.uni 	$L__BB1_1577;
$L__BB1_1568:
	mov.f32 	%f11896, 0f00000000;
	@%p1769 bra 	$L__BB1_1580;
	rcp.approx.ftz.f32 	%f11060, %f1420;
	mul.f32 	%f11061, %f11060, %f11060;
	fma.rn.f32 	%f11062, %f11061, 0fC082CB37, 0f3F3FF7E9;
	fma.rn.f32 	%f11063, %f11062, %f11061, 0fBE458BAE;
	fma.rn.f32 	%f11064, %f11063, %f11061, 0f3E3FFF8B;
	fma.rn.f32 	%f1470, %f11064, %f11061, 0f3F800000;
	fma.rn.f32 	%f11065, %f11061, 0fBFCA3BA2, 0f3EB914AD;
	fma.rn.f32 	%f11066, %f11065, %f11061, 0fBE27F2EC;
	fma.rn.f32 	%f11067, %f11066, %f11061, 0f3EBFFFFD;
	fma.rn.f32 	%f1471, %f11067, %f11060, %f1420;
	mul.f32 	%f11068, %f1471, 0f3F22F983;
	cvt.rni.s32.f32 	%r6061, %f11068;
	cvt.rn.f32.s32 	%f11069, %r6061;
	fma.rn.f32 	%f11070, %f11069, 0fBFC90FDA, %f1471;
	fma.rn.f32 	%f11071, %f11069, 0fB3A22168, %f11070;
	fma.rn.f32 	%f11894, %f11069, 0fA7C234C5, %f11071;
	abs.f32 	%f1473, %f1471;
	setp.ltu.f32 	%p1791, %f1473, 0f47CE4780;
	@%p1791 bra 	$L__BB1_1579;
	setp.eq.f32 	%p1792, %f1473, 0f7F800000;
	@%p1792 bra 	$L__BB1_1578;
	mov.b32 	%r1692, %f1471;
	mov.b64 	%rd2302, 0;
	mov.b32 	%r6058, 0;
$L__BB1_1572:
	.pragma "nounroll";
	mul.wide.u32 	%rd2039, %r6058, 4;
	mov.u64 	%rd2040, __cudart_i2opi_f;
	add.s64 	%rd2041, %rd2040, %rd2039;
	ld.global.nc.u32 	%r5336, [%rd2041];
	shl.b32 	%r5337, %r1692, 8;
	or.b32  	%r5338, %r5337, -2147483648;
	mad.wide.u32 	%rd2042, %r5336, %r5338, %rd2302;
	shr.u64 	%rd2302, %rd2042, 32;
	add.s64 	%rd2043, %rd4, %rd2039;
	st.local.u32 	[%rd2043], %rd2042;
	add.s32 	%r6058, %r6058, 1;
	setp.ne.s32 	%p1793, %r6058, 6;
	@%p1793 bra 	$L__BB1_1572;
	shr.u32 	%r5339, %r1692, 23;
	st.local.u32 	[%rd4+24], %rd2302;
	and.b32  	%r1695, %r5339, 31;
	and.b32  	%r5340, %r5339, 224;
	add.s32 	%r5341, %r5340, -128;
	shr.u32 	%r5342, %r5341, 5;
	mul.wide.u32 	%rd2044, %r5342, 4;
	sub.s64 	%rd355, %rd4, %rd2044;
	ld.local.u32 	%r6059, [%rd355+24];
	ld.local.u32 	%r6060, [%rd355+20];
	setp.eq.s32 	%p1794, %r1695, 0;
	@%p1794 bra 	$L__BB1_1575;
	shf.l.wrap.b32 	%r6059, %r6060, %r6059, %r1695;
	ld.local.u32 	%r5343, [%rd355+16];
	shf.l.wrap.b32 	%r6060, %r5343, %r6060, %r1695;
$L__BB1_1575:
	shr.u32 	%r5344, %r6059, 30;
	shf.l.wrap.b32 	%r5345, %r6060, %r6059, 2;
	shl.b32 	%r5346, %r6060, 2;
	shr.u32 	%r5347, %r5345, 31;
	add.s32 	%r5348, %r5347, %r5344;
	neg.s32 	%r5349, %r5348;
	setp.lt.s32 	%p1795, %r1692, 0;
	selp.b32 	%r6061, %r5349, %r5348, %p1795;
	xor.b32  	%r5350, %r5345, %r1692;
	shr.s32 	%r5351, %r5345, 31;
	xor.b32  	%r5352, %r5351, %r5345;
	xor.b32  	%r5353, %r5351, %r5346;
	cvt.u64.u32 	%rd2045, %r5352;
	shl.b64 	%rd2046, %rd2045, 32;
	cvt.u64.u32 	%rd2047, %r5353;
	or.b64  	%rd2048, %rd2046, %rd2047;
	cvt.rn.f64.s64 	%fd253, %rd2048;
	mul.f64 	%fd254, %fd253, 0d3BF921FB54442D19;
	cvt.rn.f32.f64 	%f11072, %fd254;
	neg.f32 	%f11073, %f11072;
	setp.lt.s32 	%p1796, %r5350, 0;
	selp.f32 	%f11894, %f11073, %f11072, %p1796;
	bra.uni 	$L__BB1_1579;
$L__BB1_1576:
	mov.f32 	%f11892, 0f00000000;
	@%p1734 bra 	$L__BB1_1568;
$L__BB1_1577:
	mov.f32 	%f10950, 0f41A00000;
	div.rn.f32 	%f10951, %f10950, %f1419;
	abs.f32 	%f10952, %f10951;
	setp.gt.f32 	%p1780, %f10952, 0f58635FA9;
	mul.f32 	%f10953, %f10951, 0f26901D7D;
	selp.f32 	%f10954, 0f26901D7D, 0f3F800000, %p1780;
	selp.f32 	%f10955, %f10953, %f10951, %p1780;
	mov.f32 	%f10956, 0f41900000;
	div.rn.f32 	%f10957, %f10956, %f1419;
	mul.f32 	%f10958, %f10955, %f10957;
	sub.f32 	%f10959, %f10958, %f10954;
	abs.f32 	%f10960, %f10959;
	setp.gt.f32 	%p1781, %f10960, 0f58635FA9;
	mul.f32 	%f10961, %f10959, 0f26901D7D;
	mul.f32 	%f10962, %f10955, 0f26901D7D;
	selp.f32 	%f10963, %f10962, %f10955, %p1781;
	selp.f32 	%f10964, %f10961, %f10959, %p1781;
	fma.rn.f32 	%f10965, %f10964, 0f40000000, 0f00000000;
	mov.f32 	%f10966, 0f41800000;
	div.rn.f32 	%f10967, %f10966, %f1419;
	mul.f32 	%f10968, %f10964, %f10967;
	sub.f32 	%f10969, %f10968, %f10963;
	abs.f32 	%f10970, %f10969;
	setp.gt.f32 	%p1782, %f10970, 0f58635FA9;
	mul.f32 	%f10971, %f10969, 0f26901D7D;
	mul.f32 	%f10972, %f10964, 0f26901D7D;
	mul.f32 	%f10973, %f10965, 0f26901D7D;
	selp.f32 	%f10974, %f10972, %f10964, %p1782;
	selp.f32 	%f10975, %f10973, %f10965, %p1782;
	selp.f32 	%f10976, %f10971, %f10969, %p1782;
	mov.f32 	%f10977, 0f41600000;
	div.rn.f32 	%f10978, %f10977, %f1419;
	mul.f32 	%f10979, %f10976, %f10978;
	sub.f32 	%f10980, %f10979, %f10974;
	abs.f32 	%f10981, %f10980;
	setp.gt.f32 	%p1783, %f10981, 0f58635FA9;
	mul.f32 	%f10982, %f10980, 0f26901D7D;
	mul.f32 	%f10983, %f10976, 0f26901D7D;
	mul.f32 	%f10984, %f10975, 0f26901D7D;
	selp.f32 	%f10985, %f10983, %f10976, %p1783;
	selp.f32 	%f10986, %f10984, %f10975, %p1783;
	selp.f32 	%f10987, %f10982, %f10980, %p1783;
	fma.rn.f32 	%f10988, %f10987, 0f40000000, %f10986;
	mov.f32 	%f10989, 0f41400000;
	div.rn.f32 	%f10990, %f10989, %f1419;
	mul.f32 	%f10991, %f10987, %f10990;
	sub.f32 	%f10992, %f10991, %f10985;
	abs.f32 	%f10993, %f10992;
	setp.gt.f32 	%p1784, %f10993, 0f58635FA9;
	mul.f32 	%f10994, %f10992, 0f26901D7D;
	mul.f32 	%f10995, %f10987, 0f26901D7D;
	mul.f32 	%f10996, %f10988, 0f26901D7D;
	selp.f32 	%f10997, %f10995, %f10987, %p1784;
	selp.f32 	%f10998, %f10996, %f10988, %p1784;
	selp.f32 	%f10999, %f10994, %f10992, %p1784;
	mov.f32 	%f11000, 0f41200000;
	div.rn.f32 	%f11001, %f11000, %f1419;
	mul.f32 	%f11002, %f10999, %f11001;
	sub.f32 	%f11003, %f11002, %f10997;
	abs.f32 	%f11004, %f11003;
	setp.gt.f32 	%p1785, %f11004, 0f58635FA9;
	mul.f32 	%f11005, %f11003, 0f26901D7D;
	mul.f32 	%f11006, %f10999, 0f26901D7D;
	mul.f32 	%f11007, %f10998, 0f26901D7D;
	selp.f32 	%f11008, %f11006, %f10999, %p1785;
	selp.f32 	%f11009, %f11007, %f10998, %p1785;
	selp.f32 	%f11010, %f11005, %f11003, %p1785;
	fma.rn.f32 	%f11011, %f11010, 0f40000000, %f11009;
	mov.f32 	%f11012, 0f41000000;
	div.rn.f32 	%f11013, %f11012, %f1419;
	mul.f32 	%f11014, %f11010, %f11013;
	sub.f32 	%f11015, %f11014, %f11008;
	abs.f32 	%f11016, %f11015;
	setp.gt.f32 	%p1786, %f11016, 0f58635FA9;
	mul.f32 	%f11017, %f11015, 0f26901D7D;
	mul.f32 	%f11018, %f11010, 0f26901D7D;
	mul.f32 	%f11019, %f11011, 0f26901D7D;
	selp.f32 	%f11020, %f11018, %f11010, %p1786;
	selp.f32 	%f11021, %f11019, %f11011, %p1786;
	selp.f32 	%f11022, %f11017, %f11015, %p1786;
	mov.f32 	%f11023, 0f40C00000;
	div.rn.f32 	%f11024, %f11023, %f1419;
	mul.f32 	%f11025, %f11022, %f11024;
	sub.f32 	%f11026, %f11025, %f11020;
	abs.f32 	%f11027, %f11026;
	setp.gt.f32 	%p1787, %f11027, 0f58635FA9;
	mul.f32 	%f11028, %f11026, 0f26901D7D;
	mul.f32 	%f11029, %f11022, 0f26901D7D;
	mul.f32 	%f11030, %f11021, 0f26901D7D;
	selp.f32 	%f11031, %f11029, %f11022, %p1787;
	selp.f32 	%f11032, %f11030, %f11021, %p1787;
	selp.f32 	%f11033, %f11028, %f11026, %p1787;
	fma.rn.f32 	%f11034, %f11033, 0f40000000, %f11032;
	mov.f32 	%f11035, 0f40800000;
	div.rn.f32 	%f11036, %f11035, %f1419;
	mul.f32 	%f11037, %f11033, %f11036;
	sub.f32 	%f11038, %f11037, %f11031;
	abs.f32 	%f11039, %f11038;
	setp.gt.f32 	%p1788, %f11039, 0f58635FA9;
	mul.f32 	%f11040, %f11038, 0f26901D7D;
	mul.f32 	%f11041, %f11033, 0f26901D7D;
	mul.f32 	%f11042, %f11034, 0f26901D7D;
	selp.f32 	%f11043, %f11041, %f11033, %p1788;
	selp.f32 	%f11044, %f11042, %f11034, %p1788;
	selp.f32 	%f11045, %f11040, %f11038, %p1788;
	mov.f32 	%f11046, 0f40000000;
	div.rn.f32 	%f11047, %f11046, %f1419;
	mul.f32 	%f11048, %f11045, %f11047;
	sub.f32 	%f11049, %f11048, %f11043;
	abs.f32 	%f11050, %f11049;
	setp.gt.f32 	%p1789, %f11050, 0f58635FA9;
	mul.f32 	%f11051, %f11049, 0f26901D7D;
	mul.f32 	%f11052, %f11043, 0f26901D7D;
	mul.f32 	%f11053, %f11044, 0f26901D7D;
	selp.f32 	%f11054, %f11052, %f11043, %p1789;
	selp.f32 	%f11055, %f11053, %f11044, %p1789;
	selp.f32 	%f11056, %f11051, %f11049, %p1789;
	fma.rn.f32 	%f11057, %f11056, 0f40000000, %f11055;
	sub.f32 	%f11058, %f11057, %f11056;
	div.rn.f32 	%f11900, %f11054, %f11058;
	bra.uni 	$L__BB1_1593;
$L__BB1_1578:
	mov.f32 	%f11074, 0f00000000;
	mul.rn.f32 	%f11894, %f1471, %f11074;
	mov.b32 	%r6061, 0;
$L__BB1_1579:
	and.b32  	%r5355, %r6061, 3;
	cvt.rn.f32.u32 	%f11075, %r5355;
	fma.rn.f32 	%f11076, %f11075, 0f3FC90FDB, 0fC016CBE4;
	add.f32 	%f11077, %f11894, %f11076;
	mul.f32 	%f11078, %f11077, 0f3F22F983;
	cvt.rni.s32.f32 	%r5356, %f11078;
	cvt.rn.f32.s32 	%f11079, %r5356;
	fma.rn.f32 	%f11080, %f11079, 0fBFC90FDA, %f11077;
	fma.rn.f32 	%f11081, %f11079, 0fB3A22168, %f11080;
	add.s32 	%r5357, %r5356, 1;
	mul.rn.f32 	%f11082, %f11081, %f11081;
	and.b32  	%r5358, %r5356, 1;
	setp.eq.b32 	%p1797, %r5358, 1;
	selp.f32 	%f11083, %f11081, 0f3F800000, %p1797;
	fma.rn.f32 	%f11084, %f11082, %f11083, 0f00000000;
	fma.rn.f32 	%f11085, %f11082, 0f37CBAC00, 0fBAB607ED;
	selp.f32 	%f11086, 0fB94D4153, %f11085, %p1797;
	selp.f32 	%f11087, 0f3C0885E4, 0f3D2AAABB, %p1797;
	fma.rn.f32 	%f11088, %f11086, %f11082, %f11087;
	selp.f32 	%f11089, 0fBE2AAAA8, 0fBEFFFFFF, %p1797;
	fma.rn.f32 	%f11090, %f11088, %f11082, %f11089;
	fma.rn.f32 	%f11091, %f11090, %f11084, %f11083;
	and.b32  	%r5359, %r5357, 2;
	setp.eq.s32 	%p1798, %r5359, 0;
	mov.f32 	%f11092, 0f00000000;
	sub.f32 	%f11093, %f11092, %f11091;
	selp.f32 	%f11094, %f11091, %f11093, %p1798;
	rsqrt.approx.f32 	%f11095, %f1420;
	mul.f32 	%f11096, %f11095, 0f3F4C422A;
	mul.f32 	%f11097, %f1470, %f11096;
	mul.f32 	%f11896, %f11097, %f11094;
$L__BB1_1580:
	@%p1724 bra 	$L__BB1_1582;
	add.f32 	%f11098, %f1420, 0fC019E8A9;
	add.f32 	%f11099, %f11098, 0fB3E971B3;
	fma.rn.f32 	%f11100, %f11099, 0fA6B3B8E7, 0fA9ACA9B3;
	fma.rn.f32 	%f11101, %f11100, %f11099, 0f2C3F0E18;
	fma.rn.f32 	%f11102, %f11101, %f11099, 0fACD41781;
	fma.rn.f32 	%f11103, %f11102, %f11099, 0fAFE90F38;
	fma.rn.f32 	%f11104, %f11103, %f11099, 0f3020305B;
	fma.rn.f32 	%f11105, %f11104, %f11099, 0f33797143;
	fma.rn.f32 	%f11106, %f11105, %f11099, 0f30F76F85;
	fma.rn.f32 	%f11107, %f11106, %f11099, 0fB6B6DFC6;
	fma.rn.f32 	%f11108, %f11107, %f11099, 0fB6F665C9;
	fma.rn.f32 	%f11109, %f11108, %f11099, 0f399E2DEB;
	fma.rn.f32 	%f11110, %f11109, %f11099, 0f3A4AE334;
	fma.rn.f32 	%f11111, %f11110, %f11099, 0fBBEEAA1B;
	fma.rn.f32 	%f11112, %f11111, %f11099, 0fBCDA7747;
	mul.f32 	%f11113, %f11099, %f11112;
	add.f32 	%f11114, %f1420, 0fC0B0A47B;
	add.f32 	%f11115, %f11114, 0f339A7A37;
	mul.f32 	%f11116, %f11115, %f11113;
	add.f32 	%f11117, %f1420, 0fC10A75AB;
	add.f32 	%f11118, %f11117, 0fB4CCCDED;
	mul.f32 	%f11898, %f11118, %f11116;
	bra.uni 	$L__BB1_1592;
$L__BB1_1582:
	abs.f32 	%f11120, %f1420;
	setp.eq.f32 	%p1800, %f11120, 0f7F800000;
	mov.f32 	%f11898, 0f00000000;
	@%p1800 bra 	$L__BB1_1592;
	rcp.approx.ftz.f32 	%f11121, %f1420;
	mul.f32 	%f11122, %f11121, %f11121;
	fma.rn.f32 	%f11123, %f11122, 0f4056FE93, 0fBF03B7C2;
	fma.rn.f32 	%f11124, %f11123, %f11122, 0f3DD3B3F3;
	fma.rn.f32 	%f11125, %f11124, %f11122, 0fBD7FFFB6;
	fma.rn.f32 	%f11126, %f11125, %f11122, 0f3F800000;
	fma.rn.f32 	%f11127, %f11122, 0f3F91E009, 0fBE52412D;
	fma.rn.f32 	%f11128, %f11127, %f11122, 0f3D854ED1;
	fma.rn.f32 	%f11129, %f11128, %f11122, 0fBDFFFFFF;
	fma.rn.f32 	%f1481, %f11129, %f11121, %f1420;
	rsqrt.approx.f32 	%f11130, %f1420;
	mul.f32 	%f11131, %f11130, 0f3F4C422A;
	mul.f32 	%f1482, %f11126, %f11131;
	mul.f32 	%f11132, %f1481, 0f3F22F983;
	cvt.rni.s32.f32 	%r6065, %f11132;
	cvt.rn.f32.s32 	%f11133, %r6065;
	fma.rn.f32 	%f11134, %f11133, 0fBFC90FDA, %f1481;
	fma.rn.f32 	%f11135, %f11133, 0fB3A22168, %f11134;
	fma.rn.f32 	%f11897, %f11133, 0fA7C234C5, %f11135;
	abs.f32 	%f1484, %f1481;
	setp.ltu.f32 	%p1801, %f1484, 0f47CE4780;
	@%p1801 bra 	$L__BB1_1591;
	setp.eq.f32 	%p1802, %f1484, 0f7F800000;
	@%p1802 bra 	$L__BB1_1590;
	mov.b32 	%r1705, %f1481;
	mov.b32 	%r6062, 0;
	mov.b64 	%rd2303, 0;
$L__BB1_1586:
	.pragma "nounroll";
	mul.wide.u32 	%rd2050, %r6062, 4;
	mov.u64 	%rd2051, __cudart_i2opi_f;
	add.s64 	%rd2052, %rd2051, %rd2050;
	ld.global.nc.u32 	%r5361, [%rd2052];
	shl.b32 	%r5362, %r1705, 8;
	or.b32  	%r5363, %r5362, -2147483648;
	mad.wide.u32 	%rd2053, %r5361, %r5363, %rd2303;
	shr.u64 	%rd2303, %rd2053, 32;
	add.s64 	%rd2054, %rd4, %rd2050;
	st.local.u32 	[%rd2054], %rd2053;
	add.s32 	%r6062, %r6062, 1;
	setp.ne.s32 	%p1803, %r6062, 6;
	@%p1803 bra 	$L__BB1_1586;
	shr.u32 	%r5364, %r1705, 23;
	st.local.u32 	[%rd4+24], %rd2303;
	and.b32  	%r1708, %r5364, 31;
	and.b32  	%r5365, %r5364, 224;
	add.s32 	%r5366, %r5365, -128;
	shr.u32 	%r5367, %r5366, 5;
	mul.wide.u32 	%rd2055, %r5367, 4;
	sub.s64 	%rd2056, %rd4, %rd2055;
	ld.local.u32 	%r6064, [%rd2056+24];
	ld.local.u32 	%r6063, [%rd2056+20];
	setp.eq.s32 	%p1804, %r1708, 0;
	@%p1804 bra 	$L__BB1_1589;
	shf.l.wrap.b32 	%r6064, %r6063, %r6064, %r1708;
	shr.u32 	%r5368, %r1705, 23;
	and.b32  	%r5369, %r5368, 224;
	add.s32 	%r5370, %r5369, -128;
	shr.u32 	%r5371, %r5370, 5;
	mul.wide.u32 	%rd2057, %r5371, 4;
	sub.s64 	%rd2058, %rd4, %rd2057;
	ld.local.u32 	%r5372, [%rd2058+16];
	shf.l.wrap.b32 	%r6063, %r5372, %r6063, %r1708;
$L__BB1_1589:
	shr.u32 	%r5373, %r6064, 30;
	shf.l.wrap.b32 	%r5374, %r6063, %r6064, 2;
	shl.b32 	%r5375, %r6063, 2;
	shr.u32 	%r5376, %r5374, 31;
	add.s32 	%r5377, %r5376, %r5373;
	neg.s32 	%r5378, %r5377;
	setp.lt.s32 	%p1805, %r1705, 0;
	selp.b32 	%r6065, %r5378, %r5377, %p1805;
	shr.s32 	%r5379, %r5374, 31;
	xor.b32  	%r5380, %r5379, %r5375;
	xor.b32  	%r5381, %r5379, %r5374;
	xor.b32  	%r5382, %r5374, %r1705;
	cvt.u64.u32 	%rd2059, %r5381;
	shl.b64 	%rd2060, %rd2059, 32;
	cvt.u64.u32 	%rd2061, %r5380;
	or.b64  	%rd2062, %rd2060, %rd2061;
	cvt.rn.f64.s64 	%fd255, %rd2062;
	mul.f64 	%fd256, %fd255, 0d3BF921FB54442D19;
	cvt.rn.f32.f64 	%f11136, %fd256;
	neg.f32 	%f11137, %f11136;
	setp.lt.s32 	%p1806, %r5382, 0;
	selp.f32 	%f11897, %f11137, %f11136, %p1806;
	bra.uni 	$L__BB1_1591;
$L__BB1_1590:
	mov.f32 	%f11138, 0f00000000;
	mul.rn.f32 	%f11897, %f1481, %f11138;
	mov.b32 	%r6065, 0;
$L__BB1_1591:
	and.b32  	%r5384, %r6065, 3;
	cvt.rn.f32.u32 	%f11139, %r5384;
	fma.rn.f32 	%f11140, %f11139, 0f3FC90FDB, 0fBF490FDB;
	add.f32 	%f11141, %f11897, %f11140;
	mul.f32 	%f11142, %f11141, 0f3F22F983;
	cvt.rni.s32.f32 	%r5385, %f11142;
	cvt.rn.f32.s32 	%f11143, %r5385;
	fma.rn.f32 	%f11144, %f11143, 0fBFC90FDA, %f11141;
	fma.rn.f32 	%f11145, %f11143, 0fB3A22168, %f11144;
	add.s32 	%r5386, %r5385, 1;
	mul.rn.f32 	%f11146, %f11145, %f11145;
	and.b32  	%r5387, %r5385, 1;
	setp.eq.b32 	%p1807, %r5387, 1;
	selp.f32 	%f11147, %f11145, 0f3F800000, %p1807;
	fma.rn.f32 	%f11148, %f11146, %f11147, 0f00000000;
	fma.rn.f32 	%f11149, %f11146, 0f37CBAC00, 0fBAB607ED;
	selp.f32 	%f11150, 0fB94D4153, %f11149, %p1807;
	selp.f32 	%f11151, 0f3C0885E4, 0f3D2AAABB, %p1807;
	fma.rn.f32 	%f11152, %f11150, %f11146, %f11151;
	selp.f32 	%f11153, 0fBE2AAAA8, 0fBEFFFFFF, %p1807;
	fma.rn.f32 	%f11154, %f11152, %f11146, %f11153;
	fma.rn.f32 	%f11155, %f11154, %f11148, %f11147;
	and.b32  	%r5388, %r5386, 2;
	setp.eq.s32 	%p1808, %r5388, 0;
	mov.f32 	%f11156, 0f00000000;
	sub.f32 	%f11157, %f11156, %f11155;
	selp.f32 	%f11158, %f11155, %f11157, %p1808;
	mul.f32 	%f11898, %f1482, %f11158;
$L__BB1_1592:
	neg.f32 	%f11159, %f11896;
	setp.lt.f32 	%p1809, %f1419, 0f00000000;
	selp.f32 	%f11160, %f11159, %f11896, %p1809;
	neg.f32 	%f11161, %f11898;
	copysign.f32 	%f11162, %f1419, %f11160;
	setp.lt.f32 	%p1810, %f1420, 0f0DA24260;
	selp.f32 	%f11163, %f11162, %f11160, %p1810;
	mov.f32 	%f11164, 0f40000000;
	div.rn.f32 	%f11165, %f11164, %f1419;
	fma.rn.f32 	%f11900, %f11163, %f11165, %f11161;
$L__BB1_1593:
	sub.f32 	%f11166, %f11892, %f11900;
	mul.f32 	%f11905, %f1455, %f11166;
	bra.uni 	$L__BB1_1619;
$L__BB1_1594:
	abs.f32 	%f1494, %f1419;
	setp.gtu.f32 	%p1811, %f1494, 0f41000000;
	@%p1811 bra 	$L__BB1_1596;
	add.f32 	%f11167, %f1494, 0fC0753AAC;
	add.f32 	%f11168, %f11167, 0f33A5090F;
	fma.rn.f32 	%f11169, %f11168, 0f29AF3463, 0f2B81BF42;
	fma.rn.f32 	%f11170, %f11169, %f11168, 0fADE21EC1;
	fma.rn.f32 	%f11171, %f11170, %f11168, 0fAF5DDEFF;
	fma.rn.f32 	%f11172, %f11171, %f11168, 0f319B0C9D;
	fma.rn.f32 	%f11173, %f11172, %f11168, 0f32E81173;
	fma.rn.f32 	%f11174, %f11173, %f11168, 0fB50F8DC8;
	fma.rn.f32 	%f11175, %f11174, %f11168, 0fB61E653D;
	fma.rn.f32 	%f11176, %f11175, %f11168, 0f382CD9C5;
	fma.rn.f32 	%f11177, %f11176, %f11168, 0f38F9EB10;
	fma.rn.f32 	%f11178, %f11177, %f11168, 0fBAECEB9C;
	fma.rn.f32 	%f11179, %f11178, %f11168, 0fBB276FFD;
	fma.rn.f32 	%f11180, %f11179, %f11168, 0f3D073993;
	add.f32 	%f11181, %f1494, 0fC0E07FB0;
	add.f32 	%f11182, %f11181, 0f3444B8DB;
	mul.f32 	%f11183, %f11182, %f11180;
	mul.f32 	%f11184, %f11168, %f11183;
	mul.f32 	%f11902, %f1494, %f11184;
	bra.uni 	$L__BB1_1606;
$L__BB1_1596:
	abs.f32 	%f11186, %f1494;
	setp.eq.f32 	%p1812, %f11186, 0f7F800000;
	mov.f32 	%f11902, 0f00000000;
	@%p1812 bra 	$L__BB1_1606;
	rcp.approx.ftz.f32 	%f11187, %f1494;
	mul.f32 	%f11188, %f11187, %f11187;
	fma.rn.f32 	%f11189, %f11188, 0fC082CB37, 0f3F3FF7E9;
	fma.rn.f32 	%f11190, %f11189, %f11188, 0fBE458BAE;
	fma.rn.f32 	%f11191, %f11190, %f11188, 0f3E3FFF8B;
	fma.rn.f32 	%f1496, %f11191, %f11188, 0f3F800000;
	fma.rn.f32 	%f11192, %f11188, 0fBFCA3BA2, 0f3EB914AD;
	fma.rn.f32 	%f11193, %f11192, %f11188, 0fBE27F2EC;
	fma.rn.f32 	%f11194, %f11193, %f11188, 0f3EBFFFFD;
	fma.rn.f32 	%f1497, %f11194, %f11187, %f1494;
	mul.f32 	%f11195, %f1497, 0f3F22F983;
	cvt.rni.s32.f32 	%r6069, %f11195;
	cvt.rn.f32.s32 	%f11196, %r6069;
	fma.rn.f32 	%f11197, %f11196, 0fBFC90FDA, %f1497;
	fma.rn.f32 	%f11198, %f11196, 0fB3A22168, %f11197;
	fma.rn.f32 	%f11901, %f11196, 0fA7C234C5, %f11198;
	abs.f32 	%f1499, %f1497;
	setp.ltu.f32 	%p1813, %f1499, 0f47CE4780;
	@%p1813 bra 	$L__BB1_1605;
	setp.eq.f32 	%p1814, %f1499, 0f7F800000;
	@%p1814 bra 	$L__BB1_1604;
	mov.b32 	%r1718, %f1497;
	mov.b64 	%rd2304, 0;
	mov.b32 	%r6066, 0;
$L__BB1_1600:
	.pragma "nounroll";
	mul.wide.u32 	%rd2064, %r6066, 4;
	mov.u64 	%rd2065, __cudart_i2opi_f;
	add.s64 	%rd2066, %rd2065, %rd2064;
	ld.global.nc.u32 	%r5390, [%rd2066];
	shl.b32 	%r5391, %r1718, 8;
	or.b32  	%r5392, %r5391, -2147483648;
	mad.wide.u32 	%rd2067, %r5390, %r5392, %rd2304;
	shr.u64 	%rd2304, %rd2067, 32;
	add.s64 	%rd2068, %rd3, %rd2064;
	st.local.u32 	[%rd2068], %rd2067;
	add.s32 	%r6066, %r6066, 1;
	setp.ne.s32 	%p1815, %r6066, 6;
	@%p1815 bra 	$L__BB1_1600;
	shr.u32 	%r5393, %r1718, 23;
	st.local.u32 	[%rd3+24], %rd2304;
	and.b32  	%r1721, %r5393, 31;
	and.b32  	%r5394, %r5393, 224;
	add.s32 	%r5395, %r5394, -128;
	shr.u32 	%r5396, %r5395, 5;
	mul.wide.u32 	%rd2069, %r5396, 4;
	sub.s64 	%rd360, %rd3, %rd2069;
	ld.local.u32 	%r6067, [%rd360+24];
	ld.local.u32 	%r6068, [%rd360+20];
	setp.eq.s32 	%p1816, %r1721, 0;
	@%p1816 bra 	$L__BB1_1603;
	shf.l.wrap.b32 	%r6067, %r6068, %r6067, %r1721;
	ld.local.u32 	%r5397, [%rd360+16];
	shf.l.wrap.b32 	%r6068, %r5397, %r6068, %r1721;
$L__BB1_1603:
	shr.u32 	%r5398, %r6067, 30;
	shf.l.wrap.b32 	%r5399, %r6068, %r6067, 2;
	shl.b32 	%r5400, %r6068, 2;
	shr.u32 	%r5401, %r5399, 31;
	add.s32 	%r5402, %r5401, %r5398;
	neg.s32 	%r5403, %r5402;
	setp.lt.s32 	%p1817, %r1718, 0;
	selp.b32 	%r6069, %r5403, %r5402, %p1817;
	xor.b32  	%r5404, %r5399, %r1718;
	shr.s32 	%r5405, %r5399, 31;
	xor.b32  	%r5406, %r5405, %r5399;
	xor.b32  	%r5407, %r5405, %r5400;
	cvt.u64.u32 	%rd2070, %r5406;
	shl.b64 	%rd2071, %rd2070, 32;
	cvt.u64.u32 	%rd2072, %r5407;
	or.b64  	%rd2073, %rd2071, %rd2072;
	cvt.rn.f64.s64 	%fd257, %rd2073;
	mul.f64 	%fd258, %fd257, 0d3BF921FB54442D19;
	cvt.rn.f32.f64 	%f11199, %fd258;
	neg.f32 	%f11200, %f11199;
	setp.lt.s32 	%p1818, %r5404, 0;
	selp.f32 	%f11901, %f11200, %f11199, %p1818;
	bra.uni 	$L__BB1_1605;
$L__BB1_1604:
	mov.f32 	%f11201, 0f00000000;
	mul.rn.f32 	%f11901, %f1497, %f11201;
	mov.b32 	%r6069, 0;
$L__BB1_1605:
	and.b32  	%r5409, %r6069, 3;
	cvt.rn.f32.u32 	%f11202, %r5409;
	fma.rn.f32 	%f11203, %f11202, 0f3FC90FDB, 0fC016CBE4;
	add.f32 	%f11204, %f11901, %f11203;
	mul.f32 	%f11205, %f11204, 0f3F22F983;
	cvt.rni.s32.f32 	%r5410, %f11205;
	cvt.rn.f32.s32 	%f11206, %r5410;
	fma.rn.f32 	%f11207, %f11206, 0fBFC90FDA, %f11204;
	fma.rn.f32 	%f11208, %f11206, 0fB3A22168, %f11207;
	add.s32 	%r5411, %r5410, 1;
	mul.rn.f32 	%f11209, %f11208, %f11208;
	and.b32  	%r5412, %r5410, 1;
	setp.eq.b32 	%p1819, %r5412, 1;
	selp.f32 	%f11210, %f11208, 0f3F800000, %p1819;
	fma.rn.f32 	%f11211, %f11209, %f11210, 0f00000000;
	fma.rn.f32 	%f11212, %f11209, 0f37CBAC00, 0fBAB607ED;
	selp.f32 	%f11213, 0fB94D4153, %f11212, %p1819;
	selp.f32 	%f11214, 0f3C0885E4, 0f3D2AAABB, %p1819;
	fma.rn.f32 	%f11215, %f11213, %f11209, %f11214;
	selp.f32 	%f11216, 0fBE2AAAA8, 0fBEFFFFFF, %p1819;
	fma.rn.f32 	%f11217, %f11215, %f11209, %f11216;
	fma.rn.f32 	%f11218, %f11217, %f11211, %f11210;
	and.b32  	%r5413, %r5411, 2;
	setp.eq.s32 	%p1820, %r5413, 0;
	mov.f32 	%f11219, 0f00000000;
	sub.f32 	%f11220, %f11219, %f11218;
	selp.f32 	%f11221, %f11218, %f11220, %p1820;
	rsqrt.approx.f32 	%f11222, %f1494;
	mul.f32 	%f11223, %f11222, 0f3F4C422A;
	mul.f32 	%f11224, %f1496, %f11223;
	mul.f32 	%f11902, %f11224, %f11221;
$L__BB1_1606:
	setp.lt.f32 	%p1822, %f1419, 0f00000000;
	neg.f32 	%f11225, %f11902;
	selp.f32 	%f11226, %f11225, %f11902, %p1822;
	setp.lt.f32 	%p1823, %f1494, 0f0DA24260;
	copysign.f32 	%f11227, %f1419, %f11226;
	selp.f32 	%f11228, %f11227, %f11226, %p1823;
	add.f32 	%f1505, %f11228, %f11228;
	@%p1811 bra 	$L__BB1_1608;
	add.f32 	%f11229, %f1494, 0fC0753AAC;
	add.f32 	%f11230, %f11229, 0f33A5090F;
	fma.rn.f32 	%f11231, %f11230, 0f29AF3463, 0f2B81BF42;
	fma.rn.f32 	%f11232, %f11231, %f11230, 0fADE21EC1;
	fma.rn.f32 	%f11233, %f11232, %f11230, 0fAF5DDEFF;
	fma.rn.f32 	%f11234, %f11233, %f11230, 0f319B0C9D;
	fma.rn.f32 	%f11235, %f11234, %f11230, 0f32E81173;
	fma.rn.f32 	%f11236, %f11235, %f11230, 0fB50F8DC8;
	fma.rn.f32 	%f11237, %f11236, %f11230, 0fB61E653D;
	fma.rn.f32 	%f11238, %f11237, %f11230, 0f382CD9C5;
	fma.rn.f32 	%f11239, %f11238, %f11230, 0f38F9EB10;
	fma.rn.f32 	%f11240, %f11239, %f11230, 0fBAECEB9C;
	fma.rn.f32 	%f11241, %f11240, %f11230, 0fBB276FFD;
	fma.rn.f32 	%f11242, %f11241, %f11230, 0f3D073993;
	add.f32 	%f11243, %f1494, 0fC0E07FB0;
	add.f32 	%f11244, %f11243, 0f3444B8DB;
	mul.f32 	%f11245, %f11244, %f11242;
	mul.f32 	%f11246, %f11230, %f11245;
	mul.f32 	%f11904, %f1494, %f11246;
	bra.uni 	$L__BB1_1618;
$L__BB1_1608:
	abs.f32 	%f11248, %f1494;
	setp.eq.f32 	%p1824, %f11248, 0f7F800000;
	mov.f32 	%f11904, 0f00000000;
	@%p1824 bra 	$L__BB1_1618;
	rcp.approx.ftz.f32 	%f11249, %f1494;
	mul.f32 	%f11250, %f11249, %f11249;
	fma.rn.f32 	%f11251, %f11250, 0fC082CB37, 0f3F3FF7E9;
	fma.rn.f32 	%f11252, %f11251, %f11250, 0fBE458BAE;
	fma.rn.f32 	%f11253, %f11252, %f11250, 0f3E3FFF8B;
	fma.rn.f32 	%f1507, %f11253, %f11250, 0f3F800000;
	fma.rn.f32 	%f11254, %f11250, 0fBFCA3BA2, 0f3EB914AD;
	fma.rn.f32 	%f11255, %f11254, %f11250, 0fBE27F2EC;
	fma.rn.f32 	%f11256, %f11255, %f11250, 0f3EBFFFFD;
	fma.rn.f32 	%f1508, %f11256, %f11249, %f1494;
	mul.f32 	%f11257, %f1508, 0f3F22F983;
	cvt.rni.s32.f32 	%r6073, %f11257;
	cvt.rn.f32.s32 	%f11258, %r6073;
	fma.rn.f32 	%f11259, %f11258, 0fBFC90FDA, %f1508;
	fma.rn.f32 	%f11260, %f11258, 0fB3A22168, %f11259;
	fma.rn.f32 	%f11903, %f11258, 0fA7C234C5, %f11260;
	abs.f32 	%f1510, %f1508;
	setp.ltu.f32 	%p1825, %f1510, 0f47CE4780;
	@%p1825 bra 	$L__BB1_1617;
	setp.eq.f32 	%p1826, %f1510, 0f7F800000;
	@%p1826 bra 	$L__BB1_1616;
	mov.b32 	%r1731, %f1508;
	mov.b64 	%rd2305, 0;
	mov.b32 	%r6070, 0;
$L__BB1_1612:
	.pragma "nounroll";
	mul.wide.u32 	%rd2075, %r6070, 4;
	mov.u64 	%rd2076, __cudart_i2opi_f;
	add.s64 	%rd2077, %rd2076, %rd2075;
	ld.global.nc.u32 	%r5415, [%rd2077];
	shl.b32 	%r5416, %r1731, 8;
	or.b32  	%r5417, %r5416, -2147483648;
	mad.wide.u32 	%rd2078, %r5415, %r5417, %rd2305;
	shr.u64 	%rd2305, %rd2078, 32;
	add.s64 	%rd2079, %rd2, %rd2075;
	st.local.u32 	[%rd2079], %rd2078;
	add.s32 	%r6070, %r6070, 1;
	setp.ne.s32 	%p1827, %r6070, 6;
	@%p1827 bra 	$L__BB1_1612;
	shr.u32 	%r5418, %r1731, 23;
	st.local.u32 	[%rd2+24], %rd2305;
	and.b32  	%r1734, %r5418, 31;
	and.b32  	%r5419, %r5418, 224;
	add.s32 	%r5420, %r5419, -128;
	shr.u32 	%r5421, %r5420, 5;
	mul.wide.u32 	%rd2080, %r5421, 4;
	sub.s64 	%rd363, %rd2, %rd2080;
	ld.local.u32 	%r6071, [%rd363+24];
	ld.local.u32 	%r6072, [%rd363+20];
	setp.eq.s32 	%p1828, %r1734, 0;
	@%p1828 bra 	$L__BB1_1615;
	shf.l.wrap.b32 	%r6071, %r6072, %r6071, %r1734;
	ld.local.u32 	%r5422, [%rd363+16];
	shf.l.wrap.b32 	%r6072, %r5422, %r6072, %r1734;
$L__BB1_1615:
	shr.u32 	%r5423, %r6071, 30;
	shf.l.wrap.b32 	%r5424, %r6072, %r6071, 2;
	shl.b32 	%r5425, %r6072, 2;
	shr.u32 	%r5426, %r5424, 31;
	add.s32 	%r5427, %r5426, %r5423;
	neg.s32 	%r5428, %r5427;
	setp.lt.s32 	%p1829, %r1731, 0;
	selp.b32 	%r6073, %r5428, %r5427, %p1829;
	xor.b32  	%r5429, %r5424, %r1731;
	shr.s32 	%r5430, %r5424, 31;
	xor.b32  	%r5431, %r5430, %r5424;
	xor.b32  	%r5432, %r5430, %r5425;
	cvt.u64.u32 	%rd2081, %r5431;
	shl.b64 	%rd2082, %rd2081, 32;
	cvt.u64.u32 	%rd2083, %r5432;
	or.b64  	%rd2084, %rd2082, %rd2083;
	cvt.rn.f64.s64 	%fd259, %rd2084;
	mul.f64 	%fd260, %fd259, 0d3BF921FB54442D19;
	cvt.rn.f32.f64 	%f11261, %fd260;
	neg.f32 	%f11262, %f11261;
	setp.lt.s32 	%p1830, %r5429, 0;
	selp.f32 	%f11903, %f11262, %f11261, %p1830;
	bra.uni 	$L__BB1_1617;
$L__BB1_1616:
	mov.f32 	%f11263, 0f00000000;
	mul.rn.f32 	%f11903, %f1508, %f11263;
	mov.b32 	%r6073, 0;
$L__BB1_1617:
	and.b32  	%r5434, %r6073, 3;
	cvt.rn.f32.u32 	%f11264, %r5434;
	fma.rn.f32 	%f11265, %f11264, 0f3FC90FDB, 0fC016CBE4;
	add.f32 	%f11266, %f11903, %f11265;
	mul.f32 	%f11267, %f11266, 0f3F22F983;
	cvt.rni.s32.f32 	%r5435, %f11267;
	cvt.rn.f32.s32 	%f11268, %r5435;
	fma.rn.f32 	%f11269, %f11268, 0fBFC90FDA, %f11266;
	fma.rn.f32 	%f11270, %f11268, 0fB3A22168, %f11269;
	add.s32 	%r5436, %r5435, 1;
	mul.rn.f32 	%f11271, %f11270, %f11270;
	and.b32  	%r5437, %r5435, 1;
	setp.eq.b32 	%p1831, %r5437, 1;
	selp.f32 	%f11272, %f11270, 0f3F800000, %p1831;
	fma.rn.f32 	%f11273, %f11271, %f11272, 0f00000000;
	fma.rn.f32 	%f11274, %f11271, 0f37CBAC00, 0fBAB607ED;
	selp.f32 	%f11275, 0fB94D4153, %f11274, %p1831;
	selp.f32 	%f11276, 0f3C0885E4, 0f3D2AAABB, %p1831;
	fma.rn.f32 	%f11277, %f11275, %f11271, %f11276;
	selp.f32 	%f11278, 0fBE2AAAA8, 0fBEFFFFFF, %p1831;
	fma.rn.f32 	%f11279, %f11277, %f11271, %f11278;
	fma.rn.f32 	%f11280, %f11279, %f11273, %f11272;
	and.b32  	%r5438, %r5436, 2;
	setp.eq.s32 	%p1832, %r5438, 0;
	mov.f32 	%f11281, 0f00000000;
	sub.f32 	%f11282, %f11281, %f11280;
	selp.f32 	%f11283, %f11280, %f11282, %p1832;
	rsqrt.approx.f32 	%f11284, %f1494;
	mul.f32 	%f11285, %f11284, 0f3F4C422A;
	mul.f32 	%f11286, %f1507, %f11285;
	mul.f32 	%f11904, %f11286, %f11283;
$L__BB1_1618:
	neg.f32 	%f11287, %f11904;
	selp.f32 	%f11288, %f11287, %f11904, %p1822;
	copysign.f32 	%f11289, %f1419, %f11288;
	selp.f32 	%f11290, %f11289, %f11288, %p1823;
	add.f32 	%f11291, %f11290, %f11290;
	div.rn.f32 	%f11292, %f11291, %f1419;
	div.rn.f32 	%f11293, %f1505, %f1419;
	mul.f32 	%f11905, %f11293, %f11292;
$L__BB1_1619:
	mul.f32 	%f1518, %f11881, %f11905;
	abs.f32 	%f11908, %f1292;
	setp.lt.f32 	%p1835, %f11908, 0f3F800000;
	@%p1835 bra 	$L__BB1_1630;
	setp.gtu.f32 	%p1836, %f11908, 0f4B000000;
	@%p1836 bra 	$L__BB1_1627;
	mov.f32 	%f11294, 0f3F800000;
	div.approx.f32 	%f11295, %f11908, %f11294;
	cvt.rzi.f32.f32 	%f11906, %f11295;
	sub.f32 	%f1521, %f11908, %f11906;
	mov.b32 	%r1743, %f1521;
	setp.lt.u32 	%p1837, %r1743, 1065353216;
	@%p1837 bra 	$L__BB1_1626;
	setp.gt.u32 	%p1838, %r1743, -2147483648;
	@%p1838 bra 	$L__BB1_1625;
	add.f32 	%f11906, %f11906, 0f3F800000;
	setp.ltu.f32 	%p1839, %f1521, 0f40000000;
	@%p1839 bra 	$L__BB1_1626;
	add.f32 	%f11296, %f11906, 0f3F800000;
	add.f32 	%f11297, %f1521, 0fC0400000;
	setp.ge.f32 	%p1840, %f11297, 0f00000000;
	add.f32 	%f11298, %f11296, 0f3F800000;
	selp.f32 	%f11906, %f11298, %f11296, %p1840;
	bra.uni 	$L__BB1_1626;
$L__BB1_1625:
	add.f32 	%f11299, %f11906, 0fBF800000;
	setp.lt.f32 	%p1841, %f1521, 0fBF800000;
	add.f32 	%f11300, %f11299, 0fBF800000;
	selp.f32 	%f11906, %f11300, %f11299, %p1841;
$L__BB1_1626:
	sub.f32 	%f11908, %f11908, %f11906;
	bra.uni 	$L__BB1_1630;
$L__BB1_1627:
	mov.b32 	%r1744, %f11908;
	and.b32  	%r5439, %r1744, 8388607;
	or.b32  	%r6074, %r5439, 1065353216;
	mov.b32 	%f11907, %r6074;
	and.b32  	%r5440, %r1744, -8388608;
	add.s32 	%r6075, %r5440, -1065353216;
	setp.eq.s32 	%p1842, %r6075, 0;
	@%p1842 bra 	$L__BB1_1629;
$L__BB1_1628:
	min.u32 	%r5441, %r6075, 192937984;
	add.s32 	%r5442, %r6074, %r5441;
	mov.b32 	%f11301, %r5442;
	sub.f32 	%f11302, %f11301, %f11301;
	add.f32 	%f11303, %f11302, %f11301;
	sub.f32 	%f11304, %f11301, %f11303;
	mov.f32 	%f11305, 0f3F800000;
	fma.rz.f32 	%f11306, %f11304, %f11305, %f11303;
	cvt.rzi.f32.f32 	%f11307, %f11306;
	sub.f32 	%f11907, %f11301, %f11307;
	sub.s32 	%r6075, %r6075, %r5441;
	mov.b32 	%r6074, %f11907;
	setp.ne.s32 	%p1843, %r6075, 0;
	setp.ne.s32 	%p1844, %r6074, 0;
	and.pred  	%p1845, %p1843, %p1844;
	@%p1845 bra 	$L__BB1_1628;
$L__BB1_1629:
	setp.gt.u32 	%p1846, %r1744, 2139095039;
	selp.f32 	%f11309, 0f7FFFFFFF, 0f4B000000, %p1846;
	mul.f32 	%f11310, %f11907, 0f34000000;
	mul.f32 	%f11908, %f11309, %f11310;
$L__BB1_1630:
	cvt.rn.f32.u32 	%f1532, %r1768;
	abs.f32 	%f11311, %f11908;
	setp.nan.f32 	%p1847, %f11311, %f11311;
	copysign.f32 	%f11312, %f1292, %f11908;
	selp.f32 	%f11313, %f11908, %f11312, %p1847;
	abs.f32 	%f11314, %f11313;
	setp.gt.f32 	%p1848, %f11314, 0f3F000000;
	mov.f32 	%f11315, 0f3F800000;
	sub.f32 	%f11316, %f11315, %f11314;
	selp.f32 	%f1533, %f11316, %f11314, %p1848;
	abs.f32 	%f1534, %f1533;
	setp.lt.f32 	%p1849, %f1534, 0f3089705F;
	@%p1849 bra 	$L__BB1_1632;
	mul.f32 	%f11317, %f1533, %f1532;
	add.f32 	%f11318, %f11317, %f11317;
	cvt.rni.f32.f32 	%f11319, %f11318;
	cvt.rzi.s32.f32 	%r5443, %f11319;
	fma.rn.f32 	%f11320, %f11319, 0fBF000000, %f11317;
	mul.rn.f32 	%f11321, %f11320, %f11320;
	fma.rn.f32 	%f11322, %f11321, 0fBF17ACC9, 0f40233590;
	fma.rn.f32 	%f11323, %f11321, 0f3E684E12, 0fBFAAD2E0;
	fma.rn.f32 	%f11324, %f11322, %f11321, 0fC0A55DF6;
	fma.rn.f32 	%f11325, %f11323, %f11321, 0f4081E0CF;
	fma.rn.f32 	%f11326, %f11321, %f11320, 0f00000000;
	fma.rn.f32 	%f11327, %f11325, %f11321, 0fC09DE9E6;
	fma.rn.f32 	%f11328, %f11324, %f11326, 0f00000000;
	fma.rn.f32 	%f11329, %f11327, %f11321, 0f3F800000;
	fma.rn.f32 	%f11330, %f11320, 0f40490FDB, %f11328;
	and.b32  	%r5444, %r5443, 1;
	setp.eq.b32 	%p1850, %r5444, 1;
	selp.f32 	%f11331, %f11329, %f11330, %p1850;
	and.b32  	%r5445, %r5443, 2;
	setp.eq.s32 	%p1851, %r5445, 0;
	mov.f32 	%f11332, 0f00000000;
	sub.f32 	%f11333, %f11332, %f11331;
	selp.f32 	%f11334, %f11331, %f11333, %p1851;
	cvt.rzi.f32.f32 	%f11335, %f11317;
	setp.eq.f32 	%p1852, %f11317, %f11335;
	mul.rn.f32 	%f11336, %f11317, %f11332;
	selp.f32 	%f11337, %f11336, %f11334, %p1852;
	add.f32 	%f11338, %f1533, %f1533;
	cvt.rni.f32.f32 	%f11339, %f11338;
	cvt.rzi.s32.f32 	%r5446, %f11339;
	fma.rn.f32 	%f11340, %f11339, 0fBF000000, %f1533;
	mul.rn.f32 	%f11341, %f11340, %f11340;
	fma.rn.f32 	%f11342, %f11341, 0fBF17ACC9, 0f40233590;
	fma.rn.f32 	%f11343, %f11341, 0f3E684E12, 0fBFAAD2E0;
	fma.rn.f32 	%f11344, %f11342, %f11341, 0fC0A55DF6;
	fma.rn.f32 	%f11345, %f11343, %f11341, 0f4081E0CF;
	fma.rn.f32 	%f11346, %f11341, %f11340, 0f00000000;
	fma.rn.f32 	%f11347, %f11345, %f11341, 0fC09DE9E6;
	fma.rn.f32 	%f11348, %f11344, %f11346, 0f00000000;
	fma.rn.f32 	%f11349, %f11347, %f11341, 0f3F800000;
	fma.rn.f32 	%f11350, %f11340, 0f40490FDB, %f11348;
	and.b32  	%r5447, %r5446, 1;
	setp.eq.b32 	%p1853, %r5447, 1;
	selp.f32 	%f11351, %f11349, %f11350, %p1853;
	and.b32  	%r5448, %r5446, 2;
	setp.eq.s32 	%p1854, %r5448, 0;
	sub.f32 	%f11352, %f11332, %f11351;
	selp.f32 	%f11353, %f11351, %f11352, %p1854;
	cvt.rzi.f32.f32 	%f11354, %f1533;
	setp.eq.f32 	%p1855, %f1533, %f11354;
	mul.rn.f32 	%f11355, %f1533, %f11332;
	mul.f32 	%f11356, %f11337, %f11337;
	selp.f32 	%f11357, %f11355, %f11353, %p1855;
	mul.f32 	%f11358, %f11357, %f11357;
	div.rn.f32 	%f11909, %f11356, %f11358;
	bra.uni 	$L__BB1_1633;
$L__BB1_1632:
	mul.f32 	%f11359, %f1533, %f1532;
	abs.f32 	%f11360, %f11359;
	setp.gt.f32 	%p1856, %f11360, 0f4B800000;
	mov.f32 	%f11361, 0f00000000;
	mul.rn.f32 	%f11362, %f11359, %f11361;
	selp.f32 	%f11363, %f11362, %f11359, %p1856;
	add.f32 	%f11364, %f11363, %f11363;
	cvt.rni.f32.f32 	%f11365, %f11364;
	cvt.rzi.s32.f32 	%r5449, %f11365;
	fma.rn.f32 	%f11366, %f11365, 0fBF000000, %f11363;
	add.s32 	%r5450, %r5449, 1;
	mul.rn.f32 	%f11367, %f11366, %f11366;
	fma.rn.f32 	%f11368, %f11367, 0fBF17ACC9, 0f40233590;
	fma.rn.f32 	%f11369, %f11367, 0f3E684E12, 0fBFAAD2E0;
	fma.rn.f32 	%f11370, %f11368, %f11367, 0fC0A55DF6;
	fma.rn.f32 	%f11371, %f11369, %f11367, 0f4081E0CF;
	fma.rn.f32 	%f11372, %f11367, %f11366, 0f00000000;
	fma.rn.f32 	%f11373, %f11371, %f11367, 0fC09DE9E6;
	fma.rn.f32 	%f11374, %f11370, %f11372, 0f00000000;
	fma.rn.f32 	%f11375, %f11373, %f11367, 0f3F800000;
	fma.rn.f32 	%f11376, %f11366, 0f40490FDB, %f11374;
	and.b32  	%r5451, %r5449, 1;
	setp.eq.b32 	%p1857, %r5451, 1;
	selp.f32 	%f11377, %f11376, %f11375, %p1857;
	and.b32  	%r5452, %r5450, 2;
	setp.eq.s32 	%p1858, %r5452, 0;
	sub.f32 	%f11378, %f11361, %f11377;
	selp.f32 	%f11379, %f11377, %f11378, %p1858;
	mul.lo.s32 	%r5453, %r1768, %r1768;
	cvt.rn.f32.u32 	%f11380, %r5453;
	mul.f32 	%f11381, %f11379, %f11380;
	setp.gt.f32 	%p1859, %f1534, 0f4B800000;
	mul.rn.f32 	%f11382, %f1533, %f11361;
	selp.f32 	%f11383, %f11382, %f1533, %p1859;
	add.f32 	%f11384, %f11383, %f11383;
	cvt.rni.f32.f32 	%f11385, %f11384;
	cvt.rzi.s32.f32 	%r5454, %f11385;
	fma.rn.f32 	%f11386, %f11385, 0fBF000000, %f11383;
	add.s32 	%r5455, %r5454, 1;
	mul.rn.f32 	%f11387, %f11386, %f11386;
	fma.rn.f32 	%f11388, %f11387, 0fBF17ACC9, 0f40233590;
	fma.rn.f32 	%f11389, %f11387, 0f3E684E12, 0fBFAAD2E0;
	fma.rn.f32 	%f11390, %f11388, %f11387, 0fC0A55DF6;
	fma.rn.f32 	%f11391, %f11389, %f11387, 0f4081E0CF;
	fma.rn.f32 	%f11392, %f11387, %f11386, 0f00000000;
	fma.rn.f32 	%f11393, %f11391, %f11387, 0fC09DE9E6;
	fma.rn.f32 	%f11394, %f11390, %f11392, 0f00000000;
	fma.rn.f32 	%f11395, %f11393, %f11387, 0f3F800000;
	fma.rn.f32 	%f11396, %f11386, 0f40490FDB, %f11394;
	and.b32  	%r5456, %r5454, 1;
	setp.eq.b32 	%p1860, %r5456, 1;
	selp.f32 	%f11397, %f11396, %f11395, %p1860;
	and.b32  	%r5457, %r5455, 2;
	setp.eq.s32 	%p1861, %r5457, 0;
	sub.f32 	%f11398, %f11361, %f11397;
	mul.f32 	%f11399, %f11379, %f11381;
	selp.f32 	%f11400, %f11397, %f11398, %p1861;
	mul.f32 	%f11401, %f11400, %f11400;
	div.rn.f32 	%f11909, %f11399, %f11401;
$L__BB1_1633:
	mul.f32 	%f1538, %f1518, %f11909;
	abs.f32 	%f11912, %f1293;
	setp.lt.f32 	%p1862, %f11912, 0f3F800000;
	@%p1862 bra 	$L__BB1_1644;
	setp.gtu.f32 	%p1863, %f11912, 0f4B000000;
	@%p1863 bra 	$L__BB1_1641;
	mov.f32 	%f11402, 0f3F800000;
	div.approx.f32 	%f11403, %f11912, %f11402;
	cvt.rzi.f32.f32 	%f11910, %f11403;
	sub.f32 	%f1541, %f11912, %f11910;
	mov.b32 	%r1751, %f1541;
	setp.lt.u32 	%p1864, %r1751, 1065353216;
	@%p1864 bra 	$L__BB1_1640;
	setp.gt.u32 	%p1865, %r1751, -2147483648;
	@%p1865 bra 	$L__BB1_1639;
	add.f32 	%f11910, %f11910, 0f3F800000;
	setp.ltu.f32 	%p1866, %f1541, 0f40000000;
	@%p1866 bra 	$L__BB1_1640;
	add.f32 	%f11404, %f11910, 0f3F800000;
	add.f32 	%f11405, %f1541, 0fC0400000;
	setp.ge.f32 	%p1867, %f11405, 0f00000000;
	add.f32 	%f11406, %f11404, 0f3F800000;
	selp.f32 	%f11910, %f11406, %f11404, %p1867;
	bra.uni 	$L__BB1_1640;
$L__BB1_1639:
	add.f32 	%f11407, %f11910, 0fBF800000;
	setp.lt.f32 	%p1868, %f1541, 0fBF800000;
	add.f32 	%f11408, %f11407, 0fBF800000;
	selp.f32 	%f11910, %f11408, %f11407, %p1868;
$L__BB1_1640:
	sub.f32 	%f11912, %f11912, %f11910;
	bra.uni 	$L__BB1_1644;
$L__BB1_1641:
	mov.b32 	%r1752, %f11912;
	and.b32  	%r5458, %r1752, 8388607;
	or.b32  	%r6076, %r5458, 1065353216;
	mov.b32 	%f11911, %r6076;
	and.b32  	%r5459, %r1752, -8388608;
	add.s32 	%r6077, %r5459, -1065353216;
	setp.eq.s32 	%p1869, %r6077, 0;
	@%p1869 bra 	$L__BB1_1643;
$L__BB1_1642:
	min.u32 	%r5460, %r6077, 192937984;
	add.s32 	%r5461, %r6076, %r5460;
	mov.b32 	%f11409, %r5461;
	sub.f32 	%f11410, %f11409, %f11409;
	add.f32 	%f11411, %f11410, %f11409;
	sub.f32 	%f11412, %f11409, %f11411;
	mov.f32 	%f11413, 0f3F800000;
	fma.rz.f32 	%f11414, %f11412, %f11413, %f11411;
	cvt.rzi.f32.f32 	%f11415, %f11414;
	sub.f32 	%f11911, %f11409, %f11415;
	sub.s32 	%r6077, %r6077, %r5460;
	mov.b32 	%r6076, %f11911;
	setp.ne.s32 	%p1870, %r6077, 0;
	setp.ne.s32 	%p1871, %r6076, 0;
	and.pred  	%p1872, %p1870, %p1871;
	@%p1872 bra 	$L__BB1_1642;
$L__BB1_1643:
	setp.gt.u32 	%p1873, %r1752, 2139095039;
	selp.f32 	%f11417, 0f7FFFFFFF, 0f4B000000, %p1873;
	mul.f32 	%f11418, %f11911, 0f34000000;
	mul.f32 	%f11912, %f11417, %f11418;
$L__BB1_1644:
	cvt.rn.f32.u32 	%f1552, %r1769;
	abs.f32 	%f11419, %f11912;
	setp.nan.f32 	%p1874, %f11419, %f11419;
	copysign.f32 	%f11420, %f1293, %f11912;
	selp.f32 	%f11421, %f11912, %f11420, %p1874;
	abs.f32 	%f11422, %f11421;
	setp.gt.f32 	%p1875, %f11422, 0f3F000000;
	mov.f32 	%f11423, 0f3F800000;
	sub.f32 	%f11424, %f11423, %f11422;
	selp.f32 	%f1553, %f11424, %f11422, %p1875;
	abs.f32 	%f1554, %f1553;
	setp.lt.f32 	%p1876, %f1554, 0f3089705F;
	@%p1876 bra 	$L__BB1_1646;
	mul.f32 	%f11425, %f1553, %f1552;
	add.f32 	%f11426, %f11425, %f11425;
	cvt.rni.f32.f32 	%f11427, %f11426;
	cvt.rzi.s32.f32 	%r5462, %f11427;
	fma.rn.f32 	%f11428, %f11427, 0fBF000000, %f11425;
	mul.rn.f32 	%f11429, %f11428, %f11428;
	fma.rn.f32 	%f11430, %f11429, 0fBF17ACC9, 0f40233590;
	fma.rn.f32 	%f11431, %f11429, 0f3E684E12, 0fBFAAD2E0;
	fma.rn.f32 	%f11432, %f11430, %f11429, 0fC0A55DF6;
	fma.rn.f32 	%f11433, %f11431, %f11429, 0f4081E0CF;
	fma.rn.f32 	%f11434, %f11429, %f11428, 0f00000000;
	fma.rn.f32 	%f11435, %f11433, %f11429, 0fC09DE9E6;
	fma.rn.f32 	%f11436, %f11432, %f11434, 0f00000000;
	fma.rn.f32 	%f11437, %f11435, %f11429, 0f3F800000;
	fma.rn.f32 	%f11438, %f11428, 0f40490FDB, %f11436;
	and.b32  	%r5463, %r5462, 1;
	setp.eq.b32 	%p1877, %r5463, 1;
	selp.f32 	%f11439, %f11437, %f11438, %p1877;
	and.b32  	%r5464, %r5462, 2;
	setp.eq.s32 	%p1878, %r5464, 0;
	mov.f32 	%f11440, 0f00000000;
	sub.f32 	%f11441, %f11440, %f11439;
	selp.f32 	%f11442, %f11439, %f11441, %p1878;
	cvt.rzi.f32.f32 	%f11443, %f11425;
	setp.eq.f32 	%p1879, %f11425, %f11443;
	mul.rn.f32 	%f11444, %f11425, %f11440;
	selp.f32 	%f11445, %f11444, %f11442, %p1879;
	add.f32 	%f11446, %f1553, %f1553;
	cvt.rni.f32.f32 	%f11447, %f11446;
	cvt.rzi.s32.f32 	%r5465, %f11447;
	fma.rn.f32 	%f11448, %f11447, 0fBF000000, %f1553;
	mul.rn.f32 	%f11449, %f11448, %f11448;
	fma.rn.f32 	%f11450, %f11449, 0fBF17ACC9, 0f40233590;
	fma.rn.f32 	%f11451, %f11449, 0f3E684E12, 0fBFAAD2E0;
	fma.rn.f32 	%f11452, %f11450, %f11449, 0fC0A55DF6;
	fma.rn.f32 	%f11453, %f11451, %f11449, 0f4081E0CF;
	fma.rn.f32 	%f11454, %f11449, %f11448, 0f00000000;
	fma.rn.f32 	%f11455, %f11453, %f11449, 0fC09DE9E6;
	fma.rn.f32 	%f11456, %f11452, %f11454, 0f00000000;
	fma.rn.f32 	%f11457, %f11455, %f11449, 0f3F800000;
	fma.rn.f32 	%f11458, %f11448, 0f40490FDB, %f11456;
	and.b32  	%r5466, %r5465, 1;
	setp.eq.b32 	%p1880, %r5466, 1;
	selp.f32 	%f11459, %f11457, %f11458, %p1880;
	and.b32  	%r5467, %r5465, 2;
	setp.eq.s32 	%p1881, %r5467, 0;
	sub.f32 	%f11460, %f11440, %f11459;
	selp.f32 	%f11461, %f11459, %f11460, %p1881;
	cvt.rzi.f32.f32 	%f11462, %f1553;
	setp.eq.f32 	%p1882, %f1553, %f11462;
	mul.rn.f32 	%f11463, %f1553, %f11440;
	mul.f32 	%f11464, %f11445, %f11445;
	selp.f32 	%f11465, %f11463, %f11461, %p1882;
	mul.f32 	%f11466, %f11465, %f11465;
	div.rn.f32 	%f11913, %f11464, %f11466;
	bra.uni 	$L__BB1_1647;
$L__BB1_1646:
	mul.f32 	%f11467, %f1553, %f1552;
	abs.f32 	%f11468, %f11467;
	setp.gt.f32 	%p1883, %f11468, 0f4B800000;
	mov.f32 	%f11469, 0f00000000;
	mul.rn.f32 	%f11470, %f11467, %f11469;
	selp.f32 	%f11471, %f11470, %f11467, %p1883;
	add.f32 	%f11472, %f11471, %f11471;
	cvt.rni.f32.f32 	%f11473, %f11472;
	cvt.rzi.s32.f32 	%r5468, %f11473;
	fma.rn.f32 	%f11474, %f11473, 0fBF000000, %f11471;
	add.s32 	%r5469, %r5468, 1;
	mul.rn.f32 	%f11475, %f11474, %f11474;
	fma.rn.f32 	%f11476, %f11475, 0fBF17ACC9, 0f40233590;
	fma.rn.f32 	%f11477, %f11475, 0f3E684E12, 0fBFAAD2E0;
	fma.rn.f32 	%f11478, %f11476, %f11475, 0fC0A55DF6;
	fma.rn.f32 	%f11479, %f11477, %f11475, 0f4081E0CF;
	fma.rn.f32 	%f11480, %f11475, %f11474, 0f00000000;
	fma.rn.f32 	%f11481, %f11479, %f11475, 0fC09DE9E6;
	fma.rn.f32 	%f11482, %f11478, %f11480, 0f00000000;
	fma.rn.f32 	%f11483, %f11481, %f11475, 0f3F800000;
	fma.rn.f32 	%f11484, %f11474, 0f40490FDB, %f11482;
	and.b32  	%r5470, %r5468, 1;
	setp.eq.b32 	%p1884, %r5470, 1;
	selp.f32 	%f11485, %f11484, %f11483, %p1884;
	and.b32  	%r5471, %r5469, 2;
	setp.eq.s32 	%p1885, %r5471, 0;
	sub.f32 	%f11486, %f11469, %f11485;
	selp.f32 	%f11487, %f11485, %f11486, %p1885;
	mul.lo.s32 	%r5472, %r1769, %r1769;
	cvt.rn.f32.u32 	%f11488, %r5472;
	mul.f32 	%f11489, %f11487, %f11488;
	setp.gt.f32 	%p1886, %f1554, 0f4B800000;
	mul.rn.f32 	%f11490, %f1553, %f11469;
	selp.f32 	%f11491, %f11490, %f1553, %p1886;
	add.f32 	%f11492, %f11491, %f11491;
	cvt.rni.f32.f32 	%f11493, %f11492;
	cvt.rzi.s32.f32 	%r5473, %f11493;
	fma.rn.f32 	%f11494, %f11493, 0fBF000000, %f11491;
	add.s32 	%r5474, %r5473, 1;
	mul.rn.f32 	%f11495, %f11494, %f11494;
	fma.rn.f32 	%f11496, %f11495, 0fBF17ACC9, 0f40233590;
	fma.rn.f32 	%f11497, %f11495, 0f3E684E12, 0fBFAAD2E0;
	fma.rn.f32 	%f11498, %f11496, %f11495, 0fC0A55DF6;
	fma.rn.f32 	%f11499, %f11497, %f11495, 0f4081E0CF;
	fma.rn.f32 	%f11500, %f11495, %f11494, 0f00000000;
	fma.rn.f32 	%f11501, %f11499, %f11495, 0fC09DE9E6;
	fma.rn.f32 	%f11502, %f11498, %f11500, 0f00000000;
	fma.rn.f32 	%f11503, %f11501, %f11495, 0f3F800000;
	fma.rn.f32 	%f11504, %f11494, 0f40490FDB, %f11502;
	and.b32  	%r5475, %r5473, 1;
	setp.eq.b32 	%p1887, %r5475, 1;
	selp.f32 	%f11505, %f11504, %f11503, %p1887;
	and.b32  	%r5476, %r5474, 2;
	setp.eq.s32 	%p1888, %r5476, 0;
	sub.f32 	%f11506, %f11469, %f11505;
	mul.f32 	%f11507, %f11487, %f11489;
	selp.f32 	%f11508, %f11505, %f11506, %p1888;
	mul.f32 	%f11509, %f11508, %f11508;
	div.rn.f32 	%f11913, %f11507, %f11509;
$L__BB1_1647:
	fma.rn.f32 	%f11914, %f1538, %f11913, %f11914;
	add.s32 	%r5969, %r5969, 1;
	setp.ne.s32 	%p1889, %r5969, %r1770;
	@%p1889 bra 	$L__BB1_1323;
$L__BB1_1648:
	cvta.to.global.u64 	%rd2085, %rd367;
	mul.wide.u32 	%rd2086, %r1809, 4;
	add.s64 	%rd2087, %rd2085, %rd2086;
	ld.global.f32 	%f11510, [%rd2087];
	fma.rn.f32 	%f11588, %f11914, %f11510, %f11588;
	add.s32 	%r5532, %r24, 1;
	mad.lo.s32 	%r5531, %r1764, %r24, %r1764;
	setp.lt.u32 	%p1890, %r5531, %r1766;
	@%p1890 bra 	$L__BB1_13;
	ld.param.u64 	%rd2163, [_Z15dirtymap_kernel10floatArrayS_S_S_f11chordParamsPfPKf_param_6];
	mov.u32 	%r5478, %ctaid.x;
	shl.b32 	%r5479, %r5478, 7;
	mov.u32 	%r5480, %tid.x;
	add.s32 	%r5481, %r5479, %r5480;
	mad.lo.s32 	%r5482, %r1764, %r5481, %r6;
	cvta.to.global.u64 	%rd2088, %rd2163;
	mul.wide.u32 	%rd2089, %r5482, 4;
	add.s64 	%rd2090, %rd2088, %rd2089;
	ld.global.f32 	%f11511, [%rd2090];
	add.f32 	%f11512, %f11588, %f11511;
	st.global.f32 	[%rd2090], %f11512;
	add.s32 	%r6, %r6, 1;
	mov.u32 	%r5483, %ctaid.y;
	shl.b32 	%r5484, %r5483, 5;
	add.s32 	%r5485, %r5484, 32;
	setp.ne.s32 	%p1891, %r6, %r5485;
	@%p1891 bra 	$L__BB1_12;
$L__BB1_1650:
	ret;

}


// ===== COMPILED SASS (sm_100) =====

	.target	sm_100

	.elftype	@"ET_EXEC"


//--------------------- .note.nv.tkinfo           --------------------------
	.section	.note.nv.tkinfo,"",@"SHT_NOTE"
	.sectionflags	@"SHF_NOTE_NV_TKINFO"
	.tkinfo
        /*0018*/ 	.word	0x00000002
        /*0030*/ 	.string	""
        /*0030*/ 	.string	"ptxas"
        /*0030*/ 	.string	"Cuda compilation tools, release 13.0, V13.0.88"
        /*0030*/ 	.string	"Build cuda_13.0.r13.0/compiler.36424714_0"
        /*0030*/ 	.string	"-arch sm_100 -m 64 "



//--------------------- .note.nv.cuinfo           --------------------------
	.section	.note.nv.cuinfo,"",@"SHT_NOTE"
	.sectionflags	@"SHF_NOTE_NV_CUINFO"
        /*0018*/ 	.short	0x0002
        /*001a*/ 	.short	0x0064
        /*001c*/ 	.short	0x0082
	.zero		2


//--------------------- .nv.info                  --------------------------
	.section	.nv.info,"",@"SHT_CUDA_INFO"
	.align	4


	//----- nvinfo : EIATTR_REGCOUNT
	.align		4
        /*0000*/ 	.byte	0x04, 0x2f
        /*0002*/ 	.short	(.L_2 - .L_1)
	.align		4
.L_1:
        /*0004*/ 	.word	index@(_Z10precomputePf11chordParams)
        /*0008*/ 	.word	0x00000020


	//----- nvinfo : EIATTR_FRAME_SIZE
	.align		4
.L_2:
        /*000c*/ 	.byte	0x04, 0x11
        /*000e*/ 	.short	(.L_4 - .L_3)
	.align		4
.L_3:
        /*0010*/ 	.word	index@(_Z10precomputePf11chordParams)
        /*0014*/ 	.word	0x00000020


	//----- nvinfo : EIATTR_REGCOUNT
	.align		4
.L_4:
        /*0018*/ 	.byte	0x04, 0x2f
        /*001a*/ 	.short	(.L_6 - .L_5)
	.align		4
.L_5:
        /*001c*/ 	.word	index@(_Z15dirtymap_kernel10floatArrayS_S_S_f11chordParamsPfPKf)
        /*0020*/ 	.word	0x00000027


	//----- nvinfo : EIATTR_FRAME_SIZE
	.align		4
.L_6:
        /*0024*/ 	.byte	0x04, 0x11
        /*0026*/ 	.short	(.L_8 - .L_7)
	.align		4
.L_7:
        /*0028*/ 	.word	index@($__internal_1_$__cuda_sm3x_div_rn_noftz_f32_slowpath)
        /*002c*/ 	.word	0x00000020


	//----- nvinfo : EIATTR_FRAME_SIZE
	.align		4
.L_8:
        /*0030*/ 	.byte	0x04, 0x11
        /*0032*/ 	.short	(.L_10 - .L_9)
	.align		4
.L_9:
        /*0034*/ 	.word	index@($__internal_0_$__cuda_sm20_sqrt_rn_f32_slowpath)
        /*0038*/ 	.word	0x00000020


	//----- nvinfo : EIATTR_FRAME_SIZE
	.align		4
.L_10:
        /*003c*/ 	.byte	0x04, 0x11
        /*003e*/ 	.short	(.L_12 - .L_11)
	.align		4
.L_11:
        /*0040*/ 	.word	index@(_Z15dirtymap_kernel10floatArrayS_S_S_f11chordParamsPfPKf)
        /*0044*/ 	.word	0x00000020


	//----- nvinfo : EIATTR_MIN_STACK_SIZE
	.align		4
.L_12:
        /*0048*/ 	.byte	0x04, 0x12
        /*004a*/ 	.short	(.L_14 - .L_13)
	.align		4
.L_13:
        /*004c*/ 	.word	index@(_Z15dirtymap_kernel10floatArrayS_S_S_f11chordParamsPfPKf)
        /*0050*/ 	.word	0x00000020


	//----- nvinfo : EIATTR_MIN_STACK_SIZE
	.align		4
.L_14:
        /*0054*/ 	.byte	0x04, 0x12
        /*0056*/ 	.short	(.L_16 - .L_15)
	.align		4
.L_15:
        /*0058*/ 	.word	index@(_Z10precomputePf11chordParams)
        /*005c*/ 	.word	0x00000020
.L_16:


//--------------------- .nv.compat                --------------------------
	.section	.nv.compat,"",@"SHT_CUDA_COMPAT_INFO"
	.align	4
        /*0000*/ 	.byte	0x02, 0x09, 0x00, 0x00, 0x02, 0x02, 0x01, 0x00, 0x02, 0x05, 0x05, 0x00, 0x03, 0x07, 0x01, 0x01
        /*0010*/ 	.byte	0x02, 0x03, 0x00, 0x00, 0x02, 0x06, 0x01, 0x00, 0x04, 0x0b, 0x08, 0x00, 0x01, 0x00, 0x00, 0x00
        /*0020*/ 	.byte	0x00, 0x00, 0x00, 0x00


//--------------------- .nv.info._Z15dirtymap_kernel10floatArrayS_S_S_f11chordParamsPfPKf --------------------------
	.section	.nv.info._Z15dirtymap_kernel10floatArrayS_S_S_f11chordParamsPfPKf,"",@"SHT_CUDA_INFO"
	.sectionflags	@""
	.align	4


	//----- nvinfo : EIATTR_CUDA_API_VERSION
	.align		4
        /*0000*/ 	.byte	0x04, 0x37
        /*0002*/ 	.short	(.L_18 - .L_17)
.L_17:
        /*0004*/ 	.word	0x00000082


	//----- nvinfo : EIATTR_KPARAM_INFO
	.align		4
.L_18:
        /*0008*/ 	.byte	0x04, 0x17
        /*000a*/ 	.short	(.L_20 - .L_19)
.L_19:
        /*000c*/ 	.word	0x00000000
        /*0010*/ 	.short	0x0007
        /*0012*/ 	.short	0x0088
        /*0014*/ 	.byte	0x00, 0xf5, 0x21, 0x00


	//----- nvinfo : EIATTR_KPARAM_INFO
	.align		4
.L_20:
        /*0018*/ 	.byte	0x04, 0x17
        /*001a*/ 	.short	(.L_22 - .L_21)
.L_21:
        /*001c*/ 	.word	0x00000000
        /*0020*/ 	.short	0x0006
        /*0022*/ 	.short	0x0080
        /*0024*/ 	.byte	0x00, 0xf5, 0x21, 0x00


	//----- nvinfo : EIATTR_KPARAM_INFO
	.align		4
.L_22:
        /*0028*/ 	.byte	0x04, 0x17
        /*002a*/ 	.short	(.L_24 - .L_23)
.L_23:
        /*002c*/ 	.word	0x00000000
        /*0030*/ 	.short	0x0005
        /*0032*/ 	.short	0x0048
        /*0034*/ 	.byte	0x00, 0xf0, 0xe1, 0x00


	//----- nvinfo : EIATTR_KPARAM_INFO
	.align		4
.L_24:
        /*0038*/ 	.byte	0x04, 0x17
        /*003a*/ 	.short	(.L_26 - .L_25)
.L_25:
        /*003c*/ 	.word	0x00000000
        /*0040*/ 	.short	0x0004
        /*0042*/ 	.short	0x0040
        /*0044*/ 	.byte	0x00, 0xf0, 0x11, 0x00


	//----- nvinfo : EIATTR_KPARAM_INFO
	.align		4
.L_26:
        /*0048*/ 	.byte	0x04, 0x17
        /*004a*/ 	.short	(.L_28 - .L_27)
.L_27:
        /*004c*/ 	.word	0x00000000
        /*0050*/ 	.short	0x0003
        /*0052*/ 	.short	0x0030
        /*0054*/ 	.byte	0x00, 0xf0, 0x41, 0x00


	//----- nvinfo : EIATTR_KPARAM_INFO
	.align		4
.L_28:
        /*0058*/ 	.byte	0x04, 0x17
        /*005a*/ 	.short	(.L_30 - .L_29)
.L_29:
        /*005c*/ 	.word	0x00000000
        /*0060*/ 	.short	0x0002
        /*0062*/ 	.short	0x0020
        /*0064*/ 	.byte	0x00, 0xf0, 0x41, 0x00


	//----- nvinfo : EIATTR_KPARAM_INFO
	.align		4
.L_30:
        /*0068*/ 	.byte	0x04, 0x17
        /*006a*/ 	.short	(.L_32 - .L_31)
.L_31:
        /*006c*/ 	.word	0x00000000
        /*0070*/ 	.short	0x0001
        /*0072*/ 	.short	0x0010
        /*0074*/ 	.byte	0x00, 0xf0, 0x41, 0x00


	//----- nvinfo : EIATTR_KPARAM_INFO
	.align		4
.L_32:
        /*0078*/ 	.byte	0x04, 0x17
        /*007a*/ 	.short	(.L_34 - .L_33)
.L_33:
        /*007c*/ 	.word	0x00000000
        /*0080*/ 	.short	0x0000
        /*0082*/ 	.short	0x0000
        /*0084*/ 	.byte	0x00, 0xf0, 0x41, 0x00


	//----- nvinfo : EIATTR_SPARSE_MMA_MASK
	.align		4
.L_34:
        /*0088*/ 	.byte	0x03, 0x50
        /*008a*/ 	.short	0x0000


	//----- nvinfo : EIATTR_MAXREG_COUNT
	.align		4
        /*008c*/ 	.byte	0x03, 0x1b
        /*008e*/ 	.short	0x00ff


	//----- nvinfo : EIATTR_MERCURY_ISA_VERSION
	.align		4
        /*0090*/ 	.byte	0x03, 0x5f
        /*0092*/ 	.short	0x0101


	//----- nvinfo : EIATTR_VRC_CTA_INIT_COUNT
	.align		4
        /*0094*/ 	.byte	0x02, 0x4a
	.zero		1
	.zero		1


	//----- nvinfo : EIATTR_EXIT_INSTR_OFFSETS
	.align		4
        /*0098*/ 	.byte	0x04, 0x1c
        /*009a*/ 	.short	(.L_36 - .L_35)


	//   ....[0]....
.L_35:
        /*009c*/ 	.word	0x00000080


	//   ....[1]....
        /*00a0*/ 	.word	0x00000b30


	//   ....[2]....
        /*00a4*/ 	.word	0x00000cd0


	//   ....[3]....
        /*00a8*/ 	.word	0x00000e80


	//   ....[4]....
        /*00ac*/ 	.word	0x0005e870


	//----- nvinfo : EIATTR_CRS_STACK_SIZE
	.align		4
.L_36:
        /*00b0*/ 	.byte	0x04, 0x1e
        /*00b2*/ 	.short	(.L_38 - .L_37)
.L_37:
        /*00b4*/ 	.word	0x00000000


	//----- nvinfo : EIATTR_CBANK_PARAM_SIZE
	.align		4
.L_38:
        /*00b8*/ 	.byte	0x03, 0x19
        /*00ba*/ 	.short	0x0090


	//----- nvinfo : EIATTR_PARAM_CBANK
	.align		4
        /*00bc*/ 	.byte	0x04, 0x0a
        /*00be*/ 	.short	(.L_40 - .L_39)
	.align		4
.L_39:
        /*00c0*/ 	.word	index@(.nv.constant0._Z15dirtymap_kernel10floatArrayS_S_S_f11chordParamsPfPKf)
        /*00c4*/ 	.short	0x0380
        /*00c6*/ 	.short	0x0090


	//----- nvinfo : EIATTR_SW_WAR
	.align		4
.L_40:
        /*00c8*/ 	.byte	0x04, 0x36
        /*00ca*/ 	.short	(.L_42 - .L_41)
.L_41:
        /*00cc*/ 	.word	0x00000008
.L_42:


//--------------------- .nv.info._Z10precomputePf11chordParams --------------------------
	.section	.nv.info._Z10precomputePf11chordParams,"",@"SHT_CUDA_INFO"
	.sectionflags	@""
	.align	4


	//----- nvinfo : EIATTR_CUDA_API_VERSION
	.align		4
        /*0000*/ 	.byte	0x04, 0x37
        /*0002*/ 	.short	(.L_44 - .L_43)
.L_43:
        /*0004*/ 	.word	0x00000082


	//----- nvinfo : EIATTR_KPARAM_INFO
	.align		4
.L_44:
        /*0008*/ 	.byte	0x04, 0x17
        /*000a*/ 	.short	(.L_46 - .L_45)
.L_45:
        /*000c*/ 	.word	0x00000000
        /*0010*/ 	.short	0x0001
        /*0012*/ 	.short	0x0008
        /*0014*/ 	.byte	0x00, 0xf0, 0xe1, 0x00


	//----- nvinfo : EIATTR_KPARAM_INFO
	.align		4
.L_46:
        /*0018*/ 	.byte	0x04, 0x17
        /*001a*/ 	.short	(.L_48 - .L_47)
.L_47:
        /*001c*/ 	.word	0x00000000
        /*0020*/ 	.short	0x0000
        /*0022*/ 	.short	0x0000
        /*0024*/ 	.byte	0x00, 0xf5, 0x21, 0x00


	//----- nvinfo : EIATTR_SPARSE_MMA_MASK
	.align		4
.L_48:
        /*0028*/ 	.byte	0x03, 0x50
        /*002a*/ 	.short	0x0000


	//----- nvinfo : EIATTR_MAXREG_COUNT
	.align		4
        /*002c*/ 	.byte	0x03, 0x1b
        /*002e*/ 	.short	0x00ff


	//----- nvinfo : EIATTR_MERCURY_ISA_VERSION
	.align		4
        /*0030*/ 	.byte	0x03, 0x5f
        /*0032*/ 	.short	0x0101


	//----- nvinfo : EIATTR_VRC_CTA_INIT_COUNT
	.align		4
        /*0034*/ 	.byte	0x02, 0x4a
	.zero		1
	.zero		1


	//----- nvinfo : EIATTR_EXIT_INSTR_OFFSETS
	.align		4
        /*0038*/ 	.byte	0x04, 0x1c
        /*003a*/ 	.short	(.L_50 - .L_49)


	//   ....[0]....
.L_49:
        /*003c*/ 	.word	0x00000040


	//   ....[1]....
        /*0040*/ 	.word	0x00002400


	//   ....[2]....
        /*0044*/ 	.word	0x00004710


	//   ....[3]....
        /*0048*/ 	.word	0x00006a00


	//   ....[4]....
        /*004c*/ 	.word	0x00008cd0


	//   ....[5]....
        /*0050*/ 	.word	0x0000afa0


	//----- nvinfo : EIATTR_CBANK_PARAM_SIZE
	.align		4
.L_50:
        /*0054*/ 	.byte	0x03, 0x19
        /*0056*/ 	.short	0x0040


	//----- nvinfo : EIATTR_PARAM_CBANK
	.align		4
        /*0058*/ 	.byte	0x04, 0x0a
        /*005a*/ 	.short	(.L_52 - .L_51)
	.align		4
.L_51:
        /*005c*/ 	.word	index@(.nv.constant0._Z10precomputePf11chordParams)
        /*0060*/ 	.short	0x0380
        /*0062*/ 	.short	0x0040


	//----- nvinfo : EIATTR_SW_WAR
	.align		4
.L_52:
        /*0064*/ 	.byte	0x04, 0x36
        /*0066*/ 	.short	(.L_54 - .L_53)
.L_53:
        /*0068*/ 	.word	0x00000008
.L_54:


//--------------------- .nv.callgraph             --------------------------
	.section	.nv.callgraph,"",@"SHT_CUDA_CALLGRAPH"
	.align	4
	.sectionentsize	8
	.align		4
        /*0000*/ 	.word	0x00000000
	.align		4
        /*0004*/ 	.word	0xffffffff
	.align		4
        /*0008*/ 	.word	0x00000000
	.align		4
        /*000c*/ 	.word	0xfffffffe
	.align		4
        /*0010*/ 	.word	0x00000000
	.align		4
        /*0014*/ 	.word	0xfffffffd
	.align		4
        /*0018*/ 	.word	0x00000000
	.align		4
        /*001c*/ 	.word	0xfffffffc


//--------------------- .nv.constant4             --------------------------
	.section	.nv.constant4,"a",@progbits
	.align	8
	.align		8
.nv.constant4:
        /*0000*/ 	.dword	__cudart_i2opi_f


//--------------------- .text._Z15dirtymap_kernel10floatArrayS_S_S_f11chordParamsPfPKf --------------------------
	.section	.text._Z15dirtymap_kernel10floatArrayS_S_S_f11chordParamsPfPKf,"ax",@progbits
	.align	128
        .global         _Z15dirtymap_kernel10floatArrayS_S_S_f11chordParamsPfPKf
        .type           _Z15dirtymap_kernel10floatArrayS_S_S_f11chordParamsPfPKf,@function
        .size           _Z15dirtymap_kernel10floatArrayS_S_S_f11chordParamsPfPKf,(.L_x_1729 - _Z15dirtymap_kernel10floatArrayS_S_S_f11chordParamsPfPKf)
        .other          _Z15dirtymap_kernel10floatArrayS_S_S_f11chordParamsPfPKf,@"STO_CUDA_ENTRY STV_DEFAULT"
_Z15dirtymap_kernel10floatArrayS_S_S_f11chordParamsPfPKf:
.text._Z15dirtymap_kernel10floatArrayS_S_S_f11chordParamsPfPKf:
[----:B------:R-:W0:Y:S01]  /*0000*/  LDC R1, c[0x0][0x37c] ;  /* 0x0000df00ff017b82 */ /* 0x000e220000000800 */
[----:B------:R-:W1:Y:S01]  /*0010*/  S2R R6, SR_CTAID.X ;  /* 0x0000000000067919 */ /* 0x000e620000002500 */
[----:B------:R-:W2:Y:S01]  /*0020*/  LDCU UR4, c[0x0][0x388] ;  /* 0x00007100ff0477ac */ /* 0x000ea20008000800 */
[----:B0-----:R-:W-:Y:S01]  /*0030*/  IADD3 R1, PT, PT, R1, -0x20, RZ ;  /* 0xffffffe001017810 */ /* 0x001fe20007ffe0ff */
[----:B------:R-:W1:Y:S02]  /*0040*/  S2R R3, SR_TID.X ;  /* 0x0000000000037919 */ /* 0x000e640000002100 */
[----:B-1----:R-:W-:-:S05]  /*0050*/  LEA R6, R6, R3, 0x7 ;  /* 0x0000000306067211 */ /* 0x002fca00078e38ff */
[----:B------:R-:W-:-:S05]  /*0060*/  IMAD R0, R6, 0x3, RZ ;  /* 0x0000000306007824 */ /* 0x000fca00078e02ff */
[----:B--2---:R-:W-:-:S13]  /*0070*/  ISETP.GE.U32.AND P0, PT, R0, UR4, PT ;  /* 0x0000000400007c0c */ /* 0x004fda000bf06070 */
[----:B------:R-:W-:Y:S05]  /*0080*/  @P0 EXIT ;  /* 0x000000000000094d */ /* 0x000fea0003800000 */
[----:B------:R-:W0:Y:S01]  /*0090*/  S2UR UR8, SR_CTAID.Y ;  /* 0x00000000000879c3 */ /* 0x000e220000002600 */
[----:B------:R-:W1:Y:S01]  /*00a0*/  LDCU UR4, c[0x0][0x3b8] ;  /* 0x00007700ff0477ac */ /* 0x000e620008000800 */
[----:B------:R-:W2:Y:S01]  /*00b0*/  LDCU.64 UR6, c[0x0][0x358] ;  /* 0x00006b00ff0677ac */ /* 0x000ea20008000a00 */
[----:B-1----:R-:W-:Y:S02]  /*00c0*/  UISETP.NE.AND UP0, UPT, UR4, URZ, UPT ;  /* 0x000000ff0400728c */ /* 0x002fe4000bf05270 */
[----:B0-----:R-:W-:-:S04]  /*00d0*/  USHF.L.U32 UR8, UR8, 0x5, URZ ;  /* 0x0000000508087899 */ /* 0x001fc800080006ff */
[----:B------:R-:W-:Y:S02]  /*00e0*/  UIADD3 UR9, UPT, UPT, UR8, 0x20, URZ ;  /* 0x0000002008097890 */ /* 0x000fe4000fffe0ff */
[----:B------:R-:W-:Y:S01]  /*00f0*/  MOV R15, UR8 ;  /* 0x00000008000f7c02 */ /* 0x000fe20008000f00 */
[----:B--2---:R-:W-:Y:S09]  /*0100*/  BRA.U UP0, `(.L_x_0) ;  /* 0x00000009008c7547 */ /* 0x004ff2000b800000 */
[----:B------:R-:W0:Y:S01]  /*0110*/  LDC.64 R2, c[0x0][0x400] ;  /* 0x00010000ff027b82 */ /* 0x000e220000000a00 */
[----:B------:R-:W1:Y:S02]  /*0120*/  LDCU UR4, c[0x0][0x398] ;  /* 0x00007300ff0477ac */ /* 0x000e640008000800 */
[----:B-1----:R-:W-:-:S04]  /*0130*/  IMAD R15, R6, UR4, R15 ;  /* 0x00000004060f7c24 */ /* 0x002fc8000f8e020f */
[----:B0-----:R-:W-:-:S05]  /*0140*/  IMAD.WIDE.U32 R4, R15, 0x4, R2 ;  /* 0x000000040f047825 */ /* 0x001fca00078e0002 */
[----:B------:R-:W2:Y:S01]  /*0150*/  LDG.E R0, desc[UR6][R4.64] ;  /* 0x0000000604007981 */ /* 0x000ea2000c1e1900 */
[----:B------:R-:W-:-:S05]  /*0160*/  IADD3 R7, PT, PT, R15, 0x1, RZ ;  /* 0x000000010f077810 */ /* 0x000fca0007ffe0ff */
[----:B------:R-:W-:-:S04]  /*0170*/  IMAD.WIDE.U32 R6, R7, 0x4, R2 ;  /* 0x0000000407067825 */ /* 0x000fc800078e0002 */
[----:B--2---:R-:W-:-:S05]  /*0180*/  FADD R13, RZ, R0 ;  /* 0x00000000ff0d7221 */ /* 0x004fca0000000000 */
[----:B------:R0:W-:Y:S04]  /*0190*/  STG.E desc[UR6][R4.64], R13 ;  /* 0x0000000d04007986 */ /* 0x0001e8000c101906 */
        /* <DEDUP_REMOVED lines=10> */
[----:B------:R-:W3:Y:S01]  /*0240*/  LDG.E R0, desc[UR6][R10.64] ;  /* 0x000000060a007981 */ /* 0x000ee2000c1e1900 */
[----:B0-----:R-:W-:-:S05]  /*0250*/  IADD3 R5, PT, PT, R15, 0x4, RZ ;  /* 0x000000040f057810 */ /* 0x001fca0007ffe0ff */
[----:B------:R-:W-:-:S04]  /*0260*/  IMAD.WIDE.U32 R4, R5, 0x4, R2 ;  /* 0x0000000405047825 */ /* 0x000fc800078e0002 */
[----:B---3--:R-:W-:-:S05]  /*0270*/  FADD R13, RZ, R0 ;  /* 0x00000000ff0d7221 */ /* 0x008fca0000000000 */
[----:B------:R0:W-:Y:S04]  /*0280*/  STG.E desc[UR6][R10.64], R13 ;  /* 0x0000000d0a007986 */ /* 0x0001e8000c101906 */
[----:B------:R-:W3:Y:S01]  /*0290*/  LDG.E R0, desc[UR6][R4.64] ;  /* 0x0000000604007981 */ /* 0x000ee2000c1e1900 */
[----:B-1----:R-:W-:-:S05]  /*02a0*/  IADD3 R7, PT, PT, R15, 0x5, RZ ;  /* 0x000000050f077810 */ /* 0x002fca0007ffe0ff */
[----:B------:R-:W-:-:S04]  /*02b0*/  IMAD.WIDE.U32 R6, R7, 0x4, R2 ;  /* 0x0000000407067825 */ /* 0x000fc800078e0002 */
[----:B---3--:R-:W-:-:S05]  /*02c0*/  FADD R17, RZ, R0 ;  /* 0x00000000ff117221 */ /* 0x008fca0000000000 */
[----:B------:R1:W-:Y:S04]  /*02d0*/  STG.E desc[UR6][R4.64], R17 ;  /* 0x0000001104007986 */ /* 0x0003e8000c101906 */
[----:B------:R-:W3:Y:S01]  /*02e0*/  LDG.E R0, desc[UR6][R6.64] ;  /* 0x0000000606007981 */ /* 0x000ee2000c1e1900 */
[----:B--2---:R-:W-:-:S05]  /*02f0*/  IADD3 R9, PT, PT, R15, 0x6, RZ ;  /* 0x000000060f097810 */ /* 0x004fca0007ffe0ff */
[----:B------:R-:W-:-:S04]  /*0300*/  IMAD.WIDE.U32 R8, R9, 0x4, R2 ;  /* 0x0000000409087825 */ /* 0x000fc800078e0002 */
[----:B---3--:R-:W-:-:S05]  /*0310*/  FADD R19, RZ, R0 ;  /* 0x00000000ff137221 */ /* 0x008fca0000000000 */
        /* <DEDUP_REMOVED lines=82> */
[----:B-1----:R-:W-:-:S04]  /*0840*/  VIADD R11, R15, 0x17 ;  /* 0x000000170f0b7836 */ /* 0x002fc80000000000 */
        /* <DEDUP_REMOVED lines=37> */
[----:B------:R-:W-:Y:S04]  /*0aa0*/  STG.E desc[UR6][R6.64], R19 ;  /* 0x0000001306007986 */ /* 0x000fe8000c101906 */
[----:B------:R-:W0:Y:S01]  /*0ab0*/  LDG.E R0, desc[UR6][R8.64] ;  /* 0x0000000608007981 */ /* 0x000e22000c1e1900 */
[----:B------:R-:W-:-:S05]  /*0ac0*/  IADD3 R15, PT, PT, R15, 0x1f, RZ ;  /* 0x0000001f0f0f7810 */ /* 0x000fca0007ffe0ff */
[----:B------:R-:W-:-:S04]  /*0ad0*/  IMAD.WIDE.U32 R2, R15, 0x4, R2 ;  /* 0x000000040f027825 */ /* 0x000fc800078e0002 */
[----:B0-----:R-:W-:-:S05]  /*0ae0*/  FADD R11, RZ, R0 ;  /* 0x00000000ff0b7221 */ /* 0x001fca0000000000 */
[----:B------:R-:W-:Y:S04]  /*0af0*/  STG.E desc[UR6][R8.64], R11 ;  /* 0x0000000b08007986 */ /* 0x000fe8000c101906 */
[----:B------:R-:W1:Y:S02]  /*0b00*/  LDG.E R0, desc[UR6][R2.64] ;  /* 0x0000000602007981 */ /* 0x000e64000c1e1900 */
[----:B-1----:R-:W-:-:S05]  /*0b10*/  FADD R5, RZ, R0 ;  /* 0x00000000ff057221 */ /* 0x002fca0000000000 */
[----:B------:R-:W-:Y:S01]  /*0b20*/  STG.E desc[UR6][R2.64], R5 ;  /* 0x0000000502007986 */ /* 0x000fe2000c101906 */
[----:B------:R-:W-:Y:S05]  /*0b30*/  EXIT ;  /* 0x000000000000794d */ /* 0x000fea0003800000 */
.L_x_0:
[----:B------:R-:W0:Y:S02]  /*0b40*/  LDC R14, c[0x0][0x3d0] ;  /* 0x0000f400ff0e7b82 */ /* 0x000e240000000800 */
[----:B0-----:R-:W-:-:S13]  /*0b50*/  ISETP.NE.AND P0, PT, R14, RZ, PT ;  /* 0x000000ff0e00720c */ /* 0x001fda0003f05270 */
[----:B------:R-:W-:Y:S05]  /*0b60*/  @P0 BRA `(.L_x_1) ;  /* 0x0000000000600947 */ /* 0x000fea0003800000 */
.L_x_3:
[----:B0-----:R-:W0:Y:S01]  /*0b70*/  LDC.64 R4, c[0x0][0x3b0] ;  /* 0x0000ec00ff047b82 */ /* 0x001e220000000a00 */
[----:B------:R-:W-:Y:S01]  /*0b80*/  HFMA2 R0, -RZ, RZ, 0, 0 ;  /* 0x00000000ff007431 */ /* 0x000fe200000001ff */
[----:B------:R-:W1:Y:S01]  /*0b90*/  LDCU UR8, c[0x0][0x398] ;  /* 0x00007300ff0877ac */ /* 0x000e620008000800 */
[----:B------:R-:W2:Y:S01]  /*0ba0*/  LDCU UR10, c[0x0][0x3b8] ;  /* 0x00007700ff0a77ac */ /* 0x000ea20008000800 */
[----:B------:R-:W-:Y:S01]  /*0bb0*/  UMOV UR4, URZ ;  /* 0x000000ff00047c82 */ /* 0x000fe20008000000 */
[----:B------:R-:W-:-:S05]  /*0bc0*/  UMOV UR5, URZ ;  /* 0x000000ff00057c82 */ /* 0x000fca0008000000 */
.L_x_2:
[----:B------:R-:W-:-:S05]  /*0bd0*/  IADD3 R3, PT, PT, R15, UR4, RZ ;  /* 0x000000040f037c10 */ /* 0x000fca000fffe0ff */
[----:B0-----:R-:W-:-:S06]  /*0be0*/  IMAD.WIDE.U32 R2, R3, 0x4, R4 ;  /* 0x0000000403027825 */ /* 0x001fcc00078e0004 */
[----:B------:R-:W3:Y:S01]  /*0bf0*/  LDG.E R3, desc[UR6][R2.64] ;  /* 0x0000000602037981 */ /* 0x000ee2000c1e1900 */
[----:B-1----:R-:W-:Y:S02]  /*0c00*/  UIMAD UR4, UR5, UR8, UR8 ;  /* 0x00000008050472a4 */ /* 0x002fe4000f8e0208 */
[----:B------:R-:W-:Y:S02]  /*0c10*/  UIADD3 UR5, UPT, UPT, UR5, 0x1, URZ ;  /* 0x0000000105057890 */ /* 0x000fe4000fffe0ff */
[----:B--2---:R-:W-:Y:S01]  /*0c20*/  UISETP.GE.U32.AND UP0, UPT, UR4, UR10, UPT ;  /* 0x0000000a0400728c */ /* 0x004fe2000bf06070 */
[----:B---3--:R-:W-:-:S08]  /*0c30*/  FFMA R0, RZ, R3, R0 ;  /* 0x00000003ff007223 */ /* 0x008fd00000000000 */
[----:B------:R-:W-:Y:S05]  /*0c40*/  BRA.U !UP0, `(.L_x_2) ;  /* 0xfffffffd08e07547 */ /* 0x000fea000b83ffff */
[----:B------:R-:W0:Y:S01]  /*0c50*/  LDC.64 R2, c[0x0][0x400] ;  /* 0x00010000ff027b82 */ /* 0x000e220000000a00 */
[----:B------:R-:W-:-:S04]  /*0c60*/  IMAD R5, R6, UR8, R15 ;  /* 0x0000000806057c24 */ /* 0x000fc8000f8e020f */
[----:B0-----:R-:W-:-:S05]  /*0c70*/  IMAD.WIDE.U32 R2, R5, 0x4, R2 ;  /* 0x0000000405027825 */ /* 0x001fca00078e0002 */
[----:B------:R-:W2:Y:S01]  /*0c80*/  LDG.E R5, desc[UR6][R2.64] ;  /* 0x0000000602057981 */ /* 0x000ea2000c1e1900 */
[----:B------:R-:W-:-:S04]  /*0c90*/  IADD3 R15, PT, PT, R15, 0x1, RZ ;  /* 0x000000010f0f7810 */ /* 0x000fc80007ffe0ff */
[----:B------:R-:W-:Y:S01]  /*0ca0*/  ISETP.NE.AND P0, PT, R15, UR9, PT ;  /* 0x000000090f007c0c */ /* 0x000fe2000bf05270 */
[----:B--2---:R-:W-:-:S05]  /*0cb0*/  FADD R5, R0, R5 ;  /* 0x0000000500057221 */ /* 0x004fca0000000000 */
[----:B------:R0:W-:Y:S07]  /*0cc0*/  STG.E desc[UR6][R2.64], R5 ;  /* 0x0000000502007986 */ /* 0x0001ee000c101906 */
[----:B------:R-:W-:Y:S05]  /*0cd0*/  @!P0 EXIT ;  /* 0x000000000000894d */ /* 0x000fea0003800000 */
[----:B------:R-:W-:Y:S05]  /*0ce0*/  BRA `(.L_x_3) ;  /* 0xfffffffc00a07947 */ /* 0x000fea000383ffff */
.L_x_1:
[----:B------:R-:W0:Y:S02]  /*0cf0*/  LDCU UR4, c[0x0][0x3f8] ;  /* 0x00007f00ff0477ac */ /* 0x000e240008000800 */
[----:B0-----:R-:W-:-:S09]  /*0d00*/  UISETP.NE.AND UP0, UPT, UR4, URZ, UPT ;  /* 0x000000ff0400728c */ /* 0x001fd2000bf05270 */
[----:B------:R-:W-:Y:S05]  /*0d10*/  BRA.U UP0, `(.L_x_4) ;  /* 0x0000000100607547 */ /* 0x000fea000b800000 */
.L_x_6:
[----:B0-----:R-:W0:Y:S01]  /*0d20*/  LDC.64 R4, c[0x0][0x3b0] ;  /* 0x0000ec00ff047b82 */ /* 0x001e220000000a00 */
[----:B------:R-:W-:Y:S01]  /*0d30*/  HFMA2 R0, -RZ, RZ, 0, 0 ;  /* 0x00000000ff007431 */ /* 0x000fe200000001ff */
[----:B------:R-:W1:Y:S01]  /*0d40*/  LDCU UR8, c[0x0][0x398] ;  /* 0x00007300ff0877ac */ /* 0x000e620008000800 */
[----:B------:R-:W2:Y:S01]  /*0d50*/  LDCU UR10, c[0x0][0x3b8] ;  /* 0x00007700ff0a77ac */ /* 0x000ea20008000800 */
[----:B------:R-:W-:Y:S01]  /*0d60*/  UMOV UR4, URZ ;  /* 0x000000ff00047c82 */ /* 0x000fe20008000000 */
[----:B------:R-:W-:-:S05]  /*0d70*/  UMOV UR5, URZ ;  /* 0x000000ff00057c82 */ /* 0x000fca0008000000 */
.L_x_5:
        /* <DEDUP_REMOVED lines=18> */
.L_x_4:
[----:B------:R-:W-:-:S04]  /*0ea0*/  MOV R3, 0xffffffff ;  /* 0xffffffff00037802 */ /* 0x000fc80000000f00 */
[----:B------:R-:W-:-:S04]  /*0eb0*/  VIADDMNMX.U32 R14, R14, R3, 0x4, PT ;  /* 0x000000040e0e7446 */ /* 0x000fc80003800003 */
[----:B------:R-:W-:-:S07]  /*0ec0*/  IADD3 R14, PT, PT, R14, 0x1, RZ ;  /* 0x000000010e0e7810 */ /* 0x000fce0007ffe0ff */
.L_x_1615:
[----:B------:R-:W-:Y:S01]  /*0ed0*/  HFMA2 R0, -RZ, RZ, 0, 0 ;  /* 0x00000000ff007431 */ /* 0x000fe200000001ff */
[----:B01----:R-:W-:-:S07]  /*0ee0*/  CS2R R12, SRZ ;  /* 0x00000000000c7805 */ /* 0x003fce000001ff00 */
.L_x_1614:
[----:B0-----:R-:W0:Y:S01]  /*0ef0*/  LDC.64 R2, c[0x0][0x3b0] ;  /* 0x0000ec00ff027b82 */ /* 0x001e220000000a00 */
[----:B------:R-:W-:Y:S01]  /*0f00*/  IADD3 R11, PT, PT, R0, R15, RZ ;  /* 0x0000000f000b7210 */ /* 0x000fe20007ffe0ff */
[----:B------:R-:W1:Y:S04]  /*0f10*/  LDCU UR4, c[0x0][0x3c0] ;  /* 0x00007800ff0477ac */ /* 0x000e680008000800 */
[----:B0-----:R-:W-:-:S06]  /*0f20*/  IMAD.WIDE.U32 R2, R11, 0x4, R2 ;  /* 0x000000040b027825 */ /* 0x001fcc00078e0002 */
[----:B------:R-:W1:Y:S01]  /*0f30*/  LDG.E R2, desc[UR6][R2.64] ;  /* 0x0000000602027981 */ /* 0x000e62000c1e1900 */
[----:B------:R-:W-:Y:S02]  /*0f40*/  MOV R10, RZ ;  /* 0x000000ff000a7202 */ /* 0x000fe40000000f00 */
[----:B-1----:R-:W-:-:S13]  /*0f50*/  FSETP.GT.AND P0, PT, R2, UR4, PT ;  /* 0x0000000402007c0b */ /* 0x002fda000bf04000 */
[----:B------:R-:W-:Y:S05]  /*0f60*/  @!P0 BRA `(.L_x_7) ;  /* 0x000005d400e48947 */ /* 0x000fea0003800000 */
[----:B------:R-:W0:Y:S01]  /*0f70*/  LDC.64 R4, c[0x0][0x3a0] ;  /* 0x0000e800ff047b82 */ /* 0x000e220000000a00 */
[----:B------:R-:W-:-:S05]  /*0f80*/  IMAD R7, R12, 0x3, RZ ;  /* 0x000000030c077824 */ /* 0x000fca00078e02ff */
[C---:B------:R-:W-:Y:S01]  /*0f90*/  IADD3 R3, PT, PT, R7.reuse, 0x1, RZ ;  /* 0x0000000107037810 */ /* 0x040fe20007ffe0ff */
[----:B0-----:R-:W-:-:S04]  /*0fa0*/  IMAD.WIDE.U32 R6, R7, 0x4, R4 ;  /* 0x0000000407067825 */ /* 0x001fc800078e0004 */
[----:B------:R-:W-:Y:S01]  /*0fb0*/  IMAD.WIDE.U32 R4, R3, 0x4, R4 ;  /* 0x0000000403047825 */ /* 0x000fe200078e0004 */
[----:B------:R-:W2:Y:S05]  /*0fc0*/  LDG.E R9, desc[UR6][R6.64] ;  /* 0x0000000606097981 */ /* 0x000eaa000c1e1900 */
[----:B------:R-:W2:Y:S02]  /*0fd0*/  LDG.E R4, desc[UR6][R4.64] ;  /* 0x0000000604047981 */ /* 0x000ea4000c1e1900 */
[----:B--2---:R-:W-:-:S04]  /*0fe0*/  FSETP.GT.AND P1, PT, |R4|, |R9|, PT ;  /* 0x400000090400720b */ /* 0x004fc80003f24200 */
[----:B------:R-:W-:Y:S02]  /*0ff0*/  FSEL R3, |R4|, |R9|, P1 ;  /* 0x4000000904037208 */ /* 0x000fe40000800200 */
[----:B------:R-:W-:Y:S02]  /*1000*/  FSEL R2, |R9|, |R4|, P1 ;  /* 0x4000000409027208 */ /* 0x000fe40000800200 */
[----:B------:R-:W0:Y:S08]  /*1010*/  MUFU.RCP R0, R3 ;  /* 0x0000000300007308 */ /* 0x000e300000001000 */
[----:B------:R-:W1:Y:S01]  /*1020*/  FCHK P0, R2, R3 ;  /* 0x0000000302007302 */ /* 0x000e620000000000 */
[----:B0-----:R-:W-:-:S04]  /*1030*/  FFMA R17, -R3, R0, 1 ;  /* 0x3f80000003117423 */ /* 0x001fc80000000100 */
[----:B------:R-:W-:-:S04]  /*1040*/  FFMA R17, R0, R17, R0 ;  /* 0x0000001100117223 */ /* 0x000fc80000000000 */
[----:B------:R-:W-:-:S04]  /*1050*/  FFMA R0, R2, R17, RZ ;  /* 0x0000001102007223 */ /* 0x000fc800000000ff */
[----:B------:R-:W-:-:S04]  /*1060*/  FFMA R8, -R3, R0, R2 ;  /* 0x0000000003087223 */ /* 0x000fc80000000102 */
[----:B------:R-:W-:Y:S01]  /*1070*/  FFMA R8, R17, R8, R0 ;  /* 0x0000000811087223 */ /* 0x000fe20000000000 */
[----:B-1----:R-:W-:Y:S06]  /*1080*/  @!P0 BRA `(.L_x_8) ;  /* 0x0000000000108947 */ /* 0x002fec0003800000 */
[----:B------:R-:W-:Y:S02]  /*1090*/  MOV R26, R3 ;  /* 0x00000003001a7202 */ /* 0x000fe40000000f00 */
[----:B------:R-:W-:-:S07]  /*10a0*/  MOV R16, 0x10c0 ;  /* 0x000010c000107802 */ /* 0x000fce0000000f00 */
[----:B------:R-:W-:Y:S05]  /*10b0*/  CALL.REL.NOINC `($__internal_1_$__cuda_sm3x_div_rn_noftz_f32_slowpath) ;  /* 0x000005d800487944 */ /* 0x000fea0003c00000 */
[----:B------:R-:W-:-:S07]  /*10c0*/  MOV R8, R2 ;  /* 0x0000000200087202 */ /* 0x000fce0000000f00 */
.L_x_8:
[----:B------:R-:W-:Y:S02]  /*10d0*/  HFMA2 R5, -RZ, RZ, 0.89990234375, 10328 ;  /* 0x3b33710bff057431 */ /* 0x000fe400000001ff */
[----:B------:R-:W-:Y:S01]  /*10e0*/  FMUL R2, R8, R8 ;  /* 0x0000000808027220 */ /* 0x000fe20000400000 */
[----:B------:R-:W0:Y:S01]  /*10f0*/  LDC.64 R6, c[0x0][0x408] ;  /* 0x00010200ff067b82 */ /* 0x000e220000000a00 */
[----:B------:R-:W-:Y:S01]  /*1100*/  ISETP.GE.AND P0, PT, R9, RZ, PT ;  /* 0x000000ff0900720c */ /* 0x000fe20003f06270 */
[----:B------:R-:W1:Y:S01]  /*1110*/  LDCU UR4, c[0x0][0x3d8] ;  /* 0x00007b00ff0477ac */ /* 0x000e620008000800 */
[----:B------:R-:W-:-:S04]  /*1120*/  FFMA R5, R2, R5, -0.015681877732276916504 ;  /* 0xbc80774802057423 */ /* 0x000fc80000000005 */
[----:B------:R-:W-:-:S04]  /*1130*/  FFMA R5, R2, R5, 0.042200751602649688721 ;  /* 0x3d2cdab202057423 */ /* 0x000fc80000000005 */
[----:B------:R-:W-:-:S04]  /*1140*/  FFMA R5, R2, R5, -0.074792981147766113281 ;  /* 0xbd992d1002057423 */ /* 0x000fc80000000005 */
[----:B------:R-:W-:-:S04]  /*1150*/  FFMA R5, R2, R5, 0.10640415549278259277 ;  /* 0x3dd9ea6c02057423 */ /* 0x000fc80000000005 */
[C---:B------:R-:W-:Y:S01]  /*1160*/  FFMA R5, R2.reuse, R5, -0.14207722246646881104 ;  /* 0xbe117cb102057423 */ /* 0x040fe20000000005 */
[----:B0-----:R0:W5:Y:S01]  /*1170*/  LDG.E R0, desc[UR6][R6.64+0x24] ;  /* 0x0000240606007981 */ /* 0x001162000c1e1900 */
[----:B------:R-:W-:Y:S01]  /*1180*/  FSETP.NEU.AND P2, PT, |R9|, |R4|, PT ;  /* 0x400000040900720b */ /* 0x000fe20003f4d200 */
[----:B------:R-:W-:Y:S02]  /*1190*/  IMAD.MOV.U32 R10, RZ, RZ, RZ ;  /* 0x000000ffff0a7224 */ /* 0x000fe400078e00ff */
[----:B------:R-:W-:-:S04]  /*11a0*/  FFMA R5, R2, R5, 0.19993925094604492188 ;  /* 0x3e4cbce002057423 */ /* 0x000fc80000000005 */
[----:B------:R-:W-:Y:S01]  /*11b0*/  FFMA R5, R2, R5, -0.33333197236061096191 ;  /* 0xbeaaaa7d02057423 */ /* 0x000fe20000000005 */
[----:B0-----:R-:W-:-:S03]  /*11c0*/  MOV R6, 0x3f6ee581 ;  /* 0x3f6ee58100067802 */ /* 0x001fc60000000f00 */
[----:B------:R-:W-:-:S04]  /*11d0*/  FMUL R5, R2, R5 ;  /* 0x0000000502057220 */ /* 0x000fc80000400000 */
[----:B------:R-:W-:-:S04]  /*11e0*/  FFMA R5, R5, R8, R8 ;  /* 0x0000000805057223 */ /* 0x000fc80000000008 */
[C---:B------:R-:W-:Y:S01]  /*11f0*/  FFMA R2, R6.reuse, 1.6832555532455444336, -R5 ;  /* 0x3fd774eb06027823 */ /* 0x040fe20000000805 */
[----:B------:R-:W-:-:S04]  /*1200*/  FSEL R6, R6, 1.8663789033889770508, P1 ;  /* 0x3feee58106067808 */ /* 0x000fc80000800000 */
[-C--:B------:R-:W-:Y:S01]  /*1210*/  FSEL R7, R2, R5.reuse, P1 ;  /* 0x0000000502077208 */ /* 0x080fe20000800000 */
[----:B------:R-:W-:Y:S01]  /*1220*/  HFMA2 R2, -RZ, RZ, 2.04296875, -15.78125 ;  /* 0x4016cbe4ff027431 */ /* 0x000fe200000001ff */
[----:B------:R-:W-:Y:S02]  /*1230*/  FSEL R5, R5, -R5, P1 ;  /* 0x8000000505057208 */ /* 0x000fe40000800000 */
[----:B------:R-:W-:-:S03]  /*1240*/  FSETP.NEU.AND P1, PT, R3, RZ, PT ;  /* 0x000000ff0300720b */ /* 0x000fc60003f2d000 */
[----:B------:R-:W-:Y:S01]  /*1250*/  @!P0 FFMA R7, R6, 1.6832555532455444336, R5 ;  /* 0x3fd774eb06078823 */ /* 0x000fe20000000005 */
[----:B------:R-:W-:Y:S01]  /*1260*/  @!P2 FSEL R7, R2, 0.78539818525314331055, !P0 ;  /* 0x3f490fdb0207a808 */ /* 0x000fe20004000000 */
[----:B------:R-:W-:-:S08]  /*1270*/  FADD R2, |R4|, |R9| ;  /* 0x4000000904027221 */ /* 0x000fd00000000200 */
[----:B------:R-:W-:Y:S02]  /*1280*/  @!P1 FSEL R7, RZ, 3.1415927410125732422, P0 ;  /* 0x40490fdbff079808 */ /* 0x000fe40000000000 */
[----:B------:R-:W-:Y:S02]  /*1290*/  FSETP.NAN.AND P0, PT, R2, R2, PT ;  /* 0x000000020200720b */ /* 0x000fe40003f08000 */
[----:B------:R-:W-:-:S04]  /*12a0*/  LOP3.LUT R7, R7, 0x80000000, R4, 0xb8, !PT ;  /* 0x8000000007077812 */ /* 0x000fc800078eb804 */
[----:B------:R-:W-:-:S05]  /*12b0*/  FSEL R7, R2, R7, P0 ;  /* 0x0000000702077208 */ /* 0x000fca0000000000 */
[----:B-1----:R-:W-:Y:S01]  /*12c0*/  FADD R8, -R7, -UR4 ;  /* 0x8000000407087e21 */ /* 0x002fe20008000100 */
[----:B------:R-:W-:-:S06]  /*12d0*/  UMOV UR4, URZ ;  /* 0x000000ff00047c82 */ /* 0x000fcc0008000000 */
.L_x_305:
[----:B0-----:R-:W0:Y:S01]  /*12e0*/  LDCU UR5, c[0x0][0x3f4] ;  /* 0x00007e80ff0577ac */ /* 0x001e220008000800 */
[----:B------:R-:W-:Y:S01]  /*12f0*/  I2FP.F32.U32 R2, UR4 ;  /* 0x0000000400027c45 */ /* 0x000fe20008201000 */
[----:B------:R-:W-:Y:S01]  /*1300*/  BSSY.RECONVERGENT B0, `(.L_x_9) ;  /* 0x0000047000007945 */ /* 0x000fe20003800200 */
[----:B------:R-:W-:-:S03]  /*1310*/  UIADD3 UR4, UPT, UPT, UR4, 0x1, URZ ;  /* 0x0000000104047890 */ /* 0x000fc6000fffe0ff */
[----:B0-----:R-:W-:Y:S01]  /*1320*/  FMUL R5, R2, UR5 ;  /* 0x0000000502057c20 */ /* 0x001fe20008400000 */
[----:B------:R-:W0:Y:S03]  /*1330*/  LDCU UR5, c[0x0][0x3f8] ;  /* 0x00007f00ff0577ac */ /* 0x000e260008000800 */
[----:B------:R-:W-:-:S04]  /*1340*/  FFMA R5, R5, 7.2722054028417915106e-05, R8 ;  /* 0x3898825b05057823 */ /* 0x000fc80000000008 */
[C---:B------:R-:W-:Y:S01]  /*1350*/  FMUL R2, R5.reuse, 0.63661974668502807617 ;  /* 0x3f22f98305027820 */ /* 0x040fe20000400000 */
[----:B------:R-:W-:-:S05]  /*1360*/  FSETP.GE.AND P0, PT, |R5|, 105615, PT ;  /* 0x47ce47800500780b */ /* 0x000fca0003f06200 */
[----:B------:R-:W1:Y:S01]  /*1370*/  F2I.NTZ R2, R2 ;  /* 0x0000000200027305 */ /* 0x000e620000203100 */
[----:B0-----:R-:W-:Y:S01]  /*1380*/  UISETP.NE.AND UP1, UPT, UR4, UR5, UPT ;  /* 0x000000050400728c */ /* 0x001fe2000bf25270 */
[-C--:B-1----:R-:W-:Y:S02]  /*1390*/  I2FP.F32.S32 R16, R2.reuse ;  /* 0x0000000200107245 */ /* 0x082fe40000201400 */
[----:B------:R-:W-:-:S03]  /*13a0*/  MOV R17, R2 ;  /* 0x0000000200117202 */ /* 0x000fc60000000f00 */
[----:B------:R-:W-:-:S04]  /*13b0*/  FFMA R3, R16, -1.5707962512969970703, R5 ;  /* 0xbfc90fda10037823 */ /* 0x000fc80000000005 */
[----:B------:R-:W-:-:S04]  /*13c0*/  FFMA R3, R16, -7.5497894158615963534e-08, R3 ;  /* 0xb3a2216810037823 */ /* 0x000fc80000000003 */
[----:B------:R-:W-:-:S05]  /*13d0*/  FFMA R16, R16, -5.3903029534742383927e-15, R3 ;  /* 0xa7c234c510107823 */ /* 0x000fca0000000003 */
[----:B------:R-:W-:Y:S01]  /*13e0*/  MOV R3, R16 ;  /* 0x0000001000037202 */ /* 0x000fe20000000f00 */
[----:B------:R-:W-:Y:S06]  /*13f0*/  @!P0 BRA `(.L_x_10) ;  /* 0x0000000000dc8947 */ /* 0x000fec0003800000 */
[----:B------:R-:W-:-:S13]  /*1400*/  FSETP.NEU.AND P1, PT, |R5|, +INF , PT ;  /* 0x7f8000000500780b */ /* 0x000fda0003f2d200 */
[----:B------:R-:W-:Y:S01]  /*1410*/  @!P1 FMUL R3, RZ, R5 ;  /* 0x00000005ff039220 */ /* 0x000fe20000400000 */
[----:B------:R-:W-:Y:S01]  /*1420*/  @!P1 MOV R2, RZ ;  /* 0x000000ff00029202 */ /* 0x000fe20000000f00 */
[----:B------:R-:W-:Y:S06]  /*1430*/  @!P1 BRA `(.L_x_10) ;  /* 0x0000000000cc9947 */ /* 0x000fec0003800000 */
[----:B------:R-:W-:Y:S01]  /*1440*/  SHF.L.U32 R3, R5, 0x8, RZ ;  /* 0x0000000805037819 */ /* 0x000fe200000006ff */
[----:B------:R-:W-:Y:S01]  /*1450*/  HFMA2 R18, -RZ, RZ, 0, 0 ;  /* 0x00000000ff127431 */ /* 0x000fe200000001ff */
[----:B------:R-:W-:Y:S01]  /*1460*/  MOV R2, R1 ;  /* 0x0000000100027202 */ /* 0x000fe20000000f00 */
[----:B------:R-:W0:Y:S01]  /*1470*/  LDCU.64 UR10, c[0x4][URZ] ;  /* 0x01000000ff0a77ac */ /* 0x000e220008000a00 */
[----:B------:R-:W-:Y:S01]  /*1480*/  LOP3.LUT R19, R3, 0x80000000, RZ, 0xfc, !PT ;  /* 0x8000000003137812 */ /* 0x000fe200078efcff */
[----:B------:R-:W-:Y:S01]  /*1490*/  UMOV UR9, URZ ;  /* 0x000000ff00097c82 */ /* 0x000fe20008000000 */
[----:B------:R-:W-:-:S05]  /*14a0*/  UMOV UR5, URZ ;  /* 0x000000ff00057c82 */ /* 0x000fca0008000000 */
.L_x_11:
[----:B0-----:R-:W-:Y:S02]  /*14b0*/  MOV R20, UR10 ;  /* 0x0000000a00147c02 */ /* 0x001fe40008000f00 */
[----:B------:R-:W-:-:S05]  /*14c0*/  MOV R21, UR11 ;  /* 0x0000000b00157c02 */ /* 0x000fca0008000f00 */
[----:B------:R-:W2:Y:S01]  /*14d0*/  LDG.E.CONSTANT R6, desc[UR6][R20.64] ;  /* 0x0000000614067981 */ /* 0x000ea2000c1e9900 */
[----:B------:R-:W-:Y:S02]  /*14e0*/  UIADD3 UR10, UP0, UPT, UR10, 0x4, URZ ;  /* 0x000000040a0a7890 */ /* 0x000fe4000ff1e0ff */
[----:B------:R-:W-:Y:S02]  /*14f0*/  UIADD3 UR5, UPT, UPT, UR5, 0x1, URZ ;  /* 0x0000000105057890 */ /* 0x000fe4000fffe0ff */
[----:B------:R-:W-:Y:S02]  /*1500*/  UIADD3.X UR11, UPT, UPT, URZ, UR11, URZ, UP0, !UPT ;  /* 0x0000000bff0b7290 */ /* 0x000fe400087fe4ff */
[----:B------:R-:W-:Y:S01]  /*1510*/  UISETP.NE.AND UP0, UPT, UR5, 0x6, UPT ;  /* 0x000000060500788c */ /* 0x000fe2000bf05270 */
[----:B--2---:R-:W-:-:S03]  /*1520*/  IMAD.WIDE.U32 R6, R6, R19, RZ ;  /* 0x0000001306067225 */ /* 0x004fc600078e00ff */
[----:B------:R-:W-:-:S04]  /*1530*/  IADD3 R3, P1, PT, R6, R18, RZ ;  /* 0x0000001206037210 */ /* 0x000fc80007f3e0ff */
[----:B------:R-:W-:Y:S01]  /*1540*/  IADD3.X R18, PT, PT, R7, UR9, RZ, P1, !PT ;  /* 0x0000000907127c10 */ /* 0x000fe20008ffe4ff */
[----:B------:R0:W-:Y:S02]  /*1550*/  STL [R2], R3 ;  /* 0x0000000302007387 */ /* 0x0001e40000100800 */
[----:B0-----:R-:W-:Y:S01]  /*1560*/  IADD3 R2, PT, PT, R2, 0x4, RZ ;  /* 0x0000000402027810 */ /* 0x001fe20007ffe0ff */
[----:B------:R-:W-:Y:S06]  /*1570*/  BRA.U UP0, `(.L_x_11) ;  /* 0xfffffffd00cc7547 */ /* 0x000fec000b83ffff */
[----:B------:R-:W-:Y:S01]  /*1580*/  SHF.R.U32.HI R6, RZ, 0x17, R5 ;  /* 0x00000017ff067819 */ /* 0x000fe20000011605 */
[----:B------:R0:W-:Y:S03]  /*1590*/  STL [R1+0x18], R18 ;  /* 0x0000181201007387 */ /* 0x0001e60000100800 */
[C---:B------:R-:W-:Y:S02]  /*15a0*/  LOP3.LUT R2, R6.reuse, 0xe0, RZ, 0xc0, !PT ;  /* 0x000000e006027812 */ /* 0x040fe400078ec0ff */
[----:B------:R-:W-:Y:S02]  /*15b0*/  LOP3.LUT P1, RZ, R6, 0x1f, RZ, 0xc0, !PT ;  /* 0x0000001f06ff7812 */ /* 0x000fe4000782c0ff */
[----:B------:R-:W-:-:S04]  /*15c0*/  IADD3 R2, PT, PT, R2, -0x80, RZ ;  /* 0xffffff8002027810 */ /* 0x000fc80007ffe0ff */
[----:B------:R-:W-:-:S05]  /*15d0*/  SHF.R.U32.HI R2, RZ, 0x5, R2 ;  /* 0x00000005ff027819 */ /* 0x000fca0000011602 */
[----:B------:R-:W-:-:S05]  /*15e0*/  IMAD R7, R2, -0x4, R1 ;  /* 0xfffffffc02077824 */ /* 0x000fca00078e0201 */
[----:B------:R-:W2:Y:S04]  /*15f0*/  LDL R2, [R7+0x18] ;  /* 0x0000180007027983 */ /* 0x000ea80000100800 */
[----:B------:R-:W2:Y:S04]  /*1600*/  LDL R3, [R7+0x14] ;  /* 0x0000140007037983 */ /* 0x000ea80000100800 */
[----:B------:R-:W3:Y:S01]  /*1610*/  @P1 LDL R4, [R7+0x10] ;  /* 0x0000100007041983 */ /* 0x000ee20000100800 */
[----:B------:R-:W-:Y:S01]  /*1620*/  LOP3.LUT R6, R6, 0x1f, RZ, 0xc0, !PT ;  /* 0x0000001f06067812 */ /* 0x000fe200078ec0ff */
[----:B------:R-:W-:Y:S01]  /*1630*/  UMOV UR10, 0x54442d19 ;  /* 0x54442d19000a7882 */ /* 0x000fe20000000000 */
[----:B------:R-:W-:-:S02]  /*1640*/  UMOV UR11, 0x3bf921fb ;  /* 0x3bf921fb000b7882 */ /* 0x000fc40000000000 */
[-C--:B--2---:R-:W-:Y:S02]  /*1650*/  @P1 SHF.L.W.U32.HI R2, R3, R6.reuse, R2 ;  /* 0x0000000603021219 */ /* 0x084fe40000010e02 */
[----:B---3--:R-:W-:Y:S02]  /*1660*/  @P1 SHF.L.W.U32.HI R3, R4, R6, R3 ;  /* 0x0000000604031219 */ /* 0x008fe40000010e03 */
[----:B------:R-:W-:Y:S02]  /*1670*/  ISETP.GE.AND P1, PT, R5, RZ, PT ;  /* 0x000000ff0500720c */ /* 0x000fe40003f26270 */
[C---:B------:R-:W-:Y:S02]  /*1680*/  SHF.L.W.U32.HI R4, R3.reuse, 0x2, R2 ;  /* 0x0000000203047819 */ /* 0x040fe40000010e02 */
[----:B------:R-:W-:Y:S02]  /*1690*/  SHF.L.U32 R3, R3, 0x2, RZ ;  /* 0x0000000203037819 */ /* 0x000fe400000006ff */
[----:B------:R-:W-:-:S02]  /*16a0*/  SHF.R.S32.HI R6, RZ, 0x1f, R4 ;  /* 0x0000001fff067819 */ /* 0x000fc40000011404 */
[----:B0-----:R-:W-:Y:S02]  /*16b0*/  LOP3.LUT R18, R4, R5, RZ, 0x3c, !PT ;  /* 0x0000000504127212 */ /* 0x001fe400078e3cff */
[C---:B------:R-:W-:Y:S02]  /*16c0*/  LOP3.LUT R20, R6.reuse, R3, RZ, 0x3c, !PT ;  /* 0x0000000306147212 */ /* 0x040fe400078e3cff */
[----:B------:R-:W-:Y:S02]  /*16d0*/  LOP3.LUT R21, R6, R4, RZ, 0x3c, !PT ;  /* 0x0000000406157212 */ /* 0x000fe400078e3cff */
[----:B------:R-:W-:Y:S02]  /*16e0*/  SHF.R.U32.HI R3, RZ, 0x1e, R2 ;  /* 0x0000001eff037819 */ /* 0x000fe40000011602 */
[----:B------:R-:W-:Y:S02]  /*16f0*/  ISETP.GE.AND P2, PT, R18, RZ, PT ;  /* 0x000000ff1200720c */ /* 0x000fe40003f46270 */
[----:B------:R-:W0:Y:S01]  /*1700*/  I2F.F64.S64 R20, R20 ;  /* 0x0000001400147312 */ /* 0x000e220000301c00 */
[----:B------:R-:W-:-:S04]  /*1710*/  LEA.HI R2, R4, R3, RZ, 0x1 ;  /* 0x0000000304027211 */ /* 0x000fc800078f08ff */
[----:B------:R-:W-:-:S04]  /*1720*/  IADD3 R3, PT, PT, -R2, RZ, RZ ;  /* 0x000000ff02037210 */ /* 0x000fc80007ffe1ff */
[----:B------:R-:W-:Y:S01]  /*1730*/  @!P1 MOV R2, R3 ;  /* 0x0000000300029202 */ /* 0x000fe20000000f00 */
[----:B0-----:R-:W-:-:S10]  /*1740*/  DMUL R6, R20, UR10 ;  /* 0x0000000a14067c28 */ /* 0x001fd40008000000 */
[----:B------:R-:W0:Y:S02]  /*1750*/  F2F.F32.F64 R6, R6 ;  /* 0x0000000600067310 */ /* 0x000e240000301000 */
[----:B0-----:R-:W-:-:S07]  /*1760*/  FSEL R3, -R6, R6, !P2 ;  /* 0x0000000606037208 */ /* 0x001fce0005000100 */
.L_x_10:
[----:B------:R-:W-:Y:S05]  /*1770*/  BSYNC.RECONVERGENT B0 ;  /* 0x0000000000007941 */ /* 0x000fea0003800200 */
.L_x_9:
[----:B------:R-:W0:Y:S01]  /*1780*/  S2R R4, SR_CTAID.X ;  /* 0x0000000000047919 */ /* 0x000e220000002500 */
[----:B------:R-:W1:Y:S01]  /*1790*/  LDC.64 R18, c[0x0][0x380] ;  /* 0x0000e000ff127b82 */ /* 0x000e620000000a00 */
[----:B------:R-:W0:Y:S02]  /*17a0*/  S2R R7, SR_TID.X ;  /* 0x0000000000077919 */ /* 0x000e240000002100 */
[----:B0-----:R-:W-:-:S05]  /*17b0*/  LEA R4, R4, R7, 0x7 ;  /* 0x0000000704047211 */ /* 0x001fca00078e38ff */
[----:B------:R-:W-:-:S04]  /*17c0*/  IMAD R7, R4, 0x3, RZ ;  /* 0x0000000304077824 */ /* 0x000fc800078e02ff */
[----:B-1----:R-:W-:-:S05]  /*17d0*/  IMAD.WIDE.U32 R18, R7, 0x4, R18 ;  /* 0x0000000407127825 */ /* 0x002fca00078e0012 */
[----:B------:R0:W5:Y:S01]  /*17e0*/  LDG.E R25, desc[UR6][R18.64] ;  /* 0x0000000612197981 */ /* 0x000162000c1e1900 */
[----:B------:R-:W-:Y:S02]  /*17f0*/  HFMA2 R20, -RZ, RZ, 0.487060546875, -0.0625 ;  /* 0x37cbac00ff147431 */ /* 0x000fe400000001ff */
[----:B------:R-:W-:Y:S01]  /*1800*/  FMUL R7, R3, R3 ;  /* 0x0000000303077220 */ /* 0x000fe20000400000 */
[----:B------:R-:W-:Y:S01]  /*1810*/  LOP3.LUT R4, R2, 0x1, RZ, 0xc0, !PT ;  /* 0x0000000102047812 */ /* 0x000fe200078ec0ff */
[----:B------:R-:W-:Y:S01]  /*1820*/  HFMA2 R24, -RZ, RZ, 1.541015625, -0.052001953125 ;  /* 0x3e2aaaa8ff187431 */ /* 0x000fe200000001ff */
[----:B------:R-:W-:Y:S01]  /*1830*/  MOV R21, 0x3c0885e4 ;  /* 0x3c0885e400157802 */ /* 0x000fe20000000f00 */
[----:B------:R-:W-:Y:S01]  /*1840*/  BSSY.RECONVERGENT B0, `(.L_x_12) ;  /* 0x0000044000007945 */ /* 0x000fe20003800200 */
[----:B------:R-:W-:Y:S02]  /*1850*/  ISETP.NE.U32.AND P1, PT, R4, 0x1, PT ;  /* 0x000000010400780c */ /* 0x000fe40003f25070 */
[----:B------:R-:W-:Y:S01]  /*1860*/  IADD3 R2, PT, PT, R2, 0x1, RZ ;  /* 0x0000000102027810 */ /* 0x000fe20007ffe0ff */
[----:B------:R-:W-:Y:S01]  /*1870*/  FFMA R6, R7, R20, -0.0013887860113754868507 ;  /* 0xbab607ed07067423 */ /* 0x000fe20000000014 */
[----:B------:R-:W-:-:S02]  /*1880*/  FSEL R4, R21, 0.041666727513074874878, !P1 ;  /* 0x3d2aaabb15047808 */ /* 0x000fc40004800000 */
[----:B------:R-:W-:Y:S02]  /*1890*/  LOP3.LUT P2, RZ, R2, 0x2, RZ, 0xc0, !PT ;  /* 0x0000000202ff7812 */ /* 0x000fe4000784c0ff */
[----:B------:R-:W-:Y:S02]  /*18a0*/  FSEL R6, R6, -0.00019574658654164522886, P1 ;  /* 0xb94d415306067808 */ /* 0x000fe40000800000 */
[----:B------:R-:W-:Y:S02]  /*18b0*/  FSEL R23, -R24, -0.4999999701976776123, !P1 ;  /* 0xbeffffff18177808 */ /* 0x000fe40004800100 */
[----:B------:R-:W-:Y:S01]  /*18c0*/  FSEL R2, R3, 1, !P1 ;  /* 0x3f80000003027808 */ /* 0x000fe20004800000 */
[----:B------:R-:W-:Y:S01]  /*18d0*/  FFMA R4, R7, R6, R4 ;  /* 0x0000000607047223 */ /* 0x000fe20000000004 */
[----:B------:R-:W-:-:S03]  /*18e0*/  MOV R22, R17 ;  /* 0x0000001100167202 */ /* 0x000fc60000000f00 */
[C---:B------:R-:W-:Y:S01]  /*18f0*/  FFMA R4, R7.reuse, R4, R23 ;  /* 0x0000000407047223 */ /* 0x040fe20000000017 */
[----:B------:R-:W-:-:S04]  /*1900*/  FFMA R7, R7, R2, RZ ;  /* 0x0000000207077223 */ /* 0x000fc800000000ff */
[----:B------:R-:W-:Y:S01]  /*1910*/  FFMA R26, R7, R4, R2 ;  /* 0x00000004071a7223 */ /* 0x000fe20000000002 */
[----:B------:R-:W-:-:S03]  /*1920*/  MOV R2, R16 ;  /* 0x0000001000027202 */ /* 0x000fc60000000f00 */
[----:B------:R-:W-:Y:S01]  /*1930*/  @P2 FADD R26, RZ, -R26 ;  /* 0x8000001aff1a2221 */ /* 0x000fe20000000000 */
[----:B0-----:R-:W-:Y:S06]  /*1940*/  @!P0 BRA `(.L_x_13) ;  /* 0x0000000000cc8947 */ /* 0x001fec0003800000 */
[----:B------:R-:W-:-:S13]  /*1950*/  FSETP.NEU.AND P1, PT, |R5|, +INF , PT ;  /* 0x7f8000000500780b */ /* 0x000fda0003f2d200 */
[----:B------:R-:W-:Y:S01]  /*1960*/  @!P1 FMUL R2, RZ, R5 ;  /* 0x00000005ff029220 */ /* 0x000fe20000400000 */
[----:B------:R-:W-:Y:S01]  /*1970*/  @!P1 MOV R22, RZ ;  /* 0x000000ff00169202 */ /* 0x000fe20000000f00 */
[----:B------:R-:W-:Y:S06]  /*1980*/  @!P1 BRA `(.L_x_13) ;  /* 0x0000000000bc9947 */ /* 0x000fec0003800000 */
[----:B------:R-:W-:Y:S01]  /*1990*/  SHF.L.U32 R2, R5, 0x8, RZ ;  /* 0x0000000805027819 */ /* 0x000fe200000006ff */
[----:B------:R-:W-:Y:S01]  /*19a0*/  HFMA2 R23, -RZ, RZ, 0, 0 ;  /* 0x00000000ff177431 */ /* 0x000fe200000001ff */
[----:B------:R-:W-:Y:S01]  /*19b0*/  MOV R4, RZ ;  /* 0x000000ff00047202 */ /* 0x000fe20000000f00 */
[----:B------:R-:W-:Y:S01]  /*19c0*/  UMOV UR5, URZ ;  /* 0x000000ff00057c82 */ /* 0x000fe20008000000 */
[----:B------:R-:W-:-:S07]  /*19d0*/  LOP3.LUT R29, R2, 0x80000000, RZ, 0xfc, !PT ;  /* 0x80000000021d7812 */ /* 0x000fce00078efcff */
.L_x_14:
[----:B0-----:R-:W0:Y:S02]  /*19e0*/  LDC.64 R2, c[0x4][RZ] ;  /* 0x01000000ff027b82 */ /* 0x001e240000000a00 */
[----:B0-----:R-:W-:-:S06]  /*19f0*/  IMAD.WIDE.U32 R2, R4, 0x4, R2 ;  /* 0x0000000404027825 */ /* 0x001fcc00078e0002 */
[----:B------:R-:W2:Y:S01]  /*1a00*/  LDG.E.CONSTANT R2, desc[UR6][R2.64] ;  /* 0x0000000602027981 */ /* 0x000ea2000c1e9900 */
[C---:B------:R-:W-:Y:S01]  /*1a10*/  LEA R22, R4.reuse, R1, 0x2 ;  /* 0x0000000104167211 */ /* 0x040fe200078e10ff */
[----:B------:R-:W-:-:S05]  /*1a20*/  VIADD R4, R4, 0x1 ;  /* 0x0000000104047836 */ /* 0x000fca0000000000 */
[----:B------:R-:W-:Y:S01]  /*1a30*/  ISETP.NE.AND P1, PT, R4, 0x6, PT ;  /* 0x000000060400780c */ /* 0x000fe20003f25270 */
[----:B--2---:R-:W-:-:S03]  /*1a40*/  IMAD.WIDE.U32 R6, R2, R29, RZ ;  /* 0x0000001d02067225 */ /* 0x004fc600078e00ff */
[----:B------:R-:W-:-:S04]  /*1a50*/  IADD3 R27, P2, PT, R6, R23, RZ ;  /* 0x00000017061b7210 */ /* 0x000fc80007f5e0ff */
[----:B------:R-:W-:Y:S01]  /*1a60*/  IADD3.X R23, PT, PT, R7, UR5, RZ, P2, !PT ;  /* 0x0000000507177c10 */ /* 0x000fe200097fe4ff */
[----:B------:R0:W-:Y:S04]  /*1a70*/  STL [R22], R27 ;  /* 0x0000001b16007387 */ /* 0x0001e80000100800 */
[----:B------:R-:W-:Y:S05]  /*1a80*/  @P1 BRA `(.L_x_14) ;  /* 0xfffffffc00d41947 */ /* 0x000fea000383ffff */
        /* <DEDUP_REMOVED lines=12> */
[----:B------:R-:W-:Y:S01]  /*1b50*/  UMOV UR11, 0x3bf921fb ;  /* 0x3bf921fb000b7882 */ /* 0x000fe20000000000 */
[----:B------:R-:W-:-:S02]  /*1b60*/  ISETP.GE.AND P2, PT, R5, RZ, PT ;  /* 0x000000ff0500720c */ /* 0x000fc40003f46270 */
[-C--:B--2---:R-:W-:Y:S02]  /*1b70*/  @P1 SHF.L.W.U32.HI R4, R3, R6.reuse, R4 ;  /* 0x0000000603041219 */ /* 0x084fe40000010e04 */
[----:B---3--:R-:W-:Y:S02]  /*1b80*/  @P1 SHF.L.W.U32.HI R3, R2, R6, R3 ;  /* 0x0000000602031219 */ /* 0x008fe40000010e03 */
[--C-:B-1----:R-:W-:Y:S02]  /*1b90*/  SHF.R.U32.HI R23, RZ, 0x1e, R4.reuse ;  /* 0x0000001eff177819 */ /* 0x102fe40000011604 */
[C---:B0-----:R-:W-:Y:S02]  /*1ba0*/  SHF.L.W.U32.HI R22, R3.reuse, 0x2, R4 ;  /* 0x0000000203167819 */ /* 0x041fe40000010e04 */
[----:B------:R-:W-:Y:S02]  /*1bb0*/  SHF.L.U32 R3, R3, 0x2, RZ ;  /* 0x0000000203037819 */ /* 0x000fe400000006ff */
[----:B------:R-:W-:-:S02]  /*1bc0*/  SHF.R.S32.HI R6, RZ, 0x1f, R22 ;  /* 0x0000001fff067819 */ /* 0x000fc40000011416 */
[----:B------:R-:W-:Y:S02]  /*1bd0*/  LOP3.LUT R4, R22, R5, RZ, 0x3c, !PT ;  /* 0x0000000516047212 */ /* 0x000fe400078e3cff */
[C---:B------:R-:W-:Y:S02]  /*1be0*/  LOP3.LUT R2, R6.reuse, R3, RZ, 0x3c, !PT ;  /* 0x0000000306027212 */ /* 0x040fe400078e3cff */
[----:B------:R-:W-:Y:S02]  /*1bf0*/  LOP3.LUT R3, R6, R22, RZ, 0x3c, !PT ;  /* 0x0000001606037212 */ /* 0x000fe400078e3cff */
[----:B------:R-:W-:Y:S02]  /*1c00*/  LEA.HI R22, R22, R23, RZ, 0x1 ;  /* 0x0000001716167211 */ /* 0x000fe400078f08ff */
[----:B------:R-:W-:Y:S02]  /*1c10*/  ISETP.GE.AND P1, PT, R4, RZ, PT ;  /* 0x000000ff0400720c */ /* 0x000fe40003f26270 */
[----:B------:R-:W0:Y:S01]  /*1c20*/  I2F.F64.S64 R2, R2 ;  /* 0x0000000200027312 */ /* 0x000e220000301c00 */
[----:B------:R-:W-:-:S04]  /*1c30*/  IADD3 R4, PT, PT, -R22, RZ, RZ ;  /* 0x000000ff16047210 */ /* 0x000fc80007ffe1ff */
[----:B------:R-:W-:Y:S01]  /*1c40*/  @!P2 MOV R22, R4 ;  /* 0x000000040016a202 */ /* 0x000fe20000000f00 */
[----:B0-----:R-:W-:-:S10]  /*1c50*/  DMUL R6, R2, UR10 ;  /* 0x0000000a02067c28 */ /* 0x001fd40008000000 */
[----:B------:R-:W0:Y:S02]  /*1c60*/  F2F.F32.F64 R6, R6 ;  /* 0x0000000600067310 */ /* 0x000e240000301000 */
[----:B0-----:R-:W-:-:S07]  /*1c70*/  FSEL R2, -R6, R6, !P1 ;  /* 0x0000000606027208 */ /* 0x001fce0004800100 */
.L_x_13:
[----:B------:R-:W-:Y:S05]  /*1c80*/  BSYNC.RECONVERGENT B0 ;  /* 0x0000000000007941 */ /* 0x000fea0003800200 */
.L_x_12:
[----:B------:R-:W2:Y:S01]  /*1c90*/  LDG.E R4, desc[UR6][R18.64+0x4] ;  /* 0x0000040612047981 */ /* 0x000ea2000c1e1900 */
[----:B------:R-:W-:Y:S01]  /*1ca0*/  FMUL R3, R2, R2 ;  /* 0x0000000202037220 */ /* 0x000fe20000400000 */
[C---:B------:R-:W-:Y:S01]  /*1cb0*/  LOP3.LUT R6, R22.reuse, 0x1, RZ, 0xc0, !PT ;  /* 0x0000000116067812 */ /* 0x040fe200078ec0ff */
[----:B------:R-:W-:Y:S01]  /*1cc0*/  BSSY.RECONVERGENT B0, `(.L_x_15) ;  /* 0x0000045000007945 */ /* 0x000fe20003800200 */
[----:B------:R-:W-:Y:S01]  /*1cd0*/  LOP3.LUT P2, RZ, R22, 0x2, RZ, 0xc0, !PT ;  /* 0x0000000216ff7812 */ /* 0x000fe2000784c0ff */
[----:B------:R-:W-:Y:S01]  /*1ce0*/  FFMA R7, R3, R20, -0.0013887860113754868507 ;  /* 0xbab607ed03077423 */ /* 0x000fe20000000014 */
[----:B------:R-:W-:-:S04]  /*1cf0*/  ISETP.NE.U32.AND P1, PT, R6, 0x1, PT ;  /* 0x000000010600780c */ /* 0x000fc80003f25070 */
[----:B------:R-:W-:Y:S02]  /*1d00*/  FSEL R6, R7, -0.00019574658654164522886, !P1 ;  /* 0xb94d415307067808 */ /* 0x000fe40004800000 */
[----:B------:R-:W-:Y:S02]  /*1d10*/  FSEL R28, R21, 0.041666727513074874878, P1 ;  /* 0x3d2aaabb151c7808 */ /* 0x000fe40000800000 */
[----:B------:R-:W-:Y:S02]  /*1d20*/  FSEL R7, -R24, -0.4999999701976776123, P1 ;  /* 0xbeffffff18077808 */ /* 0x000fe40000800100 */
[----:B------:R-:W-:Y:S01]  /*1d30*/  FSEL R2, R2, 1, P1 ;  /* 0x3f80000002027808 */ /* 0x000fe20000800000 */
[----:B------:R-:W-:Y:S01]  /*1d40*/  FFMA R6, R3, R6, R28 ;  /* 0x0000000603067223 */ /* 0x000fe2000000001c */
[----:B------:R-:W-:-:S03]  /*1d50*/  MOV R28, R17 ;  /* 0x00000011001c7202 */ /* 0x000fc60000000f00 */
[C---:B------:R-:W-:Y:S01]  /*1d60*/  FFMA R6, R3.reuse, R6, R7 ;  /* 0x0000000603067223 */ /* 0x040fe20000000007 */
[----:B------:R-:W-:-:S04]  /*1d70*/  FFMA R3, R3, R2, RZ ;  /* 0x0000000203037223 */ /* 0x000fc800000000ff */
[----:B------:R-:W-:Y:S01]  /*1d80*/  FFMA R3, R3, R6, R2 ;  /* 0x0000000603037223 */ /* 0x000fe20000000002 */
[----:B------:R-:W-:-:S03]  /*1d90*/  MOV R2, R16 ;  /* 0x0000001000027202 */ /* 0x000fc60000000f00 */
[----:B------:R-:W-:-:S04]  /*1da0*/  @P2 FADD R3, RZ, -R3 ;  /* 0x80000003ff032221 */ /* 0x000fc80000000000 */
[----:B--2---:R-:W-:-:S04]  /*1db0*/  FMUL R7, R3, R4 ;  /* 0x0000000403077220 */ /* 0x004fc80000400000 */
[----:B-----5:R-:W-:Y:S01]  /*1dc0*/  FFMA R7, R26, R25, -R7 ;  /* 0x000000191a077223 */ /* 0x020fe20000000807 */
[----:B------:R-:W-:Y:S06]  /*1dd0*/  @!P0 BRA `(.L_x_16) ;  /* 0x0000000000cc8947 */ /* 0x000fec0003800000 */
        /* <DEDUP_REMOVED lines=9> */
.L_x_17:
[----:B0-----:R-:W0:Y:S02]  /*1e70*/  LDC.64 R2, c[0x4][RZ] ;  /* 0x01000000ff027b82 */ /* 0x001e240000000a00 */
[----:B0-----:R-:W-:-:S05]  /*1e80*/  IMAD.WIDE.U32 R22, R26, 0x4, R2 ;  /* 0x000000041a167825 */ /* 0x001fca00078e0002 */
[----:B------:R-:W2:Y:S01]  /*1e90*/  LDG.E.CONSTANT R2, desc[UR6][R22.64] ;  /* 0x0000000616027981 */ /* 0x000ea2000c1e9900 */
[C---:B------:R-:W-:Y:S02]  /*1ea0*/  LEA R27, R26.reuse, R1, 0x2 ;  /* 0x000000011a1b7211 */ /* 0x040fe400078e10ff */
[----:B------:R-:W-:-:S04]  /*1eb0*/  IADD3 R26, PT, PT, R26, 0x1, RZ ;  /* 0x000000011a1a7810 */ /* 0x000fc80007ffe0ff */
        /* <DEDUP_REMOVED lines=8> */
[C---:B0-----:R-:W-:Y:S02]  /*1f40*/  LOP3.LUT R2, R22.reuse, 0xe0, RZ, 0xc0, !PT ;  /* 0x000000e016027812 */ /* 0x041fe400078ec0ff */
        /* <DEDUP_REMOVED lines=13> */
[--C-:B------:R-:W-:Y:S02]  /*2020*/  SHF.R.U32.HI R27, RZ, 0x1e, R26.reuse ;  /* 0x0000001eff1b7819 */ /* 0x100fe4000001161a */
[C---:B------:R-:W-:Y:S02]  /*2030*/  SHF.L.W.U32.HI R28, R3.reuse, 0x2, R26 ;  /* 0x00000002031c7819 */ /* 0x040fe40000010e1a */
[----:B------:R-:W-:Y:S02]  /*2040*/  SHF.L.U32 R3, R3, 0x2, RZ ;  /* 0x0000000203037819 */ /* 0x000fe400000006ff */
[----:B------:R-:W-:-:S02]  /*2050*/  SHF.R.S32.HI R22, RZ, 0x1f, R28 ;  /* 0x0000001fff167819 */ /* 0x000fc4000001141c */
[----:B-1----:R-:W-:Y:S02]  /*2060*/  LOP3.LUT R6, R28, R5, RZ, 0x3c, !PT ;  /* 0x000000051c067212 */ /* 0x002fe400078e3cff */
        /* <DEDUP_REMOVED lines=10> */
.L_x_16:
[----:B------:R-:W-:Y:S05]  /*2110*/  BSYNC.RECONVERGENT B0 ;  /* 0x0000000000007941 */ /* 0x000fea0003800200 */
.L_x_15:
[----:B------:R-:W-:Y:S01]  /*2120*/  FMUL R3, R2, R2 ;  /* 0x0000000202037220 */ /* 0x000fe20000400000 */
[C---:B------:R-:W-:Y:S01]  /*2130*/  LOP3.LUT R22, R28.reuse, 0x1, RZ, 0xc0, !PT ;  /* 0x000000011c167812 */ /* 0x040fe200078ec0ff */
[----:B------:R-:W-:Y:S01]  /*2140*/  BSSY.RECONVERGENT B0, `(.L_x_18) ;  /* 0x0000044000007945 */ /* 0x000fe20003800200 */
[----:B------:R-:W-:Y:S01]  /*2150*/  LOP3.LUT P2, RZ, R28, 0x2, RZ, 0xc0, !PT ;  /* 0x000000021cff7812 */ /* 0x000fe2000784c0ff */
[----:B------:R-:W-:Y:S01]  /*2160*/  FFMA R6, R3, R20, -0.0013887860113754868507 ;  /* 0xbab607ed03067423 */ /* 0x000fe20000000014 */
[----:B------:R-:W-:Y:S02]  /*2170*/  ISETP.NE.U32.AND P1, PT, R22, 0x1, PT ;  /* 0x000000011600780c */ /* 0x000fe40003f25070 */
[----:B------:R-:W-:Y:S02]  /*2180*/  MOV R26, R17 ;  /* 0x00000011001a7202 */ /* 0x000fe40000000f00 */
[----:B------:R-:W-:Y:S02]  /*2190*/  FSEL R6, R6, -0.00019574658654164522886, !P1 ;  /* 0xb94d415306067808 */ /* 0x000fe40004800000 */
[----:B------:R-:W-:-:S02]  /*21a0*/  FSEL R22, R21, 0.041666727513074874878, P1 ;  /* 0x3d2aaabb15167808 */ /* 0x000fc40000800000 */
[----:B------:R-:W-:Y:S02]  /*21b0*/  FSEL R2, R2, 1, P1 ;  /* 0x3f80000002027808 */ /* 0x000fe40000800000 */
[----:B------:R-:W-:Y:S01]  /*21c0*/  FSEL R27, -R24, -0.4999999701976776123, P1 ;  /* 0xbeffffff181b7808 */ /* 0x000fe20000800100 */
[C---:B------:R-:W-:Y:S02]  /*21d0*/  FFMA R6, R3.reuse, R6, R22 ;  /* 0x0000000603067223 */ /* 0x040fe40000000016 */
[C---:B------:R-:W-:Y:S02]  /*21e0*/  FFMA R23, R3.reuse, R2, RZ ;  /* 0x0000000203177223 */ /* 0x040fe400000000ff */
[----:B------:R-:W-:Y:S01]  /*21f0*/  FFMA R6, R3, R6, R27 ;  /* 0x0000000603067223 */ /* 0x000fe2000000001b */
[----:B------:R-:W-:-:S03]  /*2200*/  MOV R3, R16 ;  /* 0x0000001000037202 */ /* 0x000fc60000000f00 */
[----:B------:R-:W-:-:S04]  /*2210*/  FFMA R2, R23, R6, R2 ;  /* 0x0000000617027223 */ /* 0x000fc80000000002 */
[----:B------:R-:W-:-:S04]  /*2220*/  @P2 FADD R2, RZ, -R2 ;  /* 0x80000002ff022221 */ /* 0x000fc80000000000 */
[----:B------:R-:W-:Y:S01]  /*2230*/  FMUL R27, R25, R2 ;  /* 0x00000002191b7220 */ /* 0x000fe20000400000 */
        /* <DEDUP_REMOVED lines=10> */
.L_x_20:
        /* <DEDUP_REMOVED lines=26> */
[----:B---3--:R-:W-:-:S04]  /*2480*/  @P1 SHF.L.W.U32.HI R2, R3, R22, R2 ;  /* 0x0000001603021219 */ /* 0x008fc80000010e02 */
[C-C-:B0-----:R-:W-:Y:S01]  /*2490*/  SHF.L.W.U32.HI R26, R2.reuse, 0x2, R25.reuse ;  /* 0x00000002021a7819 */ /* 0x141fe20000010e19 */
[----:B------:R-:W-:Y:S01]  /*24a0*/  IMAD.SHL.U32 R2, R2, 0x4, RZ ;  /* 0x0000000402027824 */ /* 0x000fe200078e00ff */
[----:B------:R-:W-:Y:S02]  /*24b0*/  SHF.R.U32.HI R25, RZ, 0x1e, R25 ;  /* 0x0000001eff197819 */ /* 0x000fe40000011619 */
[----:B------:R-:W-:Y:S02]  /*24c0*/  SHF.R.S32.HI R3, RZ, 0x1f, R26 ;  /* 0x0000001fff037819 */ /* 0x000fe4000001141a */
[----:B-1----:R-:W-:Y:S02]  /*24d0*/  LOP3.LUT R6, R26, R5, RZ, 0x3c, !PT ;  /* 0x000000051a067212 */ /* 0x002fe400078e3cff */
[C---:B------:R-:W-:Y:S02]  /*24e0*/  LOP3.LUT R2, R3.reuse, R2, RZ, 0x3c, !PT ;  /* 0x0000000203027212 */ /* 0x040fe400078e3cff */
[----:B------:R-:W-:-:S02]  /*24f0*/  LOP3.LUT R3, R3, R26, RZ, 0x3c, !PT ;  /* 0x0000001a03037212 */ /* 0x000fc400078e3cff */
        /* <DEDUP_REMOVED lines=8> */
.L_x_19:
[----:B------:R-:W-:Y:S05]  /*2580*/  BSYNC.RECONVERGENT B0 ;  /* 0x0000000000007941 */ /* 0x000fea0003800200 */
.L_x_18:
[----:B------:R0:W5:Y:S01]  /*2590*/  LDG.E R6, desc[UR6][R18.64+0x8] ;  /* 0x0000080612067981 */ /* 0x000162000c1e1900 */
[----:B------:R-:W-:Y:S01]  /*25a0*/  FMUL R23, R3, R3 ;  /* 0x0000000303177220 */ /* 0x000fe20000400000 */
[----:B------:R-:W-:Y:S01]  /*25b0*/  LOP3.LUT R2, R26, 0x1, RZ, 0xc0, !PT ;  /* 0x000000011a027812 */ /* 0x000fe200078ec0ff */
[----:B------:R-:W-:Y:S02]  /*25c0*/  BSSY.RECONVERGENT B0, `(.L_x_21) ;  /* 0x0000044000007945 */ /* 0x000fe40003800200 */
[----:B------:R-:W-:Y:S01]  /*25d0*/  FFMA R22, R23, R20, -0.0013887860113754868507 ;  /* 0xbab607ed17167423 */ /* 0x000fe20000000014 */
[----:B------:R-:W-:Y:S02]  /*25e0*/  ISETP.NE.U32.AND P1, PT, R2, 0x1, PT ;  /* 0x000000010200780c */ /* 0x000fe40003f25070 */
[----:B------:R-:W-:Y:S02]  /*25f0*/  IADD3 R2, PT, PT, R26, 0x1, RZ ;  /* 0x000000011a027810 */ /* 0x000fe40007ffe0ff */
[----:B------:R-:W-:-:S02]  /*2600*/  FSEL R22, R22, -0.00019574658654164522886, P1 ;  /* 0xb94d415316167808 */ /* 0x000fc40000800000 */
[----:B------:R-:W-:Y:S02]  /*2610*/  FSEL R26, R21, 0.041666727513074874878, !P1 ;  /* 0x3d2aaabb151a7808 */ /* 0x000fe40004800000 */
[----:B------:R-:W-:Y:S02]  /*2620*/  LOP3.LUT P2, RZ, R2, 0x2, RZ, 0xc0, !PT ;  /* 0x0000000202ff7812 */ /* 0x000fe4000784c0ff */
[----:B------:R-:W-:Y:S01]  /*2630*/  FSEL R25, -R24, -0.4999999701976776123, !P1 ;  /* 0xbeffffff18197808 */ /* 0x000fe20004800100 */
[----:B------:R-:W-:Y:S01]  /*2640*/  FFMA R22, R23, R22, R26 ;  /* 0x0000001617167223 */ /* 0x000fe2000000001a */
[----:B------:R-:W-:Y:S02]  /*2650*/  FSEL R2, R3, 1, !P1 ;  /* 0x3f80000003027808 */ /* 0x000fe40004800000 */
[----:B------:R-:W-:Y:S01]  /*2660*/  MOV R26, R17 ;  /* 0x00000011001a7202 */ /* 0x000fe20000000f00 */
[C---:B------:R-:W-:Y:S02]  /*2670*/  FFMA R22, R23.reuse, R22, R25 ;  /* 0x0000001617167223 */ /* 0x040fe40000000019 */
[----:B------:R-:W-:-:S04]  /*2680*/  FFMA R23, R23, R2, RZ ;  /* 0x0000000217177223 */ /* 0x000fc800000000ff */
[----:B------:R-:W-:-:S04]  /*2690*/  FFMA R2, R23, R22, R2 ;  /* 0x0000001617027223 */ /* 0x000fc80000000002 */
[----:B------:R-:W-:-:S04]  /*26a0*/  @P2 FADD R2, RZ, -R2 ;  /* 0x80000002ff022221 */ /* 0x000fc80000000000 */
[----:B------:R-:W-:Y:S01]  /*26b0*/  FFMA R4, R4, R2, R27 ;  /* 0x0000000204047223 */ /* 0x000fe2000000001b */
[----:B------:R-:W-:Y:S01]  /*26c0*/  MOV R2, R16 ;  /* 0x0000001000027202 */ /* 0x000fe20000000f00 */
[----:B0-----:R-:W-:Y:S06]  /*26d0*/  @!P0 BRA `(.L_x_22) ;  /* 0x0000000000c88947 */ /* 0x001fec0003800000 */
[----:B------:R-:W-:-:S13]  /*26e0*/  FSETP.NEU.AND P1, PT, |R5|, +INF , PT ;  /* 0x7f8000000500780b */ /* 0x000fda0003f2d200 */
[----:B------:R-:W-:Y:S01]  /*26f0*/  @!P1 FMUL R2, RZ, R5 ;  /* 0x00000005ff029220 */ /* 0x000fe20000400000 */
[----:B------:R-:W-:Y:S01]  /*2700*/  @!P1 MOV R26, RZ ;  /* 0x000000ff001a9202 */ /* 0x000fe20000000f00 */
[----:B------:R-:W-:Y:S06]  /*2710*/  @!P1 BRA `(.L_x_22) ;  /* 0x0000000000b89947 */ /* 0x000fec0003800000 */
[----:B------:R-:W-:Y:S02]  /*2720*/  SHF.L.U32 R2, R5, 0x8, RZ ;  /* 0x0000000805027819 */ /* 0x000fe400000006ff */
[----:B------:R-:W-:Y:S01]  /*2730*/  CS2R R22, SRZ ;  /* 0x0000000000167805 */ /* 0x000fe2000001ff00 */
[----:B------:R-:W-:Y:S01]  /*2740*/  UMOV UR5, URZ ;  /* 0x000000ff00057c82 */ /* 0x000fe20008000000 */
[----:B------:R-:W-:-:S07]  /*2750*/  LOP3.LUT R27, R2, 0x80000000, RZ, 0xfc, !PT ;  /* 0x80000000021b7812 */ /* 0x000fce00078efcff */
.L_x_23:
        /* <DEDUP_REMOVED lines=28> */
[C---:B------:R-:W-:Y:S02]  /*2920*/  SHF.L.W.U32.HI R26, R3.reuse, 0x2, R22 ;  /* 0x00000002031a7819 */ /* 0x040fe40000010e16 */
        /* <DEDUP_REMOVED lines=13> */
.L_x_22:
[----:B------:R-:W-:Y:S05]  /*2a00*/  BSYNC.RECONVERGENT B0 ;  /* 0x0000000000007941 */ /* 0x000fea0003800200 */
.L_x_21:
[----:B------:R-:W-:Y:S01]  /*2a10*/  FMUL R3, R2, R2 ;  /* 0x0000000202037220 */ /* 0x000fe20000400000 */
[C---:B------:R-:W-:Y:S01]  /*2a20*/  LOP3.LUT R19, R26.reuse, 0x1, RZ, 0xc0, !PT ;  /* 0x000000011a137812 */ /* 0x040fe200078ec0ff */
[----:B------:R-:W-:Y:S02]  /*2a30*/  BSSY.RECONVERGENT B0, `(.L_x_24) ;  /* 0x0000043000007945 */ /* 0x000fe40003800200 */
[----:B------:R-:W-:Y:S01]  /*2a40*/  FFMA R18, R3, R20, -0.0013887860113754868507 ;  /* 0xbab607ed03127423 */ /* 0x000fe20000000014 */
[----:B------:R-:W-:Y:S02]  /*2a50*/  ISETP.NE.U32.AND P1, PT, R19, 0x1, PT ;  /* 0x000000011300780c */ /* 0x000fe40003f25070 */
[----:B------:R-:W-:Y:S02]  /*2a60*/  IADD3 R19, PT, PT, R26, 0x1, RZ ;  /* 0x000000011a137810 */ /* 0x000fe40007ffe0ff */
[----:B------:R-:W-:Y:S02]  /*2a70*/  FSEL R18, R18, -0.00019574658654164522886, P1 ;  /* 0xb94d415312127808 */ /* 0x000fe40000800000 */
[----:B------:R-:W-:-:S02]  /*2a80*/  FSEL R22, R21, 0.041666727513074874878, !P1 ;  /* 0x3d2aaabb15167808 */ /* 0x000fc40004800000 */
[----:B------:R-:W-:Y:S02]  /*2a90*/  LOP3.LUT P2, RZ, R19, 0x2, RZ, 0xc0, !PT ;  /* 0x0000000213ff7812 */ /* 0x000fe4000784c0ff */
[----:B------:R-:W-:Y:S01]  /*2aa0*/  FSEL R2, R2, 1, !P1 ;  /* 0x3f80000002027808 */ /* 0x000fe20004800000 */
[C---:B------:R-:W-:Y:S01]  /*2ab0*/  FFMA R18, R3.reuse, R18, R22 ;  /* 0x0000001203127223 */ /* 0x040fe20000000016 */
[----:B------:R-:W-:Y:S02]  /*2ac0*/  FSEL R23, -R24, -0.4999999701976776123, !P1 ;  /* 0xbeffffff18177808 */ /* 0x000fe40004800100 */
[----:B------:R-:W-:Y:S01]  /*2ad0*/  MOV R26, R17 ;  /* 0x00000011001a7202 */ /* 0x000fe20000000f00 */
[C---:B------:R-:W-:Y:S01]  /*2ae0*/  FFMA R19, R3.reuse, R2, RZ ;  /* 0x0000000203137223 */ /* 0x040fe200000000ff */
[----:B------:R-:W-:Y:S01]  /*2af0*/  MOV R22, R16 ;  /* 0x0000001000167202 */ /* 0x000fe20000000f00 */
[----:B------:R-:W-:-:S04]  /*2b00*/  FFMA R18, R3, R18, R23 ;  /* 0x0000001203127223 */ /* 0x000fc80000000017 */
[----:B------:R-:W-:-:S04]  /*2b10*/  FFMA R34, R19, R18, R2 ;  /* 0x0000001213227223 */ /* 0x000fc80000000002 */
[----:B------:R-:W-:Y:S01]  /*2b20*/  @P2 FADD R34, RZ, -R34 ;  /* 0x80000022ff222221 */ /* 0x000fe20000000000 */
[----:B------:R-:W-:Y:S06]  /*2b30*/  @!P0 BRA `(.L_x_25) ;  /* 0x0000000000c88947 */ /* 0x000fec0003800000 */
        /* <DEDUP_REMOVED lines=8> */
.L_x_26:
        /* <DEDUP_REMOVED lines=42> */
.L_x_25:
[----:B------:R-:W-:Y:S05]  /*2e60*/  BSYNC.RECONVERGENT B0 ;  /* 0x0000000000007941 */ /* 0x000fea0003800200 */
.L_x_24:
[----:B------:R-:W0:Y:S01]  /*2e70*/  LDC.64 R18, c[0x0][0x3a0] ;  /* 0x0000e800ff127b82 */ /* 0x000e220000000a00 */
[----:B------:R-:W-:-:S04]  /*2e80*/  IMAD R3, R12, 0x3, RZ ;  /* 0x000000030c037824 */ /* 0x000fc800078e02ff */
[----:B0-----:R-:W-:-:S05]  /*2e90*/  IMAD.WIDE.U32 R2, R3, 0x4, R18 ;  /* 0x0000000403027825 */ /* 0x001fca00078e0012 */
[----:B------:R0:W2:Y:S01]  /*2ea0*/  LDG.E R25, desc[UR6][R2.64+0x4] ;  /* 0x0000040602197981 */ /* 0x0000a2000c1e1900 */
[----:B------:R-:W-:Y:S01]  /*2eb0*/  FMUL R23, R22, R22 ;  /* 0x0000001616177220 */ /* 0x000fe20000400000 */
[C---:B------:R-:W-:Y:S01]  /*2ec0*/  LOP3.LUT R27, R26.reuse, 0x1, RZ, 0xc0, !PT ;  /* 0x000000011a1b7812 */ /* 0x040fe200078ec0ff */
[----:B------:R-:W-:Y:S01]  /*2ed0*/  BSSY.RECONVERGENT B0, `(.L_x_27) ;  /* 0x0000044000007945 */ /* 0x000fe20003800200 */
[----:B------:R-:W-:Y:S01]  /*2ee0*/  LOP3.LUT P2, RZ, R26, 0x2, RZ, 0xc0, !PT ;  /* 0x000000021aff7812 */ /* 0x000fe2000784c0ff */
[----:B------:R-:W-:Y:S01]  /*2ef0*/  FFMA R28, R23, R20, -0.0013887860113754868507 ;  /* 0xbab607ed171c7423 */ /* 0x000fe20000000014 */
[----:B------:R-:W-:-:S04]  /*2f00*/  ISETP.NE.U32.AND P1, PT, R27, 0x1, PT ;  /* 0x000000011b00780c */ /* 0x000fc80003f25070 */
[----:B------:R-:W-:Y:S01]  /*2f10*/  FSEL R28, R28, -0.00019574658654164522886, !P1 ;  /* 0xb94d41531c1c7808 */ /* 0x000fe20004800000 */
[----:B0-----:R-:W-:Y:S01]  /*2f20*/  IMAD.MOV.U32 R2, RZ, RZ, R16 ;  /* 0x000000ffff027224 */ /* 0x001fe200078e0010 */
[----:B------:R-:W-:Y:S02]  /*2f30*/  FSEL R30, R21, 0.041666727513074874878, P1 ;  /* 0x3d2aaabb151e7808 */ /* 0x000fe40000800000 */
[----:B------:R-:W-:Y:S02]  /*2f40*/  FSEL R27, -R24, -0.4999999701976776123, P1 ;  /* 0xbeffffff181b7808 */ /* 0x000fe40000800100 */
[----:B------:R-:W-:Y:S01]  /*2f50*/  FSEL R22, R22, 1, P1 ;  /* 0x3f80000016167808 */ /* 0x000fe20000800000 */
[----:B------:R-:W-:-:S04]  /*2f60*/  FFMA R28, R23, R28, R30 ;  /* 0x0000001c171c7223 */ /* 0x000fc8000000001e */
[C---:B------:R-:W-:Y:S01]  /*2f70*/  FFMA R27, R23.reuse, R28, R27 ;  /* 0x0000001c171b7223 */ /* 0x040fe2000000001b */
[----:B------:R-:W-:Y:S01]  /*2f80*/  FFMA R23, R23, R22, RZ ;  /* 0x0000001617177223 */ /* 0x000fe200000000ff */
[----:B------:R-:W-:-:S03]  /*2f90*/  MOV R28, R17 ;  /* 0x00000011001c7202 */ /* 0x000fc60000000f00 */
[----:B------:R-:W-:-:S04]  /*2fa0*/  FFMA R22, R23, R27, R22 ;  /* 0x0000001b17167223 */ /* 0x000fc80000000016 */
[----:B------:R-:W-:-:S04]  /*2fb0*/  @P2 FADD R22, RZ, -R22 ;  /* 0x80000016ff162221 */ /* 0x000fc80000000000 */
[----:B--2---:R-:W-:-:S04]  /*2fc0*/  FMUL R22, R22, R25 ;  /* 0x0000001916167220 */ /* 0x004fc80000400000 */
[----:B------:R-:W-:Y:S01]  /*2fd0*/  FFMA R34, R9, R34, -R22 ;  /* 0x0000002209227223 */ /* 0x000fe20000000816 */
        /* <DEDUP_REMOVED lines=9> */
.L_x_29:
        /* <DEDUP_REMOVED lines=21> */
[----:B------:R-:W-:Y:S01]  /*31c0*/  @P1 LOP3.LUT R22, R22, 0x1f, RZ, 0xc0, !PT ;  /* 0x0000001f16161812 */ /* 0x000fe200078ec0ff */
[----:B------:R-:W-:Y:S01]  /*31d0*/  UMOV UR10, 0x54442d19 ;  /* 0x54442d19000a7882 */ /* 0x000fe20000000000 */
[----:B------:R-:W-:Y:S01]  /*31e0*/  UMOV UR11, 0x3bf921fb ;  /* 0x3bf921fb000b7882 */ /* 0x000fe20000000000 */
[----:B------:R-:W-:-:S02]  /*31f0*/  ISETP.GE.AND P2, PT, R5, RZ, PT ;  /* 0x000000ff0500720c */ /* 0x000fc40003f46270 */
[-C--:B--2---:R-:W-:Y:S02]  /*3200*/  @P1 SHF.L.W.U32.HI R27, R2, R22.reuse, R27 ;  /* 0x00000016021b1219 */ /* 0x084fe40000010e1b */
[----:B---3--:R-:W-:-:S04]  /*3210*/  @P1 SHF.L.W.U32.HI R2, R3, R22, R2 ;  /* 0x0000001603021219 */ /* 0x008fc80000010e02 */
[C-C-:B0-----:R-:W-:Y:S02]  /*3220*/  SHF.L.W.U32.HI R28, R2.reuse, 0x2, R27.reuse ;  /* 0x00000002021c7819 */ /* 0x141fe40000010e1b */
[----:B------:R-:W-:Y:S02]  /*3230*/  SHF.L.U32 R2, R2, 0x2, RZ ;  /* 0x0000000202027819 */ /* 0x000fe400000006ff */
[----:B------:R-:W-:Y:S02]  /*3240*/  SHF.R.S32.HI R3, RZ, 0x1f, R28 ;  /* 0x0000001fff037819 */ /* 0x000fe4000001141c */
[----:B------:R-:W-:Y:S02]  /*3250*/  SHF.R.U32.HI R27, RZ, 0x1e, R27 ;  /* 0x0000001eff1b7819 */ /* 0x000fe4000001161b */
[C---:B------:R-:W-:Y:S02]  /*3260*/  LOP3.LUT R2, R3.reuse, R2, RZ, 0x3c, !PT ;  /* 0x0000000203027212 */ /* 0x040fe400078e3cff */
[----:B------:R-:W-:-:S02]  /*3270*/  LOP3.LUT R3, R3, R28, RZ, 0x3c, !PT ;  /* 0x0000001c03037212 */ /* 0x000fc400078e3cff */
[C---:B-1----:R-:W-:Y:S02]  /*3280*/  LOP3.LUT R26, R28.reuse, R5, RZ, 0x3c, !PT ;  /* 0x000000051c1a7212 */ /* 0x042fe400078e3cff */
[----:B------:R-:W-:Y:S02]  /*3290*/  LEA.HI R28, R28, R27, RZ, 0x1 ;  /* 0x0000001b1c1c7211 */ /* 0x000fe400078f08ff */
[----:B------:R-:W0:Y:S01]  /*32a0*/  I2F.F64.S64 R2, R2 ;  /* 0x0000000200027312 */ /* 0x000e220000301c00 */
[----:B------:R-:W-:Y:S02]  /*32b0*/  ISETP.GE.AND P1, PT, R26, RZ, PT ;  /* 0x000000ff1a00720c */ /* 0x000fe40003f26270 */
[----:B------:R-:W-:-:S04]  /*32c0*/  IADD3 R26, PT, PT, -R28, RZ, RZ ;  /* 0x000000ff1c1a7210 */ /* 0x000fc80007ffe1ff */
[----:B------:R-:W-:Y:S01]  /*32d0*/  @!P2 MOV R28, R26 ;  /* 0x0000001a001ca202 */ /* 0x000fe20000000f00 */
[----:B0-----:R-:W-:-:S10]  /*32e0*/  DMUL R22, R2, UR10 ;  /* 0x0000000a02167c28 */ /* 0x001fd40008000000 */
[----:B------:R-:W0:Y:S02]  /*32f0*/  F2F.F32.F64 R22, R22 ;  /* 0x0000001600167310 */ /* 0x000e240000301000 */
[----:B0-----:R-:W-:-:S07]  /*3300*/  FSEL R2, -R22, R22, !P1 ;  /* 0x0000001616027208 */ /* 0x001fce0004800100 */
.L_x_28:
[----:B------:R-:W-:Y:S05]  /*3310*/  BSYNC.RECONVERGENT B0 ;  /* 0x0000000000007941 */ /* 0x000fea0003800200 */
.L_x_27:
        /* <DEDUP_REMOVED lines=8> */
[----:B------:R-:W-:Y:S02]  /*33a0*/  FSEL R28, R2, 1, P1 ;  /* 0x3f800000021c7808 */ /* 0x000fe40000800000 */
[----:B------:R-:W-:Y:S01]  /*33b0*/  FSEL R27, -R24, -0.4999999701976776123, P1 ;  /* 0xbeffffff181b7808 */ /* 0x000fe20000800100 */
[C---:B------:R-:W-:Y:S02]  /*33c0*/  FFMA R22, R3.reuse, R22, R26 ;  /* 0x0000001603167223 */ /* 0x040fe4000000001a */
[C---:B------:R-:W-:Y:S02]  /*33d0*/  FFMA R23, R3.reuse, R28, RZ ;  /* 0x0000001c03177223 */ /* 0x040fe400000000ff */
        /* <DEDUP_REMOVED lines=12> */
.L_x_32:
        /* <DEDUP_REMOVED lines=27> */
[C---:B0-----:R-:W-:Y:S02]  /*3650*/  SHF.L.W.U32.HI R26, R3.reuse, 0x2, R16 ;  /* 0x00000002031a7819 */ /* 0x041fe40000010e10 */
[----:B------:R-:W-:Y:S02]  /*3660*/  SHF.L.U32 R3, R3, 0x2, RZ ;  /* 0x0000000203037819 */ /* 0x000fe400000006ff */
[----:B------:R-:W-:Y:S02]  /*3670*/  SHF.R.S32.HI R17, RZ, 0x1f, R26 ;  /* 0x0000001fff117819 */ /* 0x000fe4000001141a */
[----:B------:R-:W-:Y:S02]  /*3680*/  LOP3.LUT R5, R26, R5, RZ, 0x3c, !PT ;  /* 0x000000051a057212 */ /* 0x000fe400078e3cff */
[C---:B------:R-:W-:Y:S02]  /*3690*/  LOP3.LUT R2, R17.reuse, R3, RZ, 0x3c, !PT ;  /* 0x0000000311027212 */ /* 0x040fe400078e3cff */
[----:B------:R-:W-:-:S02]  /*36a0*/  LOP3.LUT R3, R17, R26, RZ, 0x3c, !PT ;  /* 0x0000001a11037212 */ /* 0x000fc400078e3cff */
[----:B------:R-:W-:Y:S02]  /*36b0*/  SHF.R.U32.HI R17, RZ, 0x1e, R16 ;  /* 0x0000001eff117819 */ /* 0x000fe40000011610 */
[----:B------:R-:W-:Y:S02]  /*36c0*/  ISETP.GE.AND P0, PT, R5, RZ, PT ;  /* 0x000000ff0500720c */ /* 0x000fe40003f06270 */
[----:B------:R-:W1:Y:S01]  /*36d0*/  I2F.F64.S64 R2, R2 ;  /* 0x0000000200027312 */ /* 0x000e620000301c00 */
[----:B------:R-:W-:-:S04]  /*36e0*/  LEA.HI R17, R26, R17, RZ, 0x1 ;  /* 0x000000111a117211 */ /* 0x000fc800078f08ff */
[----:B------:R-:W-:-:S04]  /*36f0*/  IADD3 R5, PT, PT, -R17, RZ, RZ ;  /* 0x000000ff11057210 */ /* 0x000fc80007ffe1ff */
[----:B------:R-:W-:Y:S01]  /*3700*/  @!P1 MOV R17, R5 ;  /* 0x0000000500119202 */ /* 0x000fe20000000f00 */
[----:B-1----:R-:W-:-:S10]  /*3710*/  DMUL R22, R2, UR10 ;  /* 0x0000000a02167c28 */ /* 0x002fd40008000000 */
[----:B------:R-:W0:Y:S02]  /*3720*/  F2F.F32.F64 R22, R22 ;  /* 0x0000001600167310 */ /* 0x000e240000301000 */
[----:B0-----:R-:W-:-:S07]  /*3730*/  FSEL R16, -R22, R22, !P0 ;  /* 0x0000001616107208 */ /* 0x001fce0004000100 */
.L_x_31:
[----:B------:R-:W-:Y:S05]  /*3740*/  BSYNC.RECONVERGENT B0 ;  /* 0x0000000000007941 */ /* 0x000fea0003800200 */
.L_x_30:
[----:B------:R-:W0:Y:S02]  /*3750*/  LDC.64 R2, c[0x0][0x390] ;  /* 0x0000e400ff027b82 */ /* 0x000e240000000a00 */
[----:B0-----:R-:W-:-:S05]  /*3760*/  IMAD.WIDE.U32 R2, R15, 0x4, R2 ;  /* 0x000000040f027825 */ /* 0x001fca00078e0002 */
[----:B------:R0:W2:Y:S01]  /*3770*/  LDG.E R5, desc[UR6][R2.64] ;  /* 0x0000000602057981 */ /* 0x0000a2000c1e1900 */
[----:B------:R-:W-:-:S04]  /*3780*/  IMAD R31, R12, 0x3, RZ ;  /* 0x000000030c1f7824 */ /* 0x000fc800078e02ff */
[----:B------:R-:W-:-:S06]  /*3790*/  IMAD.WIDE.U32 R30, R31, 0x4, R18 ;  /* 0x000000041f1e7825 */ /* 0x000fcc00078e0012 */
[----:B------:R1:W5:Y:S01]  /*37a0*/  LDG.E R30, desc[UR6][R30.64+0x8] ;  /* 0x000008061e1e7981 */ /* 0x000362000c1e1900 */
[----:B------:R-:W-:Y:S01]  /*37b0*/  FMUL R19, R16, R16 ;  /* 0x0000001010137220 */ /* 0x000fe20000400000 */
[C---:B------:R-:W-:Y:S01]  /*37c0*/  LOP3.LUT R18, R17.reuse, 0x1, RZ, 0xc0, !PT ;  /* 0x0000000111127812 */ /* 0x040fe200078ec0ff */
[----:B------:R-:W-:Y:S01]  /*37d0*/  HFMA2 R32, -RZ, RZ, 0, 0 ;  /* 0x00000000ff207431 */ /* 0x000fe200000001ff */
[----:B------:R-:W-:Y:S01]  /*37e0*/  IADD3 R17, PT, PT, R17, 0x1, RZ ;  /* 0x0000000111117810 */ /* 0x000fe20007ffe0ff */
[----:B------:R-:W-:Y:S01]  /*37f0*/  FFMA R20, R19, R20, -0.0013887860113754868507 ;  /* 0xbab607ed13147423 */ /* 0x000fe20000000014 */
[----:B------:R-:W-:Y:S02]  /*3800*/  ISETP.NE.U32.AND P0, PT, R18, 0x1, PT ;  /* 0x000000011200780c */ /* 0x000fe40003f05070 */
[----:B------:R-:W-:Y:S02]  /*3810*/  LOP3.LUT P1, RZ, R17, 0x2, RZ, 0xc0, !PT ;  /* 0x0000000211ff7812 */ /* 0x000fe4000782c0ff */
[----:B------:R-:W-:-:S02]  /*3820*/  FSEL R18, R21, 0.041666727513074874878, !P0 ;  /* 0x3d2aaabb15127808 */ /* 0x000fc40004000000 */
[----:B------:R-:W-:Y:S02]  /*3830*/  FSEL R20, R20, -0.00019574658654164522886, P0 ;  /* 0xb94d415314147808 */ /* 0x000fe40000000000 */
[----:B0-----:R-:W-:Y:S02]  /*3840*/  FSEL R3, -R24, -0.4999999701976776123, !P0 ;  /* 0xbeffffff18037808 */ /* 0x001fe40004000100 */
[----:B------:R-:W-:Y:S01]  /*3850*/  FSEL R16, R16, 1, !P0 ;  /* 0x3f80000010107808 */ /* 0x000fe20004000000 */
[----:B------:R-:W-:-:S04]  /*3860*/  FFMA R18, R19, R20, R18 ;  /* 0x0000001413127223 */ /* 0x000fc80000000012 */
[C---:B------:R-:W-:Y:S01]  /*3870*/  FFMA R3, R19.reuse, R18, R3 ;  /* 0x0000001213037223 */ /* 0x040fe20000000003 */
[----:B------:R-:W-:-:S04]  /*3880*/  FFMA R19, R19, R16, RZ ;  /* 0x0000001013137223 */ /* 0x000fc800000000ff */
[----:B------:R-:W-:-:S04]  /*3890*/  FFMA R16, R19, R3, R16 ;  /* 0x0000000313107223 */ /* 0x000fc80000000010 */
[----:B------:R-:W-:-:S04]  /*38a0*/  @P1 FADD R16, RZ, -R16 ;  /* 0x80000010ff101221 */ /* 0x000fc80000000000 */
[----:B------:R-:W-:-:S04]  /*38b0*/  FMUL R16, R25, R16 ;  /* 0x0000001019107220 */ /* 0x000fc80000400000 */
[----:B------:R-:W-:Y:S01]  /*38c0*/  FFMA R28, R9, R28, R16 ;  /* 0x0000001c091c7223 */ /* 0x000fe20000000010 */
[----:B--2---:R-:W0:Y:S08]  /*38d0*/  MUFU.RCP R22, R5 ;  /* 0x0000000500167308 */ /* 0x004e300000001000 */
[----:B------:R-:W2:Y:S01]  /*38e0*/  FCHK P0, R0, R5 ;  /* 0x0000000500007302 */ /* 0x000ea20000000000 */
[----:B0-----:R-:W-:-:S04]  /*38f0*/  FFMA R17, -R5, R22, 1 ;  /* 0x3f80000005117423 */ /* 0x001fc80000000116 */
[----:B------:R-:W-:-:S04]  /*3900*/  FFMA R17, R22, R17, R22 ;  /* 0x0000001116117223 */ /* 0x000fc80000000016 */
[----:B------:R-:W-:-:S04]  /*3910*/  FFMA R2, R0, R17, RZ ;  /* 0x0000001100027223 */ /* 0x000fc800000000ff */
[----:B------:R-:W-:-:S04]  /*3920*/  FFMA R3, -R5, R2, R0 ;  /* 0x0000000205037223 */ /* 0x000fc80000000100 */
[----:B------:R-:W-:Y:S01]  /*3930*/  FFMA R19, R17, R3, R2 ;  /* 0x0000000311137223 */ /* 0x000fe20000000002 */
[----:B-12---:R-:W-:Y:S06]  /*3940*/  @!P0 BRA `(.L_x_33) ;  /* 0x0000000000148947 */ /* 0x006fec0003800000 */
[----:B------:R-:W-:Y:S02]  /*3950*/  MOV R2, R0 ;  /* 0x0000000000027202 */ /* 0x000fe40000000f00 */
[----:B------:R-:W-:Y:S02]  /*3960*/  MOV R26, R5 ;  /* 0x00000005001a7202 */ /* 0x000fe40000000f00 */
[----:B------:R-:W-:-:S07]  /*3970*/  MOV R16, 0x3990 ;  /* 0x0000399000107802 */ /* 0x000fce0000000f00 */
[----:B-----5:R-:W-:Y:S05]  /*3980*/  CALL.REL.NOINC `($__internal_1_$__cuda_sm3x_div_rn_noftz_f32_slowpath) ;  /* 0x000005b000147944 */ /* 0x020fea0003c00000 */
[----:B------:R-:W-:-:S07]  /*3990*/  MOV R19, R2 ;  /* 0x0000000200137202 */ /* 0x000fce0000000f00 */
.L_x_33:
[----:B------:R-:W0:Y:S01]  /*39a0*/  LDC.64 R16, c[0x0][0x408] ;  /* 0x00010200ff107b82 */ /* 0x000e220000000a00 */
[----:B------:R-:W1:Y:S01]  /*39b0*/  LDCU UR5, c[0x0][0x3e8] ;  /* 0x00007d00ff0577ac */ /* 0x000e620008000800 */
[----:B0-----:R-:W2:Y:S04]  /*39c0*/  LDG.E R2, desc[UR6][R16.64+0x10] ;  /* 0x0000100610027981 */ /* 0x001ea8000c1e1900 */
[----:B------:R-:W3:Y:S04]  /*39d0*/  LDG.E R3, desc[UR6][R16.64+0xc] ;  /* 0x00000c0610037981 */ /* 0x000ee8000c1e1900 */
[----:B------:R0:W4:Y:S01]  /*39e0*/  LDG.E R22, desc[UR6][R16.64+0x14] ;  /* 0x0000140610167981 */ /* 0x000122000c1e1900 */
[----:B------:R-:W0:Y:S01]  /*39f0*/  MUFU.RCP R20, R5 ;  /* 0x0000000500147308 */ /* 0x000e220000001000 */
[----:B-1----:R-:W-:Y:S01]  /*3a00*/  MOV R24, UR5 ;  /* 0x0000000500187c02 */ /* 0x002fe20008000f00 */
[----:B------:R-:W-:Y:S01]  /*3a10*/  FADD R31, -R4, R28 ;  /* 0x0000001c041f7221 */ /* 0x000fe20000000100 */
[----:B------:R-:W-:-:S05]  /*3a20*/  FADD R18, -R7, R34 ;  /* 0x0000002207127221 */ /* 0x000fca0000000100 */
[----:B------:R-:W1:Y:S01]  /*3a30*/  FCHK P0, R24, R5 ;  /* 0x0000000518007302 */ /* 0x000e620000000000 */
[----:B0-----:R-:W-:Y:S01]  /*3a40*/  FFMA R23, -R5, R20, 1 ;  /* 0x3f80000005177423 */ /* 0x001fe20000000114 */
[----:B--2---:R-:W-:-:S03]  /*3a50*/  FMUL R21, R31, R2 ;  /* 0x000000021f157220 */ /* 0x004fc60000400000 */
[----:B------:R-:W-:Y:S01]  /*3a60*/  FFMA R2, R20, R23, R20 ;  /* 0x0000001714027223 */ /* 0x000fe20000000014 */
[----:B---3--:R-:W-:-:S03]  /*3a70*/  FFMA R20, R18, R3, R21 ;  /* 0x0000000312147223 */ /* 0x008fc60000000015 */
[----:B------:R-:W-:Y:S01]  /*3a80*/  FFMA R17, R2, UR5, RZ ;  /* 0x0000000502117c23 */ /* 0x000fe200080000ff */
[----:B-----5:R-:W-:-:S03]  /*3a90*/  FADD R3, -R6, R30 ;  /* 0x0000001e06037221 */ /* 0x020fc60000000100 */
[----:B------:R-:W-:Y:S01]  /*3aa0*/  FFMA R16, -R5, R17, UR5 ;  /* 0x0000000505107e23 */ /* 0x000fe20008000111 */
[----:B----4-:R-:W-:-:S03]  /*3ab0*/  FFMA R20, R3, R22, R20 ;  /* 0x0000001603147223 */ /* 0x010fc60000000014 */
[----:B------:R-:W-:Y:S01]  /*3ac0*/  FFMA R2, R2, R16, R17 ;  /* 0x0000001002027223 */ /* 0x000fe20000000011 */
[----:B------:R-:W-:Y:S01]  /*3ad0*/  FMUL R17, R20, R19 ;  /* 0x0000001314117220 */ /* 0x000fe20000400000 */
[----:B-1----:R-:W-:Y:S06]  /*3ae0*/  @!P0 BRA `(.L_x_34) ;  /* 0x0000000000148947 */ /* 0x002fec0003800000 */
[----:B------:R-:W0:Y:S01]  /*3af0*/  LDCU UR5, c[0x0][0x3e8] ;  /* 0x00007d00ff0577ac */ /* 0x000e220008000800 */
[----:B------:R-:W-:Y:S02]  /*3b00*/  MOV R26, R5 ;  /* 0x00000005001a7202 */ /* 0x000fe40000000f00 */
[----:B------:R-:W-:Y:S02]  /*3b10*/  MOV R16, 0x3b40 ;  /* 0x00003b4000107802 */ /* 0x000fe40000000f00 */
[----:B0-----:R-:W-:-:S07]  /*3b20*/  MOV R2, UR5 ;  /* 0x0000000500027c02 */ /* 0x001fce0008000f00 */
[----:B------:R-:W-:Y:S05]  /*3b30*/  CALL.REL.NOINC `($__internal_1_$__cuda_sm3x_div_rn_noftz_f32_slowpath) ;  /* 0x000005ac00a87944 */ /* 0x000fea0003c00000 */
.L_x_34:
[----:B------:R-:W0:Y:S02]  /*3b40*/  LDC.64 R24, c[0x0][0x408] ;  /* 0x00010200ff187b82 */ /* 0x000e240000000a00 */
[----:B0-----:R-:W2:Y:S04]  /*3b50*/  LDG.E R19, desc[UR6][R24.64+0x4] ;  /* 0x0000040618137981 */ /* 0x001ea8000c1e1900 */
[----:B------:R-:W3:Y:S04]  /*3b60*/  LDG.E R21, desc[UR6][R24.64] ;  /* 0x0000000618157981 */ /* 0x000ee8000c1e1900 */
[----:B------:R-:W4:Y:S04]  /*3b70*/  LDG.E R16, desc[UR6][R24.64+0x1c] ;  /* 0x00001c0618107981 */ /* 0x000f28000c1e1900 */
[----:B------:R-:W5:Y:S04]  /*3b80*/  LDG.E R23, desc[UR6][R24.64+0x8] ;  /* 0x0000080618177981 */ /* 0x000f68000c1e1900 */
[----:B------:R-:W5:Y:S04]  /*3b90*/  LDG.E R27, desc[UR6][R24.64+0x18] ;  /* 0x00001806181b7981 */ /* 0x000f68000c1e1900 */
[----:B------:R-:W5:Y:S01]  /*3ba0*/  LDG.E R20, desc[UR6][R24.64+0x20] ;  /* 0x0000200618147981 */ /* 0x000f62000c1e1900 */
[----:B------:R-:W-:Y:S01]  /*3bb0*/  BSSY.RECONVERGENT B2, `(.L_x_35) ;  /* 0x0000742000027945 */ /* 0x000fe20003800200 */
[----:B--2---:R-:W-:-:S04]  /*3bc0*/  FMUL R29, R28, R19 ;  /* 0x000000131c1d7220 */ /* 0x004fc80000400000 */
[----:B---3--:R-:W-:Y:S01]  /*3bd0*/  FFMA R29, R34, R21, R29 ;  /* 0x00000015221d7223 */ /* 0x008fe2000000001d */
[----:B----4-:R-:W-:-:S03]  /*3be0*/  FMUL R31, R31, R16 ;  /* 0x000000101f1f7220 */ /* 0x010fc60000400000 */
[----:B-----5:R-:W-:Y:S01]  /*3bf0*/  FFMA R16, R30, R23, R29 ;  /* 0x000000171e107223 */ /* 0x020fe2000000001d */
[----:B------:R-:W-:-:S04]  /*3c00*/  FFMA R18, R18, R27, R31 ;  /* 0x0000001b12127223 */ /* 0x000fc8000000001f */
[----:B------:R-:W-:Y:S01]  /*3c10*/  FSETP.GTU.AND P0, PT, R16, RZ, PT ;  /* 0x000000ff1000720b */ /* 0x000fe20003f0c000 */
[----:B------:R-:W-:-:S04]  /*3c20*/  FFMA R3, R3, R20, R18 ;  /* 0x0000001403037223 */ /* 0x000fc80000000012 */
[----:B------:R-:W-:-:S08]  /*3c30*/  FMUL R18, R3, R2 ;  /* 0x0000000203127220 */ /* 0x000fd00000400000 */
[----:B------:R-:W-:Y:S05]  /*3c40*/  @!P0 BRA `(.L_x_36) ;  /* 0x0000007000e08947 */ /* 0x000fea0003800000 */
[----:B------:R-:W-:Y:S01]  /*3c50*/  FSETP.GEU.AND P0, PT, R16, 0.99000000953674316406, PT ;  /* 0x3f7d70a41000780b */ /* 0x000fe20003f0e000 */
[----:B------:R-:W-:-:S12]  /*3c60*/  BSSY.RECONVERGENT B0, `(.L_x_37) ;  /* 0x000004b000007945 */ /* 0x000fd80003800200 */
[----:B------:R-:W-:Y:S05]  /*3c70*/  @P0 BRA `(.L_x_38) ;  /* 0x0000000000680947 */ /* 0x000fea0003800000 */
[----:B------:R-:W-:Y:S01]  /*3c80*/  HFMA2 R3, -RZ, RZ, 1.75, 0 ;  /* 0x3f000000ff037431 */ /* 0x000fe200000001ff */
[C---:B------:R-:W-:Y:S01]  /*3c90*/  FSETP.NEU.AND P1, PT, |R16|.reuse, 1, PT ;  /* 0x3f8000001000780b */ /* 0x040fe20003f2d200 */
[----:B------:R-:W-:Y:S01]  /*3ca0*/  IMAD.MOV.U32 R25, RZ, RZ, 0x3d10ecef ;  /* 0x3d10ecefff197424 */ /* 0x000fe200078e00ff */
[C---:B------:R-:W-:Y:S02]  /*3cb0*/  FSETP.GT.AND P0, PT, |R16|.reuse, 0.56000000238418579102, PT ;  /* 0x3f0f5c291000780b */ /* 0x040fe40003f04200 */
[----:B------:R-:W-:-:S04]  /*3cc0*/  FFMA R2, |R16|, -R3, 0.5 ;  /* 0x3f00000010027423 */ /* 0x000fc80000000a03 */
[----:B------:R-:W0:Y:S02]  /*3cd0*/  MUFU.RSQ R3, R2 ;  /* 0x0000000200037308 */ /* 0x000e240000001400 */
[----:B0-----:R-:W-:Y:S01]  /*3ce0*/  FMUL R20, R2, R3 ;  /* 0x0000000302147220 */ /* 0x001fe20000400000 */
[----:B------:R-:W-:-:S04]  /*3cf0*/  FMUL R3, R3, -0.5 ;  /* 0xbf00000003037820 */ /* 0x000fc80000400000 */
[----:B------:R-:W-:-:S04]  /*3d00*/  FFMA R3, R20, R3, 0.5 ;  /* 0x3f00000014037423 */ /* 0x000fc80000000003 */
[----:B------:R-:W-:-:S05]  /*3d10*/  FFMA R3, R20, R3, R20 ;  /* 0x0000000314037223 */ /* 0x000fca0000000014 */
[----:B------:R-:W-:Y:S02]  /*3d20*/  FSEL R3, R3, RZ, P1 ;  /* 0x000000ff03037208 */ /* 0x000fe40000800000 */
[----:B------:R-:W-:Y:S02]  /*3d30*/  FSETP.GT.AND P1, PT, R16, 0.56000000238418579102, PT ;  /* 0x3f0f5c291000780b */ /* 0x000fe40003f24000 */
[----:B------:R-:W-:-:S05]  /*3d40*/  FSEL R3, R3, |R16|, P0 ;  /* 0x4000001003037208 */ /* 0x000fca0000000000 */
[----:B------:R-:W-:-:S04]  /*3d50*/  FMUL R20, R3, R3 ;  /* 0x0000000303147220 */ /* 0x000fc80000400000 */
[----:B------:R-:W-:-:S04]  /*3d60*/  FFMA R25, R20, R25, 0.016980519518256187439 ;  /* 0x3c8b1abb14197423 */ /* 0x000fc80000000019 */
[----:B------:R-:W-:-:S04]  /*3d70*/  FFMA R25, R20, R25, 0.030762933194637298584 ;  /* 0x3cfc028c14197423 */ /* 0x000fc80000000019 */
[----:B------:R-:W-:-:S04]  /*3d80*/  FFMA R25, R20, R25, 0.044709417968988418579 ;  /* 0x3d37213914197423 */ /* 0x000fc80000000019 */
[----:B------:R-:W-:-:S04]  /*3d90*/  FFMA R25, R20, R25, 0.074989043176174163818 ;  /* 0x3d9993db14197423 */ /* 0x000fc80000000019 */
[----:B------:R-:W-:-:S04]  /*3da0*/  FFMA R25, R20, R25, 0.16666707396507263184 ;  /* 0x3e2aaac614197423 */ /* 0x000fc80000000019 */
[----:B------:R-:W-:-:S04]  /*3db0*/  FMUL R20, R20, R25 ;  /* 0x0000001914147220 */ /* 0x000fc80000400000 */
[----:B------:R-:W-:Y:S01]  /*3dc0*/  FFMA R27, |R3|, R20, |R3| ;  /* 0x00000014031b7223 */ /* 0x000fe20000000603 */
[----:B------:R-:W-:-:S04]  /*3dd0*/  MOV R3, 0x3fd774eb ;  /* 0x3fd774eb00037802 */ /* 0x000fc80000000f00 */
[----:B------:R-:W-:-:S05]  /*3de0*/  FSEL R2, R27, -R27, P0 ;  /* 0x8000001b1b027208 */ /* 0x000fca0000000000 */
[----:B------:R-:W-:-:S04]  /*3df0*/  @!P1 FFMA R27, R3, 0.93318945169448852539, R2 ;  /* 0x3f6ee581031b9823 */ /* 0x000fc80000000002 */
[----:B------:R-:W-:Y:S01]  /*3e00*/  @P0 FADD R27, R27, R27 ;  /* 0x0000001b1b1b0221 */ /* 0x000fe20000000000 */
[----:B------:R-:W-:Y:S06]  /*3e10*/  BRA `(.L_x_39) ;  /* 0x0000000000bc7947 */ /* 0x000fec0003800000 */
.L_x_38:
[----:B------:R-:W-:Y:S01]  /*3e20*/  FMUL R25, R34, R23 ;  /* 0x0000001722197220 */ /* 0x000fe20000400000 */
[----:B------:R-:W-:Y:S01]  /*3e30*/  FMUL R3, R30, R19 ;  /* 0x000000131e037220 */ /* 0x000fe20000400000 */
[-C--:B------:R-:W-:Y:S01]  /*3e40*/  FMUL R27, R28, R21.reuse ;  /* 0x000000151c1b7220 */ /* 0x080fe20000400000 */
[----:B------:R-:W-:Y:S01]  /*3e50*/  BSSY.RECONVERGENT B1, `(.L_x_40) ;  /* 0x0000012000017945 */ /* 0x000fe20003800200 */
[----:B------:R-:W-:Y:S01]  /*3e60*/  FFMA R25, R30, R21, -R25 ;  /* 0x000000151e197223 */ /* 0x000fe20000000819 */
[----:B------:R-:W-:Y:S01]  /*3e70*/  FFMA R3, R28, R23, -R3 ;  /* 0x000000171c037223 */ /* 0x000fe20000000803 */
[----:B------:R-:W-:Y:S02]  /*3e80*/  FFMA R27, R34, R19, -R27 ;  /* 0x00000013221b7223 */ /* 0x000fe4000000081b */
[----:B------:R-:W-:-:S04]  /*3e90*/  FMUL R2, R25, R25 ;  /* 0x0000001919027220 */ /* 0x000fc80000400000 */
[----:B------:R-:W-:-:S04]  /*3ea0*/  FFMA R2, R3, R3, R2 ;  /* 0x0000000303027223 */ /* 0x000fc80000000002 */
[----:B------:R-:W-:-:S04]  /*3eb0*/  FFMA R16, R27, R27, R2 ;  /* 0x0000001b1b107223 */ /* 0x000fc80000000002 */
[----:B------:R0:W1:Y:S01]  /*3ec0*/  MUFU.RSQ R3, R16 ;  /* 0x0000001000037308 */ /* 0x0000620000001400 */
[----:B------:R-:W-:-:S04]  /*3ed0*/  IADD3 R2, PT, PT, R16, -0xd000000, RZ ;  /* 0xf300000010027810 */ /* 0x000fc80007ffe0ff */
[----:B------:R-:W-:-:S13]  /*3ee0*/  ISETP.GT.U32.AND P0, PT, R2, 0x727fffff, PT ;  /* 0x727fffff0200780c */ /* 0x000fda0003f04070 */
[----:B01----:R-:W-:Y:S05]  /*3ef0*/  @!P0 BRA `(.L_x_41) ;  /* 0x00000000000c8947 */ /* 0x003fea0003800000 */
[----:B------:R-:W-:-:S07]  /*3f00*/  MOV R2, 0x3f20 ;  /* 0x00003f2000027802 */ /* 0x000fce0000000f00 */
[----:B------:R-:W-:Y:S05]  /*3f10*/  CALL.REL.NOINC `($__internal_0_$__cuda_sm20_sqrt_rn_f32_slowpath) ;  /* 0x000005a800587944 */ /* 0x000fea0003c00000 */
[----:B------:R-:W-:Y:S05]  /*3f20*/  BRA `(.L_x_42) ;  /* 0x0000000000107947 */ /* 0x000fea0003800000 */
.L_x_41:
[----:B------:R-:W-:Y:S01]  /*3f30*/  FMUL.FTZ R26, R16, R3 ;  /* 0x00000003101a7220 */ /* 0x000fe20000410000 */
[----:B------:R-:W-:-:S03]  /*3f40*/  FMUL.FTZ R2, R3, 0.5 ;  /* 0x3f00000003027820 */ /* 0x000fc60000410000 */
[----:B------:R-:W-:-:S04]  /*3f50*/  FFMA R3, -R26, R26, R16 ;  /* 0x0000001a1a037223 */ /* 0x000fc80000000110 */
[----:B------:R-:W-:-:S07]  /*3f60*/  FFMA R26, R3, R2, R26 ;  /* 0x00000002031a7223 */ /* 0x000fce000000001a */
.L_x_42:
[----:B------:R-:W-:Y:S05]  /*3f70*/  BSYNC.RECONVERGENT B1 ;  /* 0x0000000000017941 */ /* 0x000fea0003800200 */
.L_x_40:
[----:B------:R-:W-:Y:S01]  /*3f80*/  HFMA2 R3, -RZ, RZ, 1.75, 0 ;  /* 0x3f000000ff037431 */ /* 0x000fe200000001ff */
[C---:B------:R-:W-:Y:S02]  /*3f90*/  FSETP.NEU.AND P1, PT, |R26|.reuse, 1, PT ;  /* 0x3f8000001a00780b */ /* 0x040fe40003f2d200 */
[C---:B------:R-:W-:Y:S02]  /*3fa0*/  FSETP.GT.AND P0, PT, |R26|.reuse, 0.56000000238418579102, PT ;  /* 0x3f0f5c291a00780b */ /* 0x040fe40003f04200 */
[----:B------:R-:W-:Y:S01]  /*3fb0*/  MOV R25, 0x3d4dd2f7 ;  /* 0x3d4dd2f700197802 */ /* 0x000fe20000000f00 */
[----:B------:R-:W-:-:S04]  /*3fc0*/  FFMA R2, |R26|, -R3, 0.5 ;  /* 0x3f0000001a027423 */ /* 0x000fc80000000a03 */
[----:B------:R-:W0:Y:S02]  /*3fd0*/  MUFU.RSQ R3, R2 ;  /* 0x0000000200037308 */ /* 0x000e240000001400 */
[----:B0-----:R-:W-:Y:S01]  /*3fe0*/  FMUL R16, R2, R3 ;  /* 0x0000000302107220 */ /* 0x001fe20000400000 */
[----:B------:R-:W-:-:S04]  /*3ff0*/  FMUL R3, R3, -0.5 ;  /* 0xbf00000003037820 */ /* 0x000fc80000400000 */
[----:B------:R-:W-:-:S04]  /*4000*/  FFMA R3, R16, R3, 0.5 ;  /* 0x3f00000010037423 */ /* 0x000fc80000000003 */
[----:B------:R-:W-:-:S05]  /*4010*/  FFMA R3, R16, R3, R16 ;  /* 0x0000000310037223 */ /* 0x000fca0000000010 */
[----:B------:R-:W-:-:S04]  /*4020*/  FSEL R3, R3, RZ, P1 ;  /* 0x000000ff03037208 */ /* 0x000fc80000800000 */
[----:B------:R-:W-:-:S05]  /*4030*/  FSEL R3, R3, |R26|, P0 ;  /* 0x4000001a03037208 */ /* 0x000fca0000000000 */
[----:B------:R-:W-:-:S04]  /*4040*/  FMUL R16, R3, R3 ;  /* 0x0000000303107220 */ /* 0x000fc80000400000 */
[----:B------:R-:W-:-:S04]  /*4050*/  FFMA R25, R16, R25, 0.018773360177874565125 ;  /* 0x3c99ca9710197423 */ /* 0x000fc80000000019 */
[----:B------:R-:W-:-:S04]  /*4060*/  FFMA R25, R16, R25, 0.046769052743911743164 ;  /* 0x3d3f90e810197423 */ /* 0x000fc80000000019 */
[----:B------:R-:W-:-:S04]  /*4070*/  FFMA R25, R16, R25, 0.074823014438152313232 ;  /* 0x3d993ccf10197423 */ /* 0x000fc80000000019 */
[----:B------:R-:W-:-:S04]  /*4080*/  FFMA R25, R16, R25, 0.16667181253433227539 ;  /* 0x3e2aac0410197423 */ /* 0x000fc80000000019 */
[----:B------:R-:W-:Y:S01]  /*4090*/  FMUL R16, R16, R25 ;  /* 0x0000001910107220 */ /* 0x000fe20000400000 */
[----:B------:R-:W-:-:S03]  /*40a0*/  HFMA2 R25, -RZ, RZ, 1.9599609375, 20144 ;  /* 0x3fd774ebff197431 */ /* 0x000fc600000001ff */
[----:B------:R-:W-:-:S04]  /*40b0*/  FFMA R3, R3, R16, R3 ;  /* 0x0000001003037223 */ /* 0x000fc80000000003 */
[----:B------:R-:W-:-:S04]  /*40c0*/  FMUL R2, R3, -2 ;  /* 0xc000000003027820 */ /* 0x000fc80000400000 */
[----:B------:R-:W-:-:S05]  /*40d0*/  @P0 FFMA R3, R25, 0.93318945169448852539, R2 ;  /* 0x3f6ee58119030823 */ /* 0x000fca0000000002 */
[C---:B------:R-:W-:Y:S02]  /*40e0*/  FSETP.NAN.AND P0, PT, R3.reuse, R3, PT ;  /* 0x000000030300720b */ /* 0x040fe40003f08000 */
[----:B------:R-:W-:-:S04]  /*40f0*/  LOP3.LUT R26, R3, 0x80000000, R26, 0xb8, !PT ;  /* 0x80000000031a7812 */ /* 0x000fc800078eb81a */
[----:B------:R-:W-:-:S07]  /*4100*/  FSEL R27, R26, R3, !P0 ;  /* 0x000000031a1b7208 */ /* 0x000fce0004000000 */
.L_x_39:
[----:B------:R-:W-:Y:S05]  /*4110*/  BSYNC.RECONVERGENT B0 ;  /* 0x0000000000007941 */ /* 0x000fea0003800200 */
.L_x_37:
[C---:B------:R-:W-:Y:S01]  /*4120*/  FMUL R2, R27.reuse, 0.63661974668502807617 ;  /* 0x3f22f9831b027820 */ /* 0x040fe20000400000 */
[----:B------:R-:W-:Y:S01]  /*4130*/  FSETP.GE.AND P0, PT, |R27|, 105615, PT ;  /* 0x47ce47801b00780b */ /* 0x000fe20003f06200 */
[----:B------:R-:W-:Y:S02]  /*4140*/  BSSY.RECONVERGENT B0, `(.L_x_43) ;  /* 0x000003a000007945 */ /* 0x000fe40003800200 */
[----:B------:R-:W0:Y:S02]  /*4150*/  F2I.NTZ R20, R2 ;  /* 0x0000000200147305 */ /* 0x000e240000203100 */
[----:B0-----:R-:W-:-:S05]  /*4160*/  I2FP.F32.S32 R16, R20 ;  /* 0x0000001400107245 */ /* 0x001fca0000201400 */
[----:B------:R-:W-:-:S04]  /*4170*/  FFMA R3, R16, -1.5707962512969970703, R27 ;  /* 0xbfc90fda10037823 */ /* 0x000fc8000000001b */
[----:B------:R-:W-:-:S04]  /*4180*/  FFMA R3, R16, -7.5497894158615963534e-08, R3 ;  /* 0xb3a2216810037823 */ /* 0x000fc80000000003 */
[----:B------:R-:W-:Y:S01]  /*4190*/  FFMA R3, R16, -5.3903029534742383927e-15, R3 ;  /* 0xa7c234c510037823 */ /* 0x000fe20000000003 */
        /* <DEDUP_REMOVED lines=10> */
.L_x_45:
        /* <DEDUP_REMOVED lines=11> */
[----:B0-----:R-:W-:Y:S01]  /*42f0*/  SHF.R.U32.HI R20, RZ, 0x17, R27 ;  /* 0x00000017ff147819 */ /* 0x001fe2000001161b */
        /* <DEDUP_REMOVED lines=18> */
[----:B------:R-:W-:Y:S02]  /*4420*/  SHF.R.U32.HI R29, RZ, 0x1e, R16 ;  /* 0x0000001eff1d7819 */ /* 0x000fe40000011610 */
[C---:B------:R-:W-:Y:S02]  /*4430*/  LOP3.LUT R2, R22.reuse, R3, RZ, 0x3c, !PT ;  /* 0x0000000316027212 */ /* 0x040fe400078e3cff */
[----:B------:R-:W-:Y:S02]  /*4440*/  LOP3.LUT R3, R22, R20, RZ, 0x3c, !PT ;  /* 0x0000001416037212 */ /* 0x000fe400078e3cff */
[C---:B------:R-:W-:Y:S02]  /*4450*/  LOP3.LUT R27, R20.reuse, R27, RZ, 0x3c, !PT ;  /* 0x0000001b141b7212 */ /* 0x040fe400078e3cff */
[----:B------:R-:W-:Y:S02]  /*4460*/  LEA.HI R20, R20, R29, RZ, 0x1 ;  /* 0x0000001d14147211 */ /* 0x000fe400078f08ff */
[----:B------:R-:W1:Y:S01]  /*4470*/  I2F.F64.S64 R2, R2 ;  /* 0x0000000200027312 */ /* 0x000e620000301c00 */
[----:B------:R-:W-:-:S02]  /*4480*/  ISETP.GE.AND P1, PT, R27, RZ, PT ;  /* 0x000000ff1b00720c */ /* 0x000fc40003f26270 */
[----:B------:R-:W-:-:S04]  /*4490*/  IADD3 R16, PT, PT, -R20, RZ, RZ ;  /* 0x000000ff14107210 */ /* 0x000fc80007ffe1ff */
[----:B------:R-:W-:Y:S01]  /*44a0*/  @!P0 MOV R20, R16 ;  /* 0x0000001000148202 */ /* 0x000fe20000000f00 */
[----:B-1----:R-:W-:-:S10]  /*44b0*/  DMUL R24, R2, UR10 ;  /* 0x0000000a02187c28 */ /* 0x002fd40008000000 */
[----:B------:R-:W1:Y:S02]  /*44c0*/  F2F.F32.F64 R24, R24 ;  /* 0x0000001800187310 */ /* 0x000e640000301000 */
[----:B01----:R-:W-:-:S07]  /*44d0*/  FSEL R3, -R24, R24, !P1 ;  /* 0x0000001818037208 */ /* 0x003fce0004800100 */
.L_x_44:
[----:B------:R-:W-:Y:S05]  /*44e0*/  BSYNC.RECONVERGENT B0 ;  /* 0x0000000000007941 */ /* 0x000fea0003800200 */
.L_x_43:
[----:B------:R-:W-:Y:S02]  /*44f0*/  HFMA2 R2, -RZ, RZ, 0.487060546875, -0.0625 ;  /* 0x37cbac00ff027431 */ /* 0x000fe400000001ff */
[----:B------:R-:W-:Y:S01]  /*4500*/  FMUL R25, R3, R3 ;  /* 0x0000000303197220 */ /* 0x000fe20000400000 */
[----:B------:R-:W-:Y:S01]  /*4510*/  LOP3.LUT R16, R20, 0x1, RZ, 0xc0, !PT ;  /* 0x0000000114107812 */ /* 0x000fe200078ec0ff */
[----:B------:R-:W0:Y:S01]  /*4520*/  LDC R22, c[0x0][0x3f0] ;  /* 0x0000fc00ff167b82 */ /* 0x000e220000000800 */
[----:B------:R-:W-:Y:S01]  /*4530*/  MOV R27, 0x3effffff ;  /* 0x3effffff001b7802 */ /* 0x000fe20000000f00 */
[----:B------:R-:W-:Y:S01]  /*4540*/  BSSY.RECONVERGENT B3, `(.L_x_46) ;  /* 0x000001d000037945 */ /* 0x000fe20003800200 */
[----:B------:R-:W-:Y:S02]  /*4550*/  ISETP.NE.U32.AND P0, PT, R16, 0x1, PT ;  /* 0x000000011000780c */ /* 0x000fe40003f05070 */
[----:B------:R-:W-:Y:S01]  /*4560*/  MOV R16, 0x3d2aaabb ;  /* 0x3d2aaabb00107802 */ /* 0x000fe20000000f00 */
[----:B------:R-:W-:Y:S01]  /*4570*/  FFMA R2, R25, R2, -0.0013887860113754868507 ;  /* 0xbab607ed19027423 */ /* 0x000fe20000000002 */
[----:B------:R-:W-:-:S02]  /*4580*/  FSEL R27, -R27, -0.16666662693023681641, !P0 ;  /* 0xbe2aaaa81b1b7808 */ /* 0x000fc40004000100 */
[----:B------:R-:W-:Y:S02]  /*4590*/  FSEL R16, R16, 0.0083327032625675201416, !P0 ;  /* 0x3c0885e410107808 */ /* 0x000fe40004000000 */
[----:B------:R-:W-:Y:S02]  /*45a0*/  FSEL R2, R2, -0.00019574658654164522886, !P0 ;  /* 0xb94d415302027808 */ /* 0x000fe40004000000 */
[----:B------:R-:W-:Y:S02]  /*45b0*/  LOP3.LUT P1, RZ, R20, 0x2, RZ, 0xc0, !PT ;  /* 0x0000000214ff7812 */ /* 0x000fe4000782c0ff */
[----:B------:R-:W1:Y:S01]  /*45c0*/  MUFU.RCP R20, R5 ;  /* 0x0000000500147308 */ /* 0x000e620000001000 */
[----:B------:R-:W-:Y:S01]  /*45d0*/  FFMA R16, R25, R2, R16 ;  /* 0x0000000219107223 */ /* 0x000fe20000000010 */
[----:B------:R-:W-:-:S03]  /*45e0*/  FSEL R2, R3, 1, P0 ;  /* 0x3f80000003027808 */ /* 0x000fc60000000000 */
[C---:B------:R-:W-:Y:S02]  /*45f0*/  FFMA R16, R25.reuse, R16, R27 ;  /* 0x0000001019107223 */ /* 0x040fe4000000001b */
[----:B------:R-:W-:Y:S01]  /*4600*/  FFMA R25, R25, R2, RZ ;  /* 0x0000000219197223 */ /* 0x000fe200000000ff */
[----:B0-----:R-:W-:-:S03]  /*4610*/  FMUL R3, R22, 3.1415927410125732422 ;  /* 0x40490fdb16037820 */ /* 0x001fc60000400000 */
[----:B------:R-:W-:-:S04]  /*4620*/  FFMA R2, R25, R16, R2 ;  /* 0x0000001019027223 */ /* 0x000fc80000000002 */
[----:B------:R-:W-:Y:S01]  /*4630*/  @P1 FADD R2, RZ, -R2 ;  /* 0x80000002ff021221 */ /* 0x000fe20000000000 */
[----:B-1----:R-:W-:-:S03]  /*4640*/  FFMA R33, -R5, R20, 1 ;  /* 0x3f80000005217423 */ /* 0x002fc60000000114 */
[----:B------:R-:W-:Y:S01]  /*4650*/  FMUL R16, R2, R3 ;  /* 0x0000000302107220 */ /* 0x000fe20000400000 */
[----:B------:R-:W-:-:S03]  /*4660*/  FFMA R33, R20, R33, R20 ;  /* 0x0000002114217223 */ /* 0x000fc60000000014 */
[----:B------:R-:W0:Y:S01]  /*4670*/  FCHK P0, R16, R5 ;  /* 0x0000000510007302 */ /* 0x000e220000000000 */
[----:B------:R-:W-:-:S04]  /*4680*/  FFMA R2, R33, R16, RZ ;  /* 0x0000001021027223 */ /* 0x000fc800000000ff */
[----:B------:R-:W-:-:S04]  /*4690*/  FFMA R3, -R5, R2, R16 ;  /* 0x0000000205037223 */ /* 0x000fc80000000110 */
[----:B------:R-:W-:Y:S01]  /*46a0*/  FFMA R33, R33, R3, R2 ;  /* 0x0000000321217223 */ /* 0x000fe20000000002 */
[----:B0-----:R-:W-:Y:S06]  /*46b0*/  @!P0 BRA `(.L_x_47) ;  /* 0x0000000000148947 */ /* 0x001fec0003800000 */
[----:B------:R-:W-:Y:S02]  /*46c0*/  MOV R2, R16 ;  /* 0x0000001000027202 */ /* 0x000fe40000000f00 */
[----:B------:R-:W-:Y:S02]  /*46d0*/  MOV R26, R5 ;  /* 0x00000005001a7202 */ /* 0x000fe40000000f00 */
[----:B------:R-:W-:-:S07]  /*46e0*/  MOV R16, 0x4700 ;  /* 0x0000470000107802 */ /* 0x000fce0000000f00 */
[----:B------:R-:W-:Y:S05]  /*46f0*/  CALL.REL.NOINC `($__internal_1_$__cuda_sm3x_div_rn_noftz_f32_slowpath) ;  /* 0x000005a000b87944 */ /* 0x000fea0003c00000 */
[----:B------:R-:W-:-:S07]  /*4700*/  MOV R33, R2 ;  /* 0x0000000200217202 */ /* 0x000fce0000000f00 */
.L_x_47:
[----:B------:R-:W-:Y:S05]  /*4710*/  BSYNC.RECONVERGENT B3 ;  /* 0x0000000000037941 */ /* 0x000fea0003800200 */
.L_x_46:
[----:B------:R-:W-:-:S13]  /*4720*/  FSETP.GTU.AND P0, PT, |R33|, 9.9999999392252902908e-09, PT ;  /* 0x322bcc772100780b */ /* 0x000fda0003f0c200 */
[----:B------:R-:W-:Y:S05]  /*4730*/  @P0 BRA `(.L_x_48) ;  /* 0x0000005400380947 */ /* 0x000fea0003800000 */
[----:B------:R-:W-:Y:S01]  /*4740*/  FSETP.GTU.AND P0, PT, |R33|, 8, PT ;  /* 0x410000002100780b */ /* 0x000fe20003f0c200 */
[----:B------:R-:W-:-:S12]  /*4750*/  BSSY.RECONVERGENT B0, `(.L_x_49) ;  /* 0x000008a000007945 */ /* 0x000fd80003800200 */
[----:B------:R-:W-:Y:S05]  /*4760*/  @P0 BRA `(.L_x_50) ;  /* 0x0000000000600947 */ /* 0x000fea0003800000 */
[----:B------:R-:W-:Y:S02]  /*4770*/  HFMA2 R3, -RZ, RZ, 0.0261688232421875, -0.61279296875 ;  /* 0x26b3b8e7ff037431 */ /* 0x000fe400000001ff */
[C---:B------:R-:W-:Y:S01]  /*4780*/  FADD R2, |R33|.reuse, -2.4048254489898681641 ;  /* 0xc019e8a921027421 */ /* 0x040fe20000000200 */
[C---:B------:R-:W-:Y:S01]  /*4790*/  FADD R16, |R33|.reuse, -5.5200781822204589844 ;  /* 0xc0b0a47b21107421 */ /* 0x040fe20000000200 */
[----:B------:R-:W-:Y:S02]  /*47a0*/  FADD R20, |R33|, -8.6537275314331054688 ;  /* 0xc10a75ab21147421 */ /* 0x000fe40000000200 */
[----:B------:R-:W-:Y:S01]  /*47b0*/  FADD R2, R2, -1.0870589761680093943e-07 ;  /* 0xb3e971b302027421 */ /* 0x000fe20000000000 */
[----:B------:R-:W-:Y:S01]  /*47c0*/  FADD R16, R16, 7.1934145751129108248e-08 ;  /* 0x339a7a3710107421 */ /* 0x000fe20000000000 */
[----:B------:R-:W-:Y:S02]  /*47d0*/  FADD R20, R20, -3.8147791769915784243e-07 ;  /* 0xb4cccded14147421 */ /* 0x000fe40000000000 */
[----:B------:R-:W-:-:S04]  /*47e0*/  FFMA R3, R2, -R3, -7.6677725312831318538e-14 ;  /* 0xa9aca9b302037423 */ /* 0x000fc80000000803 */
[----:B------:R-:W-:-:S04]  /*47f0*/  FFMA R3, R2, R3, 2.71505561089124825e-12 ;  /* 0x2c3f0e1802037423 */ /* 0x000fc80000000003 */
[----:B------:R-:W-:-:S04]  /*4800*/  FFMA R3, R2, R3, -6.0280118570343876883e-12 ;  /* 0xacd4178102037423 */ /* 0x000fc80000000003 */
[----:B------:R-:W-:-:S04]  /*4810*/  FFMA R3, R2, R3, -4.2393266674878304912e-10 ;  /* 0xafe90f3802037423 */ /* 0x000fc80000000003 */
[----:B------:R-:W-:-:S04]  /*4820*/  FFMA R3, R2, R3, 5.8276378167576581291e-10 ;  /* 0x3020305b02037423 */ /* 0x000fc80000000003 */
[----:B------:R-:W-:-:S04]  /*4830*/  FFMA R3, R2, R3, 5.8077841202930358122e-08 ;  /* 0x3379714302037423 */ /* 0x000fc80000000003 */
[----:B------:R-:W-:-:S04]  /*4840*/  FFMA R3, R2, R3, 1.8003311064163085575e-09 ;  /* 0x30f76f8502037423 */ /* 0x000fc80000000003 */
[----:B------:R-:W-:-:S04]  /*4850*/  FFMA R3, R2, R3, -5.4500733313034288585e-06 ;  /* 0xb6b6dfc602037423 */ /* 0x000fc80000000003 */
[----:B------:R-:W-:-:S04]  /*4860*/  FFMA R3, R2, R3, -7.3432206590950954705e-06 ;  /* 0xb6f665c902037423 */ /* 0x000fc80000000003 */
[----:B------:R-:W-:-:S04]  /*4870*/  FFMA R3, R2, R3, 0.00030170319951139390469 ;  /* 0x399e2deb02037423 */ /* 0x000fc80000000003 */
[----:B------:R-:W-:-:S04]  /*4880*/  FFMA R3, R2, R3, 0.00077395443804562091827 ;  /* 0x3a4ae33402037423 */ /* 0x000fc80000000003 */
[----:B------:R-:W-:-:S04]  /*4890*/  FFMA R3, R2, R3, -0.0072834617458283901215 ;  /* 0xbbeeaa1b02037423 */ /* 0x000fc80000000003 */
[----:B------:R-:W-:-:S04]  /*48a0*/  FFMA R3, R2, R3, -0.026668203994631767273 ;  /* 0xbcda774702037423 */ /* 0x000fc80000000003 */
[----:B------:R-:W-:-:S04]  /*48b0*/  FMUL R3, R2, R3 ;  /* 0x0000000302037220 */ /* 0x000fc80000400000 */
[----:B------:R-:W-:-:S04]  /*48c0*/  FMUL R3, R3, R16 ;  /* 0x0000001003037220 */ /* 0x000fc80000400000 */
[----:B------:R-:W-:Y:S01]  /*48d0*/  FMUL R32, R3, R20 ;  /* 0x0000001403207220 */ /* 0x000fe20000400000 */
[----:B------:R-:W-:Y:S06]  /*48e0*/  BRA `(.L_x_51) ;  /* 0x0000000400c07947 */ /* 0x000fec0003800000 */
.L_x_50:
[----:B------:R-:W-:Y:S02]  /*48f0*/  FSETP.NEU.AND P0, PT, |R33|, +INF , PT ;  /* 0x7f8000002100780b */ /* 0x000fe40003f0d200 */
[----:B------:R-:W-:-:S11]  /*4900*/  MOV R32, RZ ;  /* 0x000000ff00207202 */ /* 0x000fd60000000f00 */
[----:B------:R-:W-:Y:S05]  /*4910*/  @!P0 BRA `(.L_x_51) ;  /* 0x0000000400b48947 */ /* 0x000fea0003800000 */
[----:B------:R-:W0:Y:S01]  /*4920*/  MUFU.RCP R22, |R33| ;  /* 0x4000002100167308 */ /* 0x000e220000001000 */
[----:B------:R-:W-:Y:S01]  /*4930*/  HFMA2 R3, -RZ, RZ, 1.8916015625, -516.5 ;  /* 0x3f91e009ff037431 */ /* 0x000fe200000001ff */
[----:B------:R-:W-:Y:S01]  /*4940*/  BSSY.RECONVERGENT B1, `(.L_x_52) ;  /* 0x0000046000017945 */ /* 0x000fe20003800200 */
[----:B0-----:R-:W-:-:S04]  /*4950*/  FMUL R26, R22, R22 ;  /* 0x00000016161a7220 */ /* 0x001fc80000400000 */
[----:B------:R-:W-:-:S04]  /*4960*/  FFMA R3, R26, R3, -0.20532675087451934814 ;  /* 0xbe52412d1a037423 */ /* 0x000fc80000000003 */
[----:B------:R-:W-:-:S04]  /*4970*/  FFMA R3, R26, R3, 0.06509173661470413208 ;  /* 0x3d854ed11a037423 */ /* 0x000fc80000000003 */
[----:B------:R-:W-:-:S04]  /*4980*/  FFMA R3, R26, R3, -0.12499999254941940308 ;  /* 0xbdffffff1a037423 */ /* 0x000fc80000000003 */
[----:B------:R-:W-:Y:S01]  /*4990*/  FFMA R22, R22, R3, |R33| ;  /* 0x0000000316167223 */ /* 0x000fe20000000421 */
[----:B------:R-:W-:-:S03]  /*49a0*/  MOV R3, 0x4056fe93 ;  /* 0x4056fe9300037802 */ /* 0x000fc60000000f00 */
[C---:B------:R-:W-:Y:S01]  /*49b0*/  FMUL R2, R22.reuse, 0.63661974668502807617 ;  /* 0x3f22f98316027820 */ /* 0x040fe20000400000 */
[----:B------:R-:W-:Y:S01]  /*49c0*/  FSETP.GE.AND P0, PT, |R22|, 105615, PT ;  /* 0x47ce47801600780b */ /* 0x000fe20003f06200 */
[C---:B------:R-:W-:Y:S02]  /*49d0*/  FFMA R3, R26.reuse, R3, -0.51452267169952392578 ;  /* 0xbf03b7c21a037423 */ /* 0x040fe40000000003 */
[----:B------:R-:W0:Y:S02]  /*49e0*/  F2I.NTZ R27, R2 ;  /* 0x00000002001b7305 */ /* 0x000e240000203100 */
[----:B------:R-:W-:-:S04]  /*49f0*/  FFMA R3, R26, R3, 0.10337056964635848999 ;  /* 0x3dd3b3f31a037423 */ /* 0x000fc80000000003 */
[----:B------:R-:W-:-:S04]  /*4a00*/  FFMA R3, R26, R3, -0.062499724328517913818 ;  /* 0xbd7fffb61a037423 */ /* 0x000fc80000000003 */
[----:B------:R-:W-:Y:S01]  /*4a10*/  FFMA R26, R26, R3, 1 ;  /* 0x3f8000001a1a7423 */ /* 0x000fe20000000003 */
[----:B0-----:R-:W-:-:S05]  /*4a20*/  I2FP.F32.S32 R25, R27 ;  /* 0x0000001b00197245 */ /* 0x001fca0000201400 */
[----:B------:R-:W-:-:S04]  /*4a30*/  FFMA R16, R25, -1.5707962512969970703, R22 ;  /* 0xbfc90fda19107823 */ /* 0x000fc80000000016 */
[----:B------:R-:W-:-:S04]  /*4a40*/  FFMA R16, R25, -7.5497894158615963534e-08, R16 ;  /* 0xb3a2216819107823 */ /* 0x000fc80000000010 */
[----:B------:R-:W-:Y:S01]  /*4a50*/  FFMA R16, R25, -5.3903029534742383927e-15, R16 ;  /* 0xa7c234c519107823 */ /* 0x000fe20000000010 */
[----:B------:R-:W-:Y:S06]  /*4a60*/  @!P0 BRA `(.L_x_53) ;  /* 0x0000000000cc8947 */ /* 0x000fec0003800000 */
[----:B------:R-:W-:-:S13]  /*4a70*/  FSETP.NEU.AND P0, PT, |R22|, +INF , PT ;  /* 0x7f8000001600780b */ /* 0x000fda0003f0d200 */
[----:B------:R-:W-:Y:S01]  /*4a80*/  @!P0 FMUL R16, RZ, R22 ;  /* 0x00000016ff108220 */ /* 0x000fe20000400000 */
[----:B------:R-:W-:Y:S01]  /*4a90*/  @!P0 IMAD.MOV.U32 R27, RZ, RZ, RZ ;  /* 0x000000ffff1b8224 */ /* 0x000fe200078e00ff */
[----:B------:R-:W-:Y:S06]  /*4aa0*/  @!P0 BRA `(.L_x_53) ;  /* 0x0000000000bc8947 */ /* 0x000fec0003800000 */
[----:B------:R-:W-:Y:S01]  /*4ab0*/  SHF.L.U32 R2, R22, 0x8, RZ ;  /* 0x0000000816027819 */ /* 0x000fe200000006ff */
[----:B------:R-:W-:Y:S01]  /*4ac0*/  HFMA2 R16, -RZ, RZ, 0, 0 ;  /* 0x00000000ff107431 */ /* 0x000fe200000001ff */
[----:B------:R-:W-:Y:S01]  /*4ad0*/  MOV R20, RZ ;  /* 0x000000ff00147202 */ /* 0x000fe20000000f00 */
[----:B------:R-:W-:Y:S01]  /*4ae0*/  UMOV UR5, URZ ;  /* 0x000000ff00057c82 */ /* 0x000fe20008000000 */
[----:B------:R-:W-:-:S07]  /*4af0*/  LOP3.LUT R29, R2, 0x80000000, RZ, 0xfc, !PT ;  /* 0x80000000021d7812 */ /* 0x000fce00078efcff */
.L_x_54:
        /* <DEDUP_REMOVED lines=35> */
[----:B------:R-:W0:Y:S01]  /*4d30*/  I2F.F64.S64 R2, R2 ;  /* 0x0000000200027312 */ /* 0x000e220000301c00 */
[----:B------:R-:W-:-:S02]  /*4d40*/  ISETP.GE.AND P1, PT, R22, RZ, PT ;  /* 0x000000ff1600720c */ /* 0x000fc40003f26270 */
[----:B-1----:R-:W-:-:S04]  /*4d50*/  IADD3 R16, PT, PT, -R27, RZ, RZ ;  /* 0x000000ff1b107210 */ /* 0x002fc80007ffe1ff */
[----:B------:R-:W-:Y:S01]  /*4d60*/  @!P0 MOV R27, R16 ;  /* 0x00000010001b8202 */ /* 0x000fe20000000f00 */
[----:B0-----:R-:W-:-:S10]  /*4d70*/  DMUL R24, R2, UR10 ;  /* 0x0000000a02187c28 */ /* 0x001fd40008000000 */
[----:B------:R-:W0:Y:S02]  /*4d80*/  F2F.F32.F64 R24, R24 ;  /* 0x0000001800187310 */ /* 0x000e240000301000 */
[----:B0-----:R-:W-:-:S07]  /*4d90*/  FSEL R16, -R24, R24, !P1 ;  /* 0x0000001818107208 */ /* 0x001fce0004800100 */
.L_x_53:
[----:B------:R-:W-:Y:S05]  /*4da0*/  BSYNC.RECONVERGENT B1 ;  /* 0x0000000000017941 */ /* 0x000fea0003800200 */
.L_x_52:
[----:B------:R-:W-:Y:S01]  /*4db0*/  HFMA2 R2, -RZ, RZ, 1.9462890625, 0.0004794597625732421875 ;  /* 0x3fc90fdbff027431 */ /* 0x000fe200000001ff */
[----:B------:R-:W-:Y:S01]  /*4dc0*/  LOP3.LUT R27, R27, 0x3, RZ, 0xc0, !PT ;  /* 0x000000031b1b7812 */ /* 0x000fe200078ec0ff */
[C---:B------:R-:W-:Y:S01]  /*4dd0*/  FMUL R22, |R33|.reuse, 16777216 ;  /* 0x4b80000021167820 */ /* 0x040fe20000400200 */
[----:B------:R-:W-:Y:S01]  /*4de0*/  FSETP.GEU.AND P2, PT, |R33|, 1.175494350822287508e-38, PT ;  /* 0x008000002100780b */ /* 0x000fe20003f4e200 */
[----:B------:R-:W-:Y:S01]  /*4df0*/  HFMA2 R25, -RZ, RZ, 1.0078125, -8.98838043212890625e-05 ;  /* 0x3c0885e4ff197431 */ /* 0x000fe200000001ff */
[----:B------:R-:W-:Y:S02]  /*4e00*/  I2FP.F32.U32 R27, R27 ;  /* 0x0000001b001b7245 */ /* 0x000fe40000201000 */
[----:B------:R-:W-:Y:S02]  /*4e10*/  FSEL R24, R22, |R33|, !P2 ;  /* 0x4000002116187208 */ /* 0x000fe40005000000 */
[----:B------:R-:W-:Y:S01]  /*4e20*/  MOV R22, 0x37cbac00 ;  /* 0x37cbac0000167802 */ /* 0x000fe20000000f00 */
[----:B------:R-:W-:-:S03]  /*4e30*/  FFMA R27, R27, R2, -0.78539818525314331055 ;  /* 0xbf490fdb1b1b7423 */ /* 0x000fc60000000002 */
[----:B------:R-:W0:Y:S01]  /*4e40*/  MUFU.RSQ R24, R24 ;  /* 0x0000001800187308 */ /* 0x000e220000001400 */
[----:B------:R-:W-:Y:S01]  /*4e50*/  FADD R16, R27, R16 ;  /* 0x000000101b107221 */ /* 0x000fe20000000000 */
[----:B------:R-:W-:-:S03]  /*4e60*/  MOV R27, 0x3e2aaaa8 ;  /* 0x3e2aaaa8001b7802 */ /* 0x000fc60000000f00 */
[----:B------:R-:W-:-:S06]  /*4e70*/  FMUL R2, R16, 0.63661974668502807617 ;  /* 0x3f22f98310027820 */ /* 0x000fcc0000400000 */
[----:B------:R-:W1:Y:S01]  /*4e80*/  F2I.NTZ R2, R2 ;  /* 0x0000000200027305 */ /* 0x000e620000203100 */
[----:B0-----:R-:W-:Y:S01]  /*4e90*/  @!P2 FMUL R24, R24, 4096 ;  /* 0x458000001818a820 */ /* 0x001fe20000400000 */
[----:B-1----:R-:W-:Y:S02]  /*4ea0*/  I2FP.F32.S32 R3, R2 ;  /* 0x0000000200037245 */ /* 0x002fe40000201400 */
[C---:B------:R-:W-:Y:S02]  /*4eb0*/  LOP3.LUT R20, R2.reuse, 0x1, RZ, 0xc0, !PT ;  /* 0x0000000102147812 */ /* 0x040fe400078ec0ff */
[----:B------:R-:W-:Y:S01]  /*4ec0*/  IADD3 R2, PT, PT, R2, 0x1, RZ ;  /* 0x0000000102027810 */ /* 0x000fe20007ffe0ff */
[C---:B------:R-:W-:Y:S01]  /*4ed0*/  FFMA R16, R3.reuse, -1.5707962512969970703, R16 ;  /* 0xbfc90fda03107823 */ /* 0x040fe20000000010 */
[----:B------:R-:W-:Y:S02]  /*4ee0*/  ISETP.NE.U32.AND P0, PT, R20, 0x1, PT ;  /* 0x000000011400780c */ /* 0x000fe40003f05070 */
[----:B------:R-:W-:Y:S01]  /*4ef0*/  LOP3.LUT P1, RZ, R2, 0x2, RZ, 0xc0, !PT ;  /* 0x0000000202ff7812 */ /* 0x000fe2000782c0ff */
[----:B------:R-:W-:-:S04]  /*4f00*/  FFMA R16, R3, -7.5497894158615963534e-08, R16 ;  /* 0xb3a2216803107823 */ /* 0x000fc80000000010 */
[C---:B------:R-:W-:Y:S01]  /*4f10*/  FMUL R3, R16.reuse, R16 ;  /* 0x0000001010037220 */ /* 0x040fe20000400000 */
[----:B------:R-:W-:-:S03]  /*4f20*/  FSEL R2, R16, 1, !P0 ;  /* 0x3f80000010027808 */ /* 0x000fc60004000000 */
[----:B------:R-:W-:Y:S01]  /*4f30*/  FFMA R20, R3, R22, -0.0013887860113754868507 ;  /* 0xbab607ed03147423 */ /* 0x000fe20000000016 */
[----:B------:R-:W-:Y:S02]  /*4f40*/  FSEL R22, R25, 0.041666727513074874878, !P0 ;  /* 0x3d2aaabb19167808 */ /* 0x000fe40004000000 */
[----:B------:R-:W-:Y:S02]  /*4f50*/  FSEL R25, -R27, -0.4999999701976776123, !P0 ;  /* 0xbeffffff1b197808 */ /* 0x000fe40004000100 */
[----:B------:R-:W-:-:S05]  /*4f60*/  FSEL R20, R20, -0.00019574658654164522886, P0 ;  /* 0xb94d415314147808 */ /* 0x000fca0000000000 */
[----:B------:R-:W-:-:S04]  /*4f70*/  FFMA R20, R3, R20, R22 ;  /* 0x0000001403147223 */ /* 0x000fc80000000016 */
[C---:B------:R-:W-:Y:S01]  /*4f80*/  FFMA R20, R3.reuse, R20, R25 ;  /* 0x0000001403147223 */ /* 0x040fe20000000019 */
[----:B------:R-:W-:Y:S01]  /*4f90*/  FFMA R3, R3, R2, RZ ;  /* 0x0000000203037223 */ /* 0x000fe200000000ff */
[----:B------:R-:W-:-:S03]  /*4fa0*/  FMUL R25, R24, 0.79788458347320556641 ;  /* 0x3f4c422a18197820 */ /* 0x000fc60000400000 */
[----:B------:R-:W-:Y:S01]  /*4fb0*/  FFMA R2, R3, R20, R2 ;  /* 0x0000001403027223 */ /* 0x000fe20000000002 */
[----:B------:R-:W-:-:S03]  /*4fc0*/  FMUL R25, R26, R25 ;  /* 0x000000191a197220 */ /* 0x000fc60000400000 */
[----:B------:R-:W-:-:S04]  /*4fd0*/  @P1 FADD R2, RZ, -R2 ;  /* 0x80000002ff021221 */ /* 0x000fc80000000000 */
[----:B------:R-:W-:-:S07]  /*4fe0*/  FMUL R32, R2, R25 ;  /* 0x0000001902207220 */ /* 0x000fce0000400000 */
.L_x_51:
[----:B------:R-:W-:Y:S05]  /*4ff0*/  BSYNC.RECONVERGENT B0 ;  /* 0x0000000000007941 */ /* 0x000fea0003800200 */
.L_x_49:
[----:B------:R-:W-:Y:S01]  /*5000*/  FSETP.GT.AND P0, PT, |R33|, 2, PT ;  /* 0x400000002100780b */ /* 0x000fe20003f04200 */
[----:B------:R-:W-:-:S12]  /*5010*/  BSSY.RECONVERGENT B3, `(.L_x_55) ;  /* 0x0000214000037945 */ /* 0x000fd80003800200 */
[----:B------:R-:W-:Y:S05]  /*5020*/  @!P0 BRA `(.L_x_56) ;  /* 0x0000001000b08947 */ /* 0x000fea0003800000 */
[----:B------:R-:W-:Y:S01]  /*5030*/  FSETP.GTU.AND P0, PT, |R33|, 8, PT ;  /* 0x410000002100780b */ /* 0x000fe20003f0c200 */
[----:B------:R-:W-:-:S12]  /*5040*/  BSSY.RECONVERGENT B0, `(.L_x_57) ;  /* 0x0000087000007945 */ /* 0x000fd80003800200 */
[----:B------:R-:W-:Y:S05]  /*5050*/  @P0 BRA `(.L_x_58) ;  /* 0x0000000000540947 */ /* 0x000fea0003800000 */
[----:B------:R-:W-:Y:S02]  /*5060*/  HFMA2 R3, -RZ, RZ, 0.044403076171875, 0.274169921875 ;  /* 0x29af3463ff037431 */ /* 0x000fe400000001ff */
[C---:B------:R-:W-:Y:S01]  /*5070*/  FADD R2, |R33|.reuse, -3.8317060470581054688 ;  /* 0xc0753aac21027421 */ /* 0x040fe20000000200 */
[----:B------:R-:W-:-:S03]  /*5080*/  FADD R16, |R33|, -7.01558685302734375 ;  /* 0xc0e07fb021107421 */ /* 0x000fc60000000200 */
[----:B------:R-:W-:Y:S01]  /*5090*/  FADD R2, R2, 7.6850589891819254262e-08 ;  /* 0x33a5090f02027421 */ /* 0x000fe20000000000 */
[----:B------:R-:W-:-:S03]  /*50a0*/  FADD R16, R16, 1.8321172490232129348e-07 ;  /* 0x3444b8db10107421 */ /* 0x000fc60000000000 */
[----:B------:R-:W-:-:S04]  /*50b0*/  FFMA R3, R2, R3, 9.2190859980745276658e-13 ;  /* 0x2b81bf4202037423 */ /* 0x000fc80000000003 */
[----:B------:R-:W-:-:S04]  /*50c0*/  FFMA R3, R2, R3, -2.5706882803011588123e-11 ;  /* 0xade21ec102037423 */ /* 0x000fc80000000003 */
[----:B------:R-:W-:-:S04]  /*50d0*/  FFMA R3, R2, R3, -2.0179057036440184447e-10 ;  /* 0xaf5ddeff02037423 */ /* 0x000fc80000000003 */
[----:B------:R-:W-:-:S04]  /*50e0*/  FFMA R3, R2, R3, 4.5125276848523299122e-09 ;  /* 0x319b0c9d02037423 */ /* 0x000fc80000000003 */
[----:B------:R-:W-:-:S04]  /*50f0*/  FFMA R3, R2, R3, 2.7016289649850477872e-08 ;  /* 0x32e8117302037423 */ /* 0x000fc80000000003 */
[----:B------:R-:W-:-:S04]  /*5100*/  FFMA R3, R2, R3, -5.3477970141102559865e-07 ;  /* 0xb50f8dc802037423 */ /* 0x000fc80000000003 */
[----:B------:R-:W-:-:S04]  /*5110*/  FFMA R3, R2, R3, -2.3602763121743919328e-06 ;  /* 0xb61e653d02037423 */ /* 0x000fc80000000003 */
[----:B------:R-:W-:-:S04]  /*5120*/  FFMA R3, R2, R3, 4.1210809285985305905e-05 ;  /* 0x382cd9c502037423 */ /* 0x000fc80000000003 */
[----:B------:R-:W-:-:S04]  /*5130*/  FFMA R3, R2, R3, 0.00011917029041796922684 ;  /* 0x38f9eb1002037423 */ /* 0x000fc80000000003 */
[----:B------:R-:W-:-:S04]  /*5140*/  FFMA R3, R2, R3, -0.0018075588159263134003 ;  /* 0xbaeceb9c02037423 */ /* 0x000fc80000000003 */
[----:B------:R-:W-:-:S04]  /*5150*/  FFMA R3, R2, R3, -0.0025548927951604127884 ;  /* 0xbb276ffd02037423 */ /* 0x000fc80000000003 */
[----:B------:R-:W-:-:S04]  /*5160*/  FFMA R3, R2, R3, 0.033013891428709030151 ;  /* 0x3d07399302037423 */ /* 0x000fc80000000003 */
[----:B------:R-:W-:-:S04]  /*5170*/  FMUL R3, R3, R16 ;  /* 0x0000001003037220 */ /* 0x000fc80000400000 */
[----:B------:R-:W-:-:S04]  /*5180*/  FMUL R2, R2, R3 ;  /* 0x0000000302027220 */ /* 0x000fc80000400000 */
[----:B------:R-:W-:Y:S01]  /*5190*/  FMUL R2, R2, |R33| ;  /* 0x4000002102027220 */ /* 0x000fe20000400000 */
[----:B------:R-:W-:Y:S06]  /*51a0*/  BRA `(.L_x_59) ;  /* 0x0000000400c07947 */ /* 0x000fec0003800000 */
.L_x_58:
[----:B------:R-:W-:Y:S02]  /*51b0*/  FSETP.NEU.AND P0, PT, |R33|, +INF , PT ;  /* 0x7f8000002100780b */ /* 0x000fe40003f0d200 */
[----:B------:R-:W-:-:S11]  /*51c0*/  MOV R2, RZ ;  /* 0x000000ff00027202 */ /* 0x000fd60000000f00 */
[----:B------:R-:W-:Y:S05]  /*51d0*/  @!P0 BRA `(.L_x_59) ;  /* 0x0000000400b48947 */ /* 0x000fea0003800000 */
[----:B------:R-:W0:Y:S01]  /*51e0*/  MUFU.RCP R22, |R33| ;  /* 0x4000002100167308 */ /* 0x000e220000001000 */
[----:B------:R-:W-:Y:S01]  /*51f0*/  HFMA2 R2, -RZ, RZ, 1.947265625, 0.9541015625 ;  /* 0x3fca3ba2ff027431 */ /* 0x000fe200000001ff */
[----:B------:R-:W-:Y:S01]  /*5200*/  BSSY.RECONVERGENT B1, `(.L_x_60) ;  /* 0x0000046000017945 */ /* 0x000fe20003800200 */
[----:B0-----:R-:W-:-:S04]  /*5210*/  FMUL R29, R22, R22 ;  /* 0x00000016161d7220 */ /* 0x001fc80000400000 */
[----:B------:R-:W-:-:S04]  /*5220*/  FFMA R2, R29, -R2, 0.36148586869239807129 ;  /* 0x3eb914ad1d027423 */ /* 0x000fc80000000802 */
[----:B------:R-:W-:-:S04]  /*5230*/  FFMA R2, R29, R2, -0.16401261091232299805 ;  /* 0xbe27f2ec1d027423 */ /* 0x000fc80000000002 */
[----:B------:R-:W-:-:S04]  /*5240*/  FFMA R2, R29, R2, 0.37499991059303283691 ;  /* 0x3ebffffd1d027423 */ /* 0x000fc80000000002 */
[----:B------:R-:W-:Y:S01]  /*5250*/  FFMA R22, R22, R2, |R33| ;  /* 0x0000000216167223 */ /* 0x000fe20000000421 */
[----:B------:R-:W-:-:S03]  /*5260*/  MOV R2, 0x4082cb37 ;  /* 0x4082cb3700027802 */ /* 0x000fc60000000f00 */
[C---:B------:R-:W-:Y:S01]  /*5270*/  FMUL R3, R22.reuse, 0.63661974668502807617 ;  /* 0x3f22f98316037820 */ /* 0x040fe20000400000 */
[----:B------:R-:W-:Y:S01]  /*5280*/  FSETP.GE.AND P0, PT, |R22|, 105615, PT ;  /* 0x47ce47801600780b */ /* 0x000fe20003f06200 */
[C---:B------:R-:W-:Y:S02]  /*5290*/  FFMA R2, R29.reuse, -R2, 0.74987655878067016602 ;  /* 0x3f3ff7e91d027423 */ /* 0x040fe40000000802 */
[----:B------:R-:W0:Y:S02]  /*52a0*/  F2I.NTZ R27, R3 ;  /* 0x00000003001b7305 */ /* 0x000e240000203100 */
[----:B------:R-:W-:-:S04]  /*52b0*/  FFMA R2, R29, R2, -0.19291564822196960449 ;  /* 0xbe458bae1d027423 */ /* 0x000fc80000000002 */
[----:B------:R-:W-:-:S04]  /*52c0*/  FFMA R2, R29, R2, 0.18749825656414031982 ;  /* 0x3e3fff8b1d027423 */ /* 0x000fc80000000002 */
        /* <DEDUP_REMOVED lines=15> */
.L_x_62:
        /* <DEDUP_REMOVED lines=27> */
[C-C-:B------:R-:W-:Y:S01]  /*5570*/  SHF.L.W.U32.HI R27, R3.reuse, 0x2, R20.reuse ;  /* 0x00000002031b7819 */ /* 0x140fe20000010e14 */
[----:B------:R-:W-:Y:S01]  /*5580*/  IMAD.SHL.U32 R3, R3, 0x4, RZ ;  /* 0x0000000403037824 */ /* 0x000fe200078e00ff */
[----:B------:R-:W-:Y:S02]  /*5590*/  SHF.R.U32.HI R20, RZ, 0x1e, R20 ;  /* 0x0000001eff147819 */ /* 0x000fe40000011614 */
[----:B------:R-:W-:-:S02]  /*55a0*/  SHF.R.S32.HI R24, RZ, 0x1f, R27 ;  /* 0x0000001fff187819 */ /* 0x000fc4000001141b */
[C---:B------:R-:W-:Y:S02]  /*55b0*/  LOP3.LUT R22, R27.reuse, R22, RZ, 0x3c, !PT ;  /* 0x000000161b167212 */ /* 0x040fe400078e3cff */
[C---:B------:R-:W-:Y:S02]  /*55c0*/  LOP3.LUT R2, R24.reuse, R3, RZ, 0x3c, !PT ;  /* 0x0000000318027212 */ /* 0x040fe400078e3cff */
[----:B------:R-:W-:Y:S02]  /*55d0*/  LOP3.LUT R3, R24, R27, RZ, 0x3c, !PT ;  /* 0x0000001b18037212 */ /* 0x000fe400078e3cff */
[----:B------:R-:W-:Y:S02]  /*55e0*/  LEA.HI R27, R27, R20, RZ, 0x1 ;  /* 0x000000141b1b7211 */ /* 0x000fe400078f08ff */
[----:B------:R-:W-:Y:S02]  /*55f0*/  ISETP.GE.AND P1, PT, R22, RZ, PT ;  /* 0x000000ff1600720c */ /* 0x000fe40003f26270 */
[----:B------:R-:W0:Y:S01]  /*5600*/  I2F.F64.S64 R2, R2 ;  /* 0x0000000200027312 */ /* 0x000e220000301c00 */
[----:B-1----:R-:W-:-:S04]  /*5610*/  IADD3 R16, PT, PT, -R27, RZ, RZ ;  /* 0x000000ff1b107210 */ /* 0x002fc80007ffe1ff */
[----:B------:R-:W-:Y:S01]  /*5620*/  @!P0 MOV R27, R16 ;  /* 0x00000010001b8202 */ /* 0x000fe20000000f00 */
[----:B0-----:R-:W-:-:S10]  /*5630*/  DMUL R24, R2, UR10 ;  /* 0x0000000a02187c28 */ /* 0x001fd40008000000 */
[----:B------:R-:W0:Y:S02]  /*5640*/  F2F.F32.F64 R24, R24 ;  /* 0x0000001800187310 */ /* 0x000e240000301000 */
[----:B0-----:R-:W-:-:S07]  /*5650*/  FSEL R16, -R24, R24, !P1 ;  /* 0x0000001818107208 */ /* 0x001fce0004800100 */
.L_x_61:
[----:B------:R-:W-:Y:S05]  /*5660*/  BSYNC.RECONVERGENT B1 ;  /* 0x0000000000017941 */ /* 0x000fea0003800200 */
.L_x_60:
[----:B------:R-:W-:Y:S01]  /*5670*/  HFMA2 R2, -RZ, RZ, 1.9462890625, 0.0004794597625732421875 ;  /* 0x3fc90fdbff027431 */ /* 0x000fe200000001ff */
[----:B------:R-:W-:Y:S01]  /*5680*/  LOP3.LUT R27, R27, 0x3, RZ, 0xc0, !PT ;  /* 0x000000031b1b7812 */ /* 0x000fe200078ec0ff */
[C---:B------:R-:W-:Y:S01]  /*5690*/  FMUL R22, |R33|.reuse, 16777216 ;  /* 0x4b80000021167820 */ /* 0x040fe20000400200 */
[----:B------:R-:W-:Y:S01]  /*56a0*/  FSETP.GEU.AND P2, PT, |R33|, 1.175494350822287508e-38, PT ;  /* 0x008000002100780b */ /* 0x000fe20003f4e200 */
[----:B------:R-:W-:Y:S01]  /*56b0*/  HFMA2 R24, -RZ, RZ, 1.0078125, -8.98838043212890625e-05 ;  /* 0x3c0885e4ff187431 */ /* 0x000fe200000001ff */
[----:B------:R-:W-:Y:S02]  /*56c0*/  I2FP.F32.U32 R27, R27 ;  /* 0x0000001b001b7245 */ /* 0x000fe40000201000 */
[----:B------:R-:W-:-:S03]  /*56d0*/  MOV R25, 0x3e2aaaa8 ;  /* 0x3e2aaaa800197802 */ /* 0x000fc60000000f00 */
[----:B------:R-:W-:-:S04]  /*56e0*/  FFMA R27, R27, R2, -2.3561944961547851562 ;  /* 0xc016cbe41b1b7423 */ /* 0x000fc80000000002 */
[----:B------:R-:W-:Y:S01]  /*56f0*/  FADD R16, R27, R16 ;  /* 0x000000101b107221 */ /* 0x000fe20000000000 */
[----:B------:R-:W-:Y:S02]  /*5700*/  FSEL R27, R22, |R33|, !P2 ;  /* 0x40000021161b7208 */ /* 0x000fe40005000000 */
[----:B------:R-:W-:Y:S01]  /*5710*/  MOV R22, 0x37cbac00 ;  /* 0x37cbac0000167802 */ /* 0x000fe20000000f00 */
[----:B------:R-:W-:-:S03]  /*5720*/  FMUL R2, R16, 0.63661974668502807617 ;  /* 0x3f22f98310027820 */ /* 0x000fc60000400000 */
[----:B------:R-:W0:Y:S08]  /*5730*/  MUFU.RSQ R27, R27 ;  /* 0x0000001b001b7308 */ /* 0x000e300000001400 */
[----:B------:R-:W1:Y:S01]  /*5740*/  F2I.NTZ R2, R2 ;  /* 0x0000000200027305 */ /* 0x000e620000203100 */
[----:B0-----:R-:W-:-:S04]  /*5750*/  @!P2 FMUL R27, R27, 4096 ;  /* 0x458000001b1ba820 */ /* 0x001fc80000400000 */
[----:B------:R-:W-:Y:S01]  /*5760*/  FMUL R27, R27, 0.79788458347320556641 ;  /* 0x3f4c422a1b1b7820 */ /* 0x000fe20000400000 */
[----:B-1----:R-:W-:Y:S02]  /*5770*/  I2FP.F32.S32 R3, R2 ;  /* 0x0000000200037245 */ /* 0x002fe40000201400 */
[C---:B------:R-:W-:Y:S02]  /*5780*/  LOP3.LUT R20, R2.reuse, 0x1, RZ, 0xc0, !PT ;  /* 0x0000000102147812 */ /* 0x040fe400078ec0ff */
[----:B------:R-:W-:Y:S01]  /*5790*/  IADD3 R2, PT, PT, R2, 0x1, RZ ;  /* 0x0000000102027810 */ /* 0x000fe20007ffe0ff */
[C---:B------:R-:W-:Y:S01]  /*57a0*/  FFMA R16, R3.reuse, -1.5707962512969970703, R16 ;  /* 0xbfc90fda03107823 */ /* 0x040fe20000000010 */
[----:B------:R-:W-:Y:S02]  /*57b0*/  ISETP.NE.U32.AND P0, PT, R20, 0x1, PT ;  /* 0x000000011400780c */ /* 0x000fe40003f05070 */
[----:B------:R-:W-:Y:S01]  /*57c0*/  LOP3.LUT P1, RZ, R2, 0x2, RZ, 0xc0, !PT ;  /* 0x0000000202ff7812 */ /* 0x000fe2000782c0ff */
[----:B------:R-:W-:Y:S01]  /*57d0*/  FFMA R16, R3, -7.5497894158615963534e-08, R16 ;  /* 0xb3a2216803107823 */ /* 0x000fe20000000010 */
[----:B------:R-:W-:-:S03]  /*57e0*/  FSEL R25, -R25, -0.4999999701976776123, !P0 ;  /* 0xbeffffff19197808 */ /* 0x000fc60004000100 */
[C---:B------:R-:W-:Y:S01]  /*57f0*/  FMUL R3, R16.reuse, R16 ;  /* 0x0000001010037220 */ /* 0x040fe20000400000 */
[----:B------:R-:W-:-:S03]  /*5800*/  FSEL R2, R16, 1, !P0 ;  /* 0x3f80000010027808 */ /* 0x000fc60004000000 */
[----:B------:R-:W-:Y:S01]  /*5810*/  FFMA R20, R3, R22, -0.0013887860113754868507 ;  /* 0xbab607ed03147423 */ /* 0x000fe20000000016 */
[----:B------:R-:W-:-:S04]  /*5820*/  FSEL R22, R24, 0.041666727513074874878, !P0 ;  /* 0x3d2aaabb18167808 */ /* 0x000fc80004000000 */
[----:B------:R-:W-:-:S05]  /*5830*/  FSEL R20, R20, -0.00019574658654164522886, P0 ;  /* 0xb94d415314147808 */ /* 0x000fca0000000000 */
[----:B------:R-:W-:-:S04]  /*5840*/  FFMA R20, R3, R20, R22 ;  /* 0x0000001403147223 */ /* 0x000fc80000000016 */
[C---:B------:R-:W-:Y:S01]  /*5850*/  FFMA R20, R3.reuse, R20, R25 ;  /* 0x0000001403147223 */ /* 0x040fe20000000019 */
[----:B------:R-:W-:-:S04]  /*5860*/  FFMA R3, R3, R2, RZ ;  /* 0x0000000203037223 */ /* 0x000fc800000000ff */
[----:B------:R-:W-:Y:S01]  /*5870*/  FFMA R2, R3, R20, R2 ;  /* 0x0000001403027223 */ /* 0x000fe20000000002 */
[----:B------:R-:W-:-:S03]  /*5880*/  FMUL R3, R27, R26 ;  /* 0x0000001a1b037220 */ /* 0x000fc60000400000 */
[----:B------:R-:W-:-:S04]  /*5890*/  @P1 FADD R2, RZ, -R2 ;  /* 0x80000002ff021221 */ /* 0x000fc80000000000 */
[----:B------:R-:W-:-:S07]  /*58a0*/  FMUL R2, R2, R3 ;  /* 0x0000000302027220 */ /* 0x000fce0000400000 */
.L_x_59:
[----:B------:R-:W-:Y:S05]  /*58b0*/  BSYNC.RECONVERGENT B0 ;  /* 0x0000000000007941 */ /* 0x000fea0003800200 */
.L_x_57:
[C---:B------:R-:W-:Y:S01]  /*58c0*/  FSETP.GTU.AND P1, PT, |R33|.reuse, 8, PT ;  /* 0x410000002100780b */ /* 0x040fe20003f2c200 */
[----:B------:R-:W-:Y:S01]  /*58d0*/  BSSY.RECONVERGENT B0, `(.L_x_63) ;  /* 0x000008c000007945 */ /* 0x000fe20003800200 */
[----:B------:R-:W-:-:S04]  /*58e0*/  FSETP.GEU.AND P0, PT, R33, RZ, PT ;  /* 0x000000ff2100720b */ /* 0x000fc80003f0e000 */
[----:B------:R-:W-:-:S07]  /*58f0*/  FSEL R28, -R2, R2, !P0 ;  /* 0x00000002021c7208 */ /* 0x000fce0004000100 */
        /* <DEDUP_REMOVED lines=25> */
.L_x_64:
        /* <DEDUP_REMOVED lines=33> */
.L_x_68:
        /* <DEDUP_REMOVED lines=42> */
.L_x_67:
[----:B------:R-:W-:Y:S05]  /*5f40*/  BSYNC.RECONVERGENT B1 ;  /* 0x0000000000017941 */ /* 0x000fea0003800200 */
.L_x_66:
        /* <DEDUP_REMOVED lines=8> */
[----:B------:R-:W-:Y:S01]  /*5fd0*/  FFMA R2, R27, R2, -0.78539818525314331055 ;  /* 0xbf490fdb1b027423 */ /* 0x000fe20000000002 */
[----:B------:R-:W-:-:S03]  /*5fe0*/  MOV R27, 0x3e2aaaa8 ;  /* 0x3e2aaaa8001b7802 */ /* 0x000fc60000000f00 */
[----:B------:R-:W-:-:S04]  /*5ff0*/  FADD R2, R2, R3 ;  /* 0x0000000302027221 */ /* 0x000fc80000000000 */
[----:B------:R-:W-:-:S04]  /*6000*/  FMUL R3, R2, 0.63661974668502807617 ;  /* 0x3f22f98302037820 */ /* 0x000fc80000400000 */
[----:B------:R-:W0:Y:S08]  /*6010*/  F2I.NTZ R16, R3 ;  /* 0x0000000300107305 */ /* 0x000e300000203100 */
[----:B------:R-:W1:Y:S01]  /*6020*/  MUFU.RSQ R3, R29 ;  /* 0x0000001d00037308 */ /* 0x000e620000001400 */
[----:B0-----:R-:W-:Y:S02]  /*6030*/  I2FP.F32.S32 R25, R16 ;  /* 0x0000001000197245 */ /* 0x001fe40000201400 */
[C---:B------:R-:W-:Y:S01]  /*6040*/  LOP3.LUT R20, R16.reuse, 0x1, RZ, 0xc0, !PT ;  /* 0x0000000110147812 */ /* 0x040fe200078ec0ff */
[----:B------:R-:W-:-:S02]  /*6050*/  VIADD R16, R16, 0x1 ;  /* 0x0000000110107836 */ /* 0x000fc40000000000 */
[C---:B------:R-:W-:Y:S01]  /*6060*/  FFMA R2, R25.reuse, -1.5707962512969970703, R2 ;  /* 0xbfc90fda19027823 */ /* 0x040fe20000000002 */
[----:B------:R-:W-:Y:S02]  /*6070*/  ISETP.NE.U32.AND P0, PT, R20, 0x1, PT ;  /* 0x000000011400780c */ /* 0x000fe40003f05070 */
[----:B------:R-:W-:Y:S01]  /*6080*/  LOP3.LUT P1, RZ, R16, 0x2, RZ, 0xc0, !PT ;  /* 0x0000000210ff7812 */ /* 0x000fe2000782c0ff */
[----:B------:R-:W-:Y:S01]  /*6090*/  FFMA R2, R25, -7.5497894158615963534e-08, R2 ;  /* 0xb3a2216819027823 */ /* 0x000fe20000000002 */
[----:B------:R-:W-:Y:S01]  /*60a0*/  FSEL R27, -R27, -0.4999999701976776123, !P0 ;  /* 0xbeffffff1b1b7808 */ /* 0x000fe20004000100 */
[----:B-1----:R-:W-:Y:S02]  /*60b0*/  @!P2 FMUL R3, R3, 4096 ;  /* 0x458000000303a820 */ /* 0x002fe40000400000 */
[C---:B------:R-:W-:Y:S01]  /*60c0*/  FMUL R25, R2.reuse, R2 ;  /* 0x0000000202197220 */ /* 0x040fe20000400000 */
[----:B------:R-:W-:Y:S01]  /*60d0*/  FSEL R2, R2, 1, !P0 ;  /* 0x3f80000002027808 */ /* 0x000fe20004000000 */
[----:B------:R-:W-:-:S02]  /*60e0*/  FMUL R3, R3, 0.79788458347320556641 ;  /* 0x3f4c422a03037820 */ /* 0x000fc40000400000 */
[----:B------:R-:W-:Y:S01]  /*60f0*/  FFMA R20, R25, R22, -0.0013887860113754868507 ;  /* 0xbab607ed19147423 */ /* 0x000fe20000000016 */
[----:B------:R-:W-:Y:S01]  /*6100*/  FSEL R22, R24, 0.041666727513074874878, !P0 ;  /* 0x3d2aaabb18167808 */ /* 0x000fe20004000000 */
[----:B------:R-:W-:-:S03]  /*6110*/  FMUL R3, R3, R26 ;  /* 0x0000001a03037220 */ /* 0x000fc60000400000 */
[----:B------:R-:W-:-:S05]  /*6120*/  FSEL R20, R20, -0.00019574658654164522886, P0 ;  /* 0xb94d415314147808 */ /* 0x000fca0000000000 */
[----:B------:R-:W-:-:S04]  /*6130*/  FFMA R20, R25, R20, R22 ;  /* 0x0000001419147223 */ /* 0x000fc80000000016 */
[C---:B------:R-:W-:Y:S01]  /*6140*/  FFMA R20, R25.reuse, R20, R27 ;  /* 0x0000001419147223 */ /* 0x040fe2000000001b */
[----:B------:R-:W-:-:S04]  /*6150*/  FFMA R25, R25, R2, RZ ;  /* 0x0000000219197223 */ /* 0x000fc800000000ff */
[----:B------:R-:W-:-:S04]  /*6160*/  FFMA R2, R25, R20, R2 ;  /* 0x0000001419027223 */ /* 0x000fc80000000002 */
[----:B------:R-:W-:-:S04]  /*6170*/  @P1 FADD R2, RZ, -R2 ;  /* 0x80000002ff021221 */ /* 0x000fc80000000000 */
[----:B------:R-:W-:-:S07]  /*6180*/  FMUL R3, R2, R3 ;  /* 0x0000000302037220 */ /* 0x000fce0000400000 */
.L_x_65:
[----:B------:R-:W-:Y:S05]  /*6190*/  BSYNC.RECONVERGENT B0 ;  /* 0x0000000000007941 */ /* 0x000fea0003800200 */
.L_x_63:
[----:B------:R-:W0:Y:S01]  /*61a0*/  MUFU.RCP R2, R33 ;  /* 0x0000002100027308 */ /* 0x000e220000001000 */
[----:B------:R-:W-:Y:S01]  /*61b0*/  UMOV UR5, 0x40000000 ;  /* 0x4000000000057882 */ /* 0x000fe20000000000 */
[----:B------:R-:W-:Y:S01]  /*61c0*/  BSSY.RECONVERGENT B4, `(.L_x_69) ;  /* 0x000000d000047945 */ /* 0x000fe20003800200 */
[----:B------:R-:W-:-:S05]  /*61d0*/  MOV R20, UR5 ;  /* 0x0000000500147c02 */ /* 0x000fca0008000f00 */
[----:B------:R-:W1:Y:S01]  /*61e0*/  FCHK P0, R20, R33 ;  /* 0x0000002114007302 */ /* 0x000e620000000000 */
[----:B0-----:R-:W-:-:S04]  /*61f0*/  FFMA R25, R2, -R33, 1 ;  /* 0x3f80000002197423 */ /* 0x001fc80000000821 */
[----:B------:R-:W-:-:S04]  /*6200*/  FFMA R2, R2, R25, R2 ;  /* 0x0000001902027223 */ /* 0x000fc80000000002 */
[----:B------:R-:W-:-:S04]  /*6210*/  FFMA R16, R2, 2, RZ ;  /* 0x4000000002107823 */ /* 0x000fc800000000ff */
[----:B------:R-:W-:-:S04]  /*6220*/  FFMA R25, R16, -R33, 2 ;  /* 0x4000000010197423 */ /* 0x000fc80000000821 */
[----:B------:R-:W-:Y:S01]  /*6230*/  FFMA R2, R2, R25, R16 ;  /* 0x0000001902027223 */ /* 0x000fe20000000010 */
[----:B-1----:R-:W-:Y:S06]  /*6240*/  @!P0 BRA `(.L_x_70) ;  /* 0x0000000000108947 */ /* 0x002fec0003800000 */
[----:B------:R-:W-:Y:S01]  /*6250*/  HFMA2 R2, -RZ, RZ, 2, 0 ;  /* 0x40000000ff027431 */ /* 0x000fe200000001ff */
[----:B------:R-:W-:Y:S02]  /*6260*/  MOV R26, R33 ;  /* 0x00000021001a7202 */ /* 0x000fe40000000f00 */
[----:B------:R-:W-:-:S07]  /*6270*/  MOV R16, 0x6290 ;  /* 0x0000629000107802 */ /* 0x000fce0000000f00 */
[----:B------:R-:W-:Y:S05]  /*6280*/  CALL.REL.NOINC `($__internal_1_$__cuda_sm3x_div_rn_noftz_f32_slowpath) ;  /* 0x0000058400d47944 */ /* 0x000fea0003c00000 */
.L_x_70:
[----:B------:R-:W-:Y:S05]  /*6290*/  BSYNC.RECONVERGENT B4 ;  /* 0x0000000000047941 */ /* 0x000fea0003800200 */
.L_x_69:
[----:B------:R-:W-:Y:S02]  /*62a0*/  FSETP.GEU.AND P0, PT, |R33|, 1.000000003171076851e-30, PT ;  /* 0x0da242602100780b */ /* 0x000fe40003f0e200 */
[----:B------:R-:W-:-:S04]  /*62b0*/  LOP3.LUT R25, R28, 0x80000000, R33, 0xb8, !PT ;  /* 0x800000001c197812 */ /* 0x000fc800078eb821 */
[----:B------:R-:W-:-:S05]  /*62c0*/  FSEL R28, R25, R28, !P0 ;  /* 0x0000001c191c7208 */ /* 0x000fca0004000000 */
[----:B------:R-:W-:Y:S01]  /*62d0*/  FFMA R3, R28, R2, -R3 ;  /* 0x000000021c037223 */ /* 0x000fe20000000803 */
[----:B------:R-:W-:Y:S06]  /*62e0*/  BRA `(.L_x_71) ;  /* 0x0000000c00987947 */ /* 0x000fec0003800000 */
.L_x_56:
        /* <DEDUP_REMOVED lines=11> */
[----:B------:R-:W-:Y:S01]  /*63a0*/  HFMA2 R2, -RZ, RZ, 2.8125, 0 ;  /* 0x41a00000ff027431 */ /* 0x000fe200000001ff */
[----:B------:R-:W-:Y:S02]  /*63b0*/  MOV R26, R33 ;  /* 0x00000021001a7202 */ /* 0x000fe40000000f00 */
[----:B------:R-:W-:-:S07]  /*63c0*/  MOV R16, 0x63e0 ;  /* 0x000063e000107802 */ /* 0x000fce0000000f00 */
[----:B------:R-:W-:Y:S05]  /*63d0*/  CALL.REL.NOINC `($__internal_1_$__cuda_sm3x_div_rn_noftz_f32_slowpath) ;  /* 0x0000058400807944 */ /* 0x000fea0003c00000 */
.L_x_73:
[----:B------:R-:W-:Y:S05]  /*63e0*/  BSYNC.RECONVERGENT B4 ;  /* 0x0000000000047941 */ /* 0x000fea0003800200 */
.L_x_72:
[----:B------:R-:W0:Y:S01]  /*63f0*/  MUFU.RCP R16, R33 ;  /* 0x0000002100107308 */ /* 0x000e220000001000 */
[----:B------:R-:W-:Y:S01]  /*6400*/  UMOV UR5, 0x41900000 ;  /* 0x4190000000057882 */ /* 0x000fe20000000000 */
[----:B------:R-:W-:Y:S01]  /*6410*/  MOV R31, R2 ;  /* 0x00000002001f7202 */ /* 0x000fe20000000f00 */
[----:B------:R-:W-:Y:S01]  /*6420*/  HFMA2 R28, -RZ, RZ, 1.875, 0 ;  /* 0x3f800000ff1c7431 */ /* 0x000fe200000001ff */
[----:B------:R-:W-:Y:S01]  /*6430*/  MOV R20, UR5 ;  /* 0x0000000500147c02 */ /* 0x000fe20008000f00 */
[----:B------:R-:W-:Y:S01]  /*6440*/  BSSY.RECONVERGENT B4, `(.L_x_74) ;  /* 0x000000f000047945 */ /* 0x000fe20003800200 */
[----:B------:R-:W-:Y:S02]  /*6450*/  FSETP.GT.AND P0, PT, |R31|, 9.99999986991104000000e+14, PT ;  /* 0x58635fa91f00780b */ /* 0x000fe40003f04200 */
[----:B------:R-:W1:Y:S02]  /*6460*/  FCHK P1, R20, R33 ;  /* 0x0000002114007302 */ /* 0x000e640000020000 */
[----:B------:R-:W-:Y:S01]  /*6470*/  FSEL R28, R28, 1.0000000036274937255e-15, !P0 ;  /* 0x26901d7d1c1c7808 */ /* 0x000fe20004000000 */
[----:B0-----:R-:W-:-:S08]  /*6480*/  FFMA R3, R16, -R33, 1 ;  /* 0x3f80000010037423 */ /* 0x001fd00000000821 */
[----:B------:R-:W-:Y:S01]  /*6490*/  @P0 FMUL R31, R31, 1.0000000036274937255e-15 ;  /* 0x26901d7d1f1f0820 */ /* 0x000fe20000400000 */
[----:B------:R-:W-:-:S04]  /*64a0*/  FFMA R2, R16, R3, R16 ;  /* 0x0000000310027223 */ /* 0x000fc80000000010 */
[----:B------:R-:W-:-:S04]  /*64b0*/  FFMA R3, R2, 18, RZ ;  /* 0x4190000002037823 */ /* 0x000fc800000000ff */
[----:B------:R-:W-:-:S04]  /*64c0*/  FFMA R16, R3, -R33, 18 ;  /* 0x4190000003107423 */ /* 0x000fc80000000821 */
[----:B------:R-:W-:Y:S01]  /*64d0*/  FFMA R2, R2, R16, R3 ;  /* 0x0000001002027223 */ /* 0x000fe20000000003 */
[----:B-1----:R-:W-:Y:S06]  /*64e0*/  @!P1 BRA `(.L_x_75) ;  /* 0x0000000000109947 */ /* 0x002fec0003800000 */
[----:B------:R-:W-:Y:S02]  /*64f0*/  MOV R2, 0x41900000 ;  /* 0x4190000000027802 */ /* 0x000fe40000000f00 */
[----:B------:R-:W-:Y:S02]  /*6500*/  MOV R26, R33 ;  /* 0x00000021001a7202 */ /* 0x000fe40000000f00 */
[----:B------:R-:W-:-:S07]  /*6510*/  MOV R16, 0x6530 ;  /* 0x0000653000107802 */ /* 0x000fce0000000f00 */
[----:B------:R-:W-:Y:S05]  /*6520*/  CALL.REL.NOINC `($__internal_1_$__cuda_sm3x_div_rn_noftz_f32_slowpath) ;  /* 0x00000584002c7944 */ /* 0x000fea0003c00000 */
.L_x_75:
[----:B------:R-:W-:Y:S05]  /*6530*/  BSYNC.RECONVERGENT B4 ;  /* 0x0000000000047941 */ /* 0x000fea0003800200 */
.L_x_74:
[----:B------:R-:W0:Y:S01]  /*6540*/  MUFU.RCP R16, R33 ;  /* 0x0000002100107308 */ /* 0x000e220000001000 */
[----:B------:R-:W-:Y:S01]  /*6550*/  UMOV UR5, 0x41800000 ;  /* 0x4180000000057882 */ /* 0x000fe20000000000 */
[----:B------:R-:W-:Y:S01]  /*6560*/  FFMA R28, R31, R2, -R28 ;  /* 0x000000021f1c7223 */ /* 0x000fe2000000081c */
[----:B------:R-:W-:Y:S01]  /*6570*/  MOV R20, UR5 ;  /* 0x0000000500147c02 */ /* 0x000fe20008000f00 */
[----:B------:R-:W-:Y:S03]  /*6580*/  BSSY.RECONVERGENT B4, `(.L_x_76) ;  /* 0x0000010000047945 */ /* 0x000fe60003800200 */
[----:B------:R-:W-:Y:S01]  /*6590*/  FSETP.GT.AND P0, PT, |R28|, 9.99999986991104000000e+14, PT ;  /* 0x58635fa91c00780b */ /* 0x000fe20003f04200 */
[----:B------:R-:W1:Y:S01]  /*65a0*/  FCHK P1, R20, R33 ;  /* 0x0000002114007302 */ /* 0x000e620000020000 */
[----:B0-----:R-:W-:-:S11]  /*65b0*/  FFMA R3, R16, -R33, 1 ;  /* 0x3f80000010037423 */ /* 0x001fd60000000821 */
[----:B------:R-:W-:Y:S01]  /*65c0*/  @P0 FMUL R28, R28, 1.0000000036274937255e-15 ;  /* 0x26901d7d1c1c0820 */ /* 0x000fe20000400000 */
[----:B------:R-:W-:Y:S01]  /*65d0*/  FFMA R2, R16, R3, R16 ;  /* 0x0000000310027223 */ /* 0x000fe20000000010 */
[----:B------:R-:W-:-:S03]  /*65e0*/  @P0 FMUL R31, R31, 1.0000000036274937255e-15 ;  /* 0x26901d7d1f1f0820 */ /* 0x000fc60000400000 */
[----:B------:R-:W-:-:S04]  /*65f0*/  FFMA R3, R2, 16, RZ ;  /* 0x4180000002037823 */ /* 0x000fc800000000ff */
[----:B------:R-:W-:-:S04]  /*6600*/  FFMA R16, R3, -R33, 16 ;  /* 0x4180000003107423 */ /* 0x000fc80000000821 */
[----:B------:R-:W-:Y:S01]  /*6610*/  FFMA R2, R2, R16, R3 ;  /* 0x0000001002027223 */ /* 0x000fe20000000003 */
[----:B------:R-:W-:Y:S01]  /*6620*/  FFMA R3, R28, 2, RZ ;  /* 0x400000001c037823 */ /* 0x000fe200000000ff */
[----:B-1----:R-:W-:Y:S06]  /*6630*/  @!P1 BRA `(.L_x_77) ;  /* 0x0000000000109947 */ /* 0x002fec0003800000 */
[----:B------:R-:W-:Y:S01]  /*6640*/  HFMA2 R2, -RZ, RZ, 2.75, 0 ;  /* 0x41800000ff027431 */ /* 0x000fe200000001ff */
[----:B------:R-:W-:Y:S02]  /*6650*/  MOV R26, R33 ;  /* 0x00000021001a7202 */ /* 0x000fe40000000f00 */
[----:B------:R-:W-:-:S07]  /*6660*/  MOV R16, 0x6680 ;  /* 0x0000668000107802 */ /* 0x000fce0000000f00 */
[----:B------:R-:W-:Y:S05]  /*6670*/  CALL.REL.NOINC `($__internal_1_$__cuda_sm3x_div_rn_noftz_f32_slowpath) ;  /* 0x0000058000d87944 */ /* 0x000fea0003c00000 */
.L_x_77:
[----:B------:R-:W-:Y:S05]  /*6680*/  BSYNC.RECONVERGENT B4 ;  /* 0x0000000000047941 */ /* 0x000fea0003800200 */
.L_x_76:
        /* <DEDUP_REMOVED lines=10> */
[----:B------:R-:W-:Y:S01]  /*6730*/  @P0 FMUL R28, R28, 1.0000000036274937255e-15 ;  /* 0x26901d7d1c1c0820 */ /* 0x000fe20000400000 */
[----:B------:R-:W-:Y:S02]  /*6740*/  @P0 FMUL R31, R31, 1.0000000036274937255e-15 ;  /* 0x26901d7d1f1f0820 */ /* 0x000fe40000400000 */
[----:B------:R-:W-:-:S04]  /*6750*/  FFMA R25, R2, 14, RZ ;  /* 0x4160000002197823 */ /* 0x000fc800000000ff */
[----:B------:R-:W-:-:S04]  /*6760*/  FFMA R16, R25, -R33, 14 ;  /* 0x4160000019107423 */ /* 0x000fc80000000821 */
[----:B------:R-:W-:Y:S01]  /*6770*/  FFMA R2, R2, R16, R25 ;  /* 0x0000001002027223 */ /* 0x000fe20000000019 */
[----:B-1----:R-:W-:Y:S06]  /*6780*/  @!P1 BRA `(.L_x_79) ;  /* 0x0000000000109947 */ /* 0x002fec0003800000 */
[----:B------:R-:W-:Y:S01]  /*6790*/  HFMA2 R2, -RZ, RZ, 2.6875, 0 ;  /* 0x41600000ff027431 */ /* 0x000fe200000001ff */
[----:B------:R-:W-:Y:S02]  /*67a0*/  MOV R26, R33 ;  /* 0x00000021001a7202 */ /* 0x000fe40000000f00 */
[----:B------:R-:W-:-:S07]  /*67b0*/  MOV R16, 0x67d0 ;  /* 0x000067d000107802 */ /* 0x000fce0000000f00 */
[----:B------:R-:W-:Y:S05]  /*67c0*/  CALL.REL.NOINC `($__internal_1_$__cuda_sm3x_div_rn_noftz_f32_slowpath) ;  /* 0x0000058000847944 */ /* 0x000fea0003c00000 */
.L_x_79:
[----:B------:R-:W-:Y:S05]  /*67d0*/  BSYNC.RECONVERGENT B4 ;  /* 0x0000000000047941 */ /* 0x000fea0003800200 */
.L_x_78:
        /* <DEDUP_REMOVED lines=12> */
[----:B------:R-:W-:Y:S01]  /*68a0*/  FFMA R25, R2, 12, RZ ;  /* 0x4140000002197823 */ /* 0x000fe200000000ff */
[----:B------:R-:W-:-:S03]  /*68b0*/  FFMA R3, R28, 2, R3 ;  /* 0x400000001c037823 */ /* 0x000fc60000000003 */
[----:B------:R-:W-:-:S04]  /*68c0*/  FFMA R16, R25, -R33, 12 ;  /* 0x4140000019107423 */ /* 0x000fc80000000821 */
[----:B------:R-:W-:Y:S01]  /*68d0*/  FFMA R2, R2, R16, R25 ;  /* 0x0000001002027223 */ /* 0x000fe20000000019 */
[----:B-1----:R-:W-:Y:S06]  /*68e0*/  @!P1 BRA `(.L_x_81) ;  /* 0x0000000000109947 */ /* 0x002fec0003800000 */
[----:B------:R-:W-:Y:S01]  /*68f0*/  HFMA2 R2, -RZ, RZ, 2.625, 0 ;  /* 0x41400000ff027431 */ /* 0x000fe200000001ff */
[----:B------:R-:W-:Y:S02]  /*6900*/  MOV R26, R33 ;  /* 0x00000021001a7202 */ /* 0x000fe40000000f00 */
[----:B------:R-:W-:-:S07]  /*6910*/  MOV R16, 0x6930 ;  /* 0x0000693000107802 */ /* 0x000fce0000000f00 */
[----:B------:R-:W-:Y:S05]  /*6920*/  CALL.REL.NOINC `($__internal_1_$__cuda_sm3x_div_rn_noftz_f32_slowpath) ;  /* 0x00000580002c7944 */ /* 0x000fea0003c00000 */
.L_x_81:
[----:B------:R-:W-:Y:S05]  /*6930*/  BSYNC.RECONVERGENT B4 ;  /* 0x0000000000047941 */ /* 0x000fea0003800200 */
.L_x_80:
        /* <DEDUP_REMOVED lines=16> */
[----:B------:R-:W-:Y:S01]  /*6a40*/  HFMA2 R2, -RZ, RZ, 2.5625, 0 ;  /* 0x41200000ff027431 */ /* 0x000fe200000001ff */
[----:B------:R-:W-:Y:S02]  /*6a50*/  MOV R26, R33 ;  /* 0x00000021001a7202 */ /* 0x000fe40000000f00 */
[----:B------:R-:W-:-:S07]  /*6a60*/  MOV R16, 0x6a80 ;  /* 0x00006a8000107802 */ /* 0x000fce0000000f00 */
[----:B------:R-:W-:Y:S05]  /*6a70*/  CALL.REL.NOINC `($__internal_1_$__cuda_sm3x_div_rn_noftz_f32_slowpath) ;  /* 0x0000057c00d87944 */ /* 0x000fea0003c00000 */
.L_x_83:
[----:B------:R-:W-:Y:S05]  /*6a80*/  BSYNC.RECONVERGENT B4 ;  /* 0x0000000000047941 */ /* 0x000fea0003800200 */
.L_x_82:
        /* <DEDUP_REMOVED lines=17> */
[----:B------:R-:W-:Y:S02]  /*6ba0*/  HFMA2 R2, -RZ, RZ, 2.5, 0 ;  /* 0x41000000ff027431 */ /* 0x000fe400000001ff */
[----:B------:R-:W-:Y:S01]  /*6bb0*/  IMAD.MOV.U32 R26, RZ, RZ, R33 ;  /* 0x000000ffff1a7224 */ /* 0x000fe200078e0021 */
[----:B------:R-:W-:-:S07]  /*6bc0*/  MOV R16, 0x6be0 ;  /* 0x00006be000107802 */ /* 0x000fce0000000f00 */
[----:B------:R-:W-:Y:S05]  /*6bd0*/  CALL.REL.NOINC `($__internal_1_$__cuda_sm3x_div_rn_noftz_f32_slowpath) ;  /* 0x0000057c00807944 */ /* 0x000fea0003c00000 */
.L_x_85:
[----:B------:R-:W-:Y:S05]  /*6be0*/  BSYNC.RECONVERGENT B4 ;  /* 0x0000000000047941 */ /* 0x000fea0003800200 */
.L_x_84:
        /* <DEDUP_REMOVED lines=16> */
[----:B------:R-:W-:Y:S01]  /*6cf0*/  HFMA2 R2, -RZ, RZ, 2.375, 0 ;  /* 0x40c00000ff027431 */ /* 0x000fe200000001ff */
[----:B------:R-:W-:Y:S02]  /*6d00*/  MOV R26, R33 ;  /* 0x00000021001a7202 */ /* 0x000fe40000000f00 */
[----:B------:R-:W-:-:S07]  /*6d10*/  MOV R16, 0x6d30 ;  /* 0x00006d3000107802 */ /* 0x000fce0000000f00 */
[----:B------:R-:W-:Y:S05]  /*6d20*/  CALL.REL.NOINC `($__internal_1_$__cuda_sm3x_div_rn_noftz_f32_slowpath) ;  /* 0x0000057c002c7944 */ /* 0x000fea0003c00000 */
.L_x_87:
[----:B------:R-:W-:Y:S05]  /*6d30*/  BSYNC.RECONVERGENT B4 ;  /* 0x0000000000047941 */ /* 0x000fea0003800200 */
.L_x_86:
        /* <DEDUP_REMOVED lines=17> */
[----:B------:R-:W-:Y:S01]  /*6e50*/  HFMA2 R2, -RZ, RZ, 2.25, 0 ;  /* 0x40800000ff027431 */ /* 0x000fe200000001ff */
[----:B------:R-:W-:Y:S02]  /*6e60*/  MOV R26, R33 ;  /* 0x00000021001a7202 */ /* 0x000fe40000000f00 */
[----:B------:R-:W-:-:S07]  /*6e70*/  MOV R16, 0x6e90 ;  /* 0x00006e9000107802 */ /* 0x000fce0000000f00 */
[----:B------:R-:W-:Y:S05]  /*6e80*/  CALL.REL.NOINC `($__internal_1_$__cuda_sm3x_div_rn_noftz_f32_slowpath) ;  /* 0x0000057800d47944 */ /* 0x000fea0003c00000 */
.L_x_89:
[----:B------:R-:W-:Y:S05]  /*6e90*/  BSYNC.RECONVERGENT B4 ;  /* 0x0000000000047941 */ /* 0x000fea0003800200 */
.L_x_88:
        /* <DEDUP_REMOVED lines=20> */
.L_x_91:
[----:B------:R-:W-:Y:S05]  /*6fe0*/  BSYNC.RECONVERGENT B4 ;  /* 0x0000000000047941 */ /* 0x000fea0003800200 */
.L_x_90:
[----:B------:R-:W-:Y:S01]  /*6ff0*/  FFMA R2, R31, R2, -R28 ;  /* 0x000000021f027223 */ /* 0x000fe2000000081c */
[----:B------:R-:W-:Y:S04]  /*7000*/  BSSY.RECONVERGENT B4, `(.L_x_71) ;  /* 0x0000014000047945 */ /* 0x000fe80003800200 */
[----:B------:R-:W-:-:S13]  /*7010*/  FSETP.GT.AND P0, PT, |R2|, 9.99999986991104000000e+14, PT ;  /* 0x58635fa90200780b */ /* 0x000fda0003f04200 */
[----:B------:R-:W-:Y:S01]  /*7020*/  @P0 FMUL R3, R3, 1.0000000036274937255e-15 ;  /* 0x26901d7d03030820 */ /* 0x000fe20000400000 */
[----:B------:R-:W-:Y:S01]  /*7030*/  @P0 FMUL R2, R2, 1.0000000036274937255e-15 ;  /* 0x26901d7d02020820 */ /* 0x000fe20000400000 */
[----:B------:R-:W-:-:S03]  /*7040*/  @P0 FMUL R28, R28, 1.0000000036274937255e-15 ;  /* 0x26901d7d1c1c0820 */ /* 0x000fc60000400000 */
[----:B------:R-:W-:-:S04]  /*7050*/  FFMA R3, R2, 2, R3 ;  /* 0x4000000002037823 */ /* 0x000fc80000000003 */
[----:B------:R-:W-:-:S04]  /*7060*/  FADD R25, -R2, R3 ;  /* 0x0000000302197221 */ /* 0x000fc80000000100 */
        /* <DEDUP_REMOVED lines=9> */
[----:B------:R-:W-:Y:S02]  /*7100*/  MOV R26, R25 ;  /* 0x00000019001a7202 */ /* 0x000fe40000000f00 */
[----:B------:R-:W-:-:S07]  /*7110*/  MOV R16, 0x7130 ;  /* 0x0000713000107802 */ /* 0x000fce0000000f00 */
[----:B------:R-:W-:Y:S05]  /*7120*/  CALL.REL.NOINC `($__internal_1_$__cuda_sm3x_div_rn_noftz_f32_slowpath) ;  /* 0x00000578002c7944 */ /* 0x000fea0003c00000 */
[----:B------:R-:W-:-:S07]  /*7130*/  MOV R3, R2 ;  /* 0x0000000200037202 */ /* 0x000fce0000000f00 */
.L_x_92:
[----:B------:R-:W-:Y:S05]  /*7140*/  BSYNC.RECONVERGENT B4 ;  /* 0x0000000000047941 */ /* 0x000fea0003800200 */
.L_x_71:
[----:B------:R-:W-:Y:S05]  /*7150*/  BSYNC.RECONVERGENT B3 ;  /* 0x0000000000037941 */ /* 0x000fea0003800200 */
.L_x_55:
[----:B------:R-:W-:Y:S01]  /*7160*/  FSETP.GTU.AND P0, PT, |R33|, 8, PT ;  /* 0x410000002100780b */ /* 0x000fe20003f0c200 */
[----:B------:R-:W-:Y:S04]  /*7170*/  BSSY.RECONVERGENT B4, `(.L_x_93) ;  /* 0x00002a7000047945 */ /* 0x000fe80003800200 */
[----:B------:R-:W-:Y:S01]  /*7180*/  BSSY.RELIABLE B3, `(.L_x_94) ;  /* 0x00001c1000037945 */ /* 0x000fe20003800100 */
[----:B------:R-:W-:-:S07]  /*7190*/  FADD R32, -R3, R32 ;  /* 0x0000002003207221 */ /* 0x000fce0000000100 */
[----:B------:R-:W-:Y:S05]  /*71a0*/  @!P0 BRA `(.L_x_95) ;  /* 0x0000000c00b08947 */ /* 0x000fea0003800000 */
[----:B------:R-:W-:-:S13]  /*71b0*/  FSETP.NEU.AND P0, PT, |R33|, +INF , PT ;  /* 0x7f8000002100780b */ /* 0x000fda0003f0d200 */
        /* <DEDUP_REMOVED lines=31> */
.L_x_99:
        /* <DEDUP_REMOVED lines=42> */
.L_x_98:
[----:B------:R-:W-:Y:S05]  /*7650*/  BSYNC.RECONVERGENT B0 ;  /* 0x0000000000007941 */ /* 0x000fea0003800200 */
.L_x_97:
[----:B------:R-:W-:Y:S01]  /*7660*/  HFMA2 R2, -RZ, RZ, 1.9462890625, 0.0004794597625732421875 ;  /* 0x3fc90fdbff027431 */ /* 0x000fe200000001ff */
[----:B------:R-:W-:Y:S01]  /*7670*/  LOP3.LUT R27, R27, 0x3, RZ, 0xc0, !PT ;  /* 0x000000031b1b7812 */ /* 0x000fe200078ec0ff */
[C---:B------:R-:W-:Y:S01]  /*7680*/  FMUL R22, |R33|.reuse, 16777216 ;  /* 0x4b80000021167820 */ /* 0x040fe20000400200 */
[----:B------:R-:W-:Y:S01]  /*7690*/  FSETP.GEU.AND P2, PT, |R33|, 1.175494350822287508e-38, PT ;  /* 0x008000002100780b */ /* 0x000fe20003f4e200 */
[----:B------:R-:W-:Y:S01]  /*76a0*/  HFMA2 R25, -RZ, RZ, 1.541015625, -0.052001953125 ;  /* 0x3e2aaaa8ff197431 */ /* 0x000fe200000001ff */
[----:B------:R-:W-:Y:S02]  /*76b0*/  I2FP.F32.U32 R27, R27 ;  /* 0x0000001b001b7245 */ /* 0x000fe40000201000 */
[----:B------:R-:W-:-:S03]  /*76c0*/  MOV R24, 0x3c0885e4 ;  /* 0x3c0885e400187802 */ /* 0x000fc60000000f00 */
[----:B------:R-:W-:Y:S01]  /*76d0*/  FFMA R2, R27, R2, -0.78539818525314331055 ;  /* 0xbf490fdb1b027423 */ /* 0x000fe20000000002 */
[----:B------:R-:W-:Y:S01]  /*76e0*/  FSEL R27, R22, |R33|, !P2 ;  /* 0x40000021161b7208 */ /* 0x000fe20005000000 */
[----:B------:R-:W-:Y:S02]  /*76f0*/  IMAD.MOV.U32 R22, RZ, RZ, 0x37cbac00 ;  /* 0x37cbac00ff167424 */ /* 0x000fe400078e00ff */
[----:B------:R-:W-:-:S03]  /*7700*/  FADD R2, R2, R3 ;  /* 0x0000000302027221 */ /* 0x000fc60000000000 */
[----:B------:R-:W0:Y:S01]  /*7710*/  MUFU.RSQ R27, R27 ;  /* 0x0000001b001b7308 */ /* 0x000e220000001400 */
[----:B------:R-:W-:-:S07]  /*7720*/  FMUL R16, R2, 0.63661974668502807617 ;  /* 0x3f22f98302107820 */ /* 0x000fce0000400000 */
[----:B------:R-:W1:Y:S01]  /*7730*/  F2I.NTZ R16, R16 ;  /* 0x0000001000107305 */ /* 0x000e620000203100 */
[----:B0-----:R-:W-:-:S04]  /*7740*/  @!P2 FMUL R27, R27, 4096 ;  /* 0x458000001b1ba820 */ /* 0x001fc80000400000 */
[----:B------:R-:W-:Y:S01]  /*7750*/  FMUL R31, R27, 0.79788458347320556641 ;  /* 0x3f4c422a1b1f7820 */ /* 0x000fe20000400000 */
[----:B-1----:R-:W-:Y:S02]  /*7760*/  I2FP.F32.S32 R3, R16 ;  /* 0x0000001000037245 */ /* 0x002fe40000201400 */
[C---:B------:R-:W-:Y:S01]  /*7770*/  LOP3.LUT R20, R16.reuse, 0x1, RZ, 0xc0, !PT ;  /* 0x0000000110147812 */ /* 0x040fe200078ec0ff */
[----:B------:R-:W-:Y:S01]  /*7780*/  FMUL R31, R31, R26 ;  /* 0x0000001a1f1f7220 */ /* 0x000fe20000400000 */
        /* <DEDUP_REMOVED lines=10> */
[----:B------:R-:W-:Y:S02]  /*7830*/  FSEL R20, R20, -0.00019574658654164522886, P0 ;  /* 0xb94d415314147808 */ /* 0x000fe40000000000 */
[----:B------:R-:W-:-:S03]  /*7840*/  FSETP.GT.AND P0, PT, |R33|, 2, PT ;  /* 0x400000002100780b */ /* 0x000fc60003f04200 */
[----:B------:R-:W-:-:S04]  /*7850*/  FFMA R20, R3, R20, R22 ;  /* 0x0000001403147223 */ /* 0x000fc80000000016 */
[C---:B------:R-:W-:Y:S01]  /*7860*/  FFMA R20, R3.reuse, R20, R25 ;  /* 0x0000001403147223 */ /* 0x040fe20000000019 */
[----:B------:R-:W-:-:S04]  /*7870*/  FFMA R3, R3, R2, RZ ;  /* 0x0000000203037223 */ /* 0x000fc800000000ff */
[----:B------:R-:W-:Y:S01]  /*7880*/  FFMA R2, R3, R20, R2 ;  /* 0x0000001403027223 */ /* 0x000fe20000000002 */
[----:B------:R-:W-:Y:S05]  /*7890*/  @P0 BREAK.RELIABLE B3 ;  /* 0x0000000000030942 */ /* 0x000fea0003800100 */
[----:B------:R-:W-:-:S04]  /*78a0*/  @P1 FADD R2, RZ, -R2 ;  /* 0x80000002ff021221 */ /* 0x000fc80000000000 */
[----:B------:R-:W-:Y:S01]  /*78b0*/  FMUL R31, R2, R31 ;  /* 0x0000001f021f7220 */ /* 0x000fe20000400000 */
[----:B------:R-:W-:Y:S06]  /*78c0*/  @P0 BRA `(.L_x_100) ;  /* 0x0000000000140947 */ /* 0x000fec0003800000 */
[----:B------:R-:W-:Y:S05]  /*78d0*/  BRA `(.L_x_101) ;  /* 0x00000014002c7947 */ /* 0x000fea0003800000 */
.L_x_96:
[----:B------:R-:W-:Y:S02]  /*78e0*/  FSETP.GT.AND P0, PT, |R33|, 2, PT ;  /* 0x400000002100780b */ /* 0x000fe40003f04200 */
[----:B------:R-:W-:-:S11]  /*78f0*/  MOV R31, RZ ;  /* 0x000000ff001f7202 */ /* 0x000fd60000000f00 */
[----:B------:R-:W-:Y:S05]  /*7900*/  @P0 BREAK.RELIABLE B3 ;  /* 0x0000000000030942 */ /* 0x000fea0003800100 */
[----:B------:R-:W-:Y:S05]  /*7910*/  @!P0 BRA `(.L_x_101) ;  /* 0x00000014001c8947 */ /* 0x000fea0003800000 */
.L_x_100:
[----:B------:R-:W-:Y:S01]  /*7920*/  FSETP.NEU.AND P0, PT, |R33|, +INF , PT ;  /* 0x7f8000002100780b */ /* 0x000fe20003f0d200 */
[----:B------:R-:W-:Y:S01]  /*7930*/  BSSY.RECONVERGENT B0, `(.L_x_102) ;  /* 0x0000072000007945 */ /* 0x000fe20003800200 */
        /* <DEDUP_REMOVED lines=29> */
[----:B------:R-:W-:Y:S01]  /*7b10*/  BSSY.RECONVERGENT B5, `(.L_x_106) ;  /* 0x000000f000057945 */ /* 0x000fe20003800200 */
[----:B------:R-:W-:Y:S01]  /*7b20*/  HFMA2 R20, -RZ, RZ, 0, 0 ;  /* 0x00000000ff147431 */ /* 0x000fe200000001ff */
[----:B------:R-:W-:Y:S02]  /*7b30*/  MOV R27, RZ ;  /* 0x000000ff001b7202 */ /* 0x000fe40000000f00 */
[----:B------:R-:W-:-:S07]  /*7b40*/  LOP3.LUT R35, R2, 0x80000000, RZ, 0xfc, !PT ;  /* 0x8000000002237812 */ /* 0x000fce00078efcff */
.L_x_107:
        /* <DEDUP_REMOVED lines=8> */
[----:B------:R-:W-:Y:S01]  /*7bd0*/  IADD3.X R16, PT, PT, R3, R27, RZ, P1, !PT ;  /* 0x0000001b03107210 */ /* 0x000fe20000ffe4ff */
[----:B------:R0:W-:Y:S04]  /*7be0*/  STL [R28], R29 ;  /* 0x0000001d1c007387 */ /* 0x0001e80000100800 */
[----:B------:R-:W-:Y:S05]  /*7bf0*/  @P0 BRA `(.L_x_107) ;  /* 0xfffffffc00d40947 */ /* 0x000fea000383ffff */
[----:B------:R-:W-:Y:S05]  /*7c00*/  BSYNC.RECONVERGENT B5 ;  /* 0x0000000000057941 */ /* 0x000fea0003800200 */
.L_x_106:
[----:B------:R-:W-:Y:S01]  /*7c10*/  SHF.R.U32.HI R25, RZ, 0x17, R22 ;  /* 0x00000017ff197819 */ /* 0x000fe20000011616 */
[----:B------:R1:W-:Y:S03]  /*7c20*/  STL [R1+0x18], R16 ;  /* 0x0000181001007387 */ /* 0x0003e60000100800 */
[C---:B------:R-:W-:Y:S02]  /*7c30*/  LOP3.LUT R2, R25.reuse, 0xe0, RZ, 0xc0, !PT ;  /* 0x000000e019027812 */ /* 0x040fe400078ec0ff */
[----:B------:R-:W-:Y:S02]  /*7c40*/  LOP3.LUT P0, RZ, R25, 0x1f, RZ, 0xc0, !PT ;  /* 0x0000001f19ff7812 */ /* 0x000fe4000780c0ff */
[----:B------:R-:W-:-:S04]  /*7c50*/  IADD3 R2, PT, PT, R2, -0x80, RZ ;  /* 0xffffff8002027810 */ /* 0x000fc80007ffe0ff */
[----:B------:R-:W-:-:S05]  /*7c60*/  SHF.R.U32.HI R2, RZ, 0x5, R2 ;  /* 0x00000005ff027819 */ /* 0x000fca0000011602 */
[----:B0-----:R-:W-:-:S05]  /*7c70*/  IMAD R28, R2, -0x4, R1 ;  /* 0xfffffffc021c7824 */ /* 0x001fca00078e0201 */
        /* <DEDUP_REMOVED lines=24> */
.L_x_105:
[----:B------:R-:W-:Y:S05]  /*7e00*/  BSYNC.RECONVERGENT B1 ;  /* 0x0000000000017941 */ /* 0x000fea0003800200 */
.L_x_104:
        /* <DEDUP_REMOVED lines=8> */
[----:B------:R-:W-:Y:S01]  /*7e90*/  FFMA R2, R27, R2, -2.3561944961547851562 ;  /* 0xc016cbe41b027423 */ /* 0x000fe20000000002 */
[----:B------:R-:W-:-:S03]  /*7ea0*/  MOV R27, 0x3e2aaaa8 ;  /* 0x3e2aaaa8001b7802 */ /* 0x000fc60000000f00 */
[----:B------:R-:W-:-:S04]  /*7eb0*/  FADD R2, R2, R3 ;  /* 0x0000000302027221 */ /* 0x000fc80000000000 */
[----:B------:R-:W-:-:S04]  /*7ec0*/  FMUL R3, R2, 0.63661974668502807617 ;  /* 0x3f22f98302037820 */ /* 0x000fc80000400000 */
[----:B------:R-:W0:Y:S08]  /*7ed0*/  F2I.NTZ R16, R3 ;  /* 0x0000000300107305 */ /* 0x000e300000203100 */
[----:B------:R-:W1:Y:S01]  /*7ee0*/  MUFU.RSQ R3, R28 ;  /* 0x0000001c00037308 */ /* 0x000e620000001400 */
[----:B0-----:R-:W-:Y:S02]  /*7ef0*/  I2FP.F32.S32 R25, R16 ;  /* 0x0000001000197245 */ /* 0x001fe40000201400 */
[----:B------:R-:W-:-:S02]  /*7f00*/  LOP3.LUT R20, R16, 0x1, RZ, 0xc0, !PT ;  /* 0x0000000110147812 */ /* 0x000fc400078ec0ff */
[----:B------:R-:W-:Y:S01]  /*7f10*/  IADD3 R16, PT, PT, R16, 0x1, RZ ;  /* 0x0000000110107810 */ /* 0x000fe20007ffe0ff */
        /* <DEDUP_REMOVED lines=19> */
.L_x_103:
[----:B------:R-:W-:Y:S05]  /*8050*/  BSYNC.RECONVERGENT B0 ;  /* 0x0000000000007941 */ /* 0x000fea0003800200 */
.L_x_102:
[----:B------:R-:W-:Y:S05]  /*8060*/  BRA `(.L_x_108) ;  /* 0x0000000000b87947 */ /* 0x000fea0003800000 */
.L_x_95:
[----:B------:R-:W-:Y:S02]  /*8070*/  HFMA2 R3, -RZ, RZ, 0.0261688232421875, -0.61279296875 ;  /* 0x26b3b8e7ff037431 */ /* 0x000fe400000001ff */
[C---:B------:R-:W-:Y:S01]  /*8080*/  FADD R2, |R33|.reuse, -2.4048254489898681641 ;  /* 0xc019e8a921027421 */ /* 0x040fe20000000200 */
[C---:B------:R-:W-:Y:S01]  /*8090*/  FSETP.GT.AND P0, PT, |R33|.reuse, 2, PT ;  /* 0x400000002100780b */ /* 0x040fe20003f04200 */
[C---:B------:R-:W-:Y:S01]  /*80a0*/  FADD R16, |R33|.reuse, -5.5200781822204589844 ;  /* 0xc0b0a47b21107421 */ /* 0x040fe20000000200 */
[----:B------:R-:W-:Y:S01]  /*80b0*/  FADD R20, |R33|, -8.6537275314331054688 ;  /* 0xc10a75ab21147421 */ /* 0x000fe20000000200 */
[----:B------:R-:W-:Y:S02]  /*80c0*/  FADD R2, R2, -1.0870589761680093943e-07 ;  /* 0xb3e971b302027421 */ /* 0x000fe40000000000 */
[----:B------:R-:W-:Y:S01]  /*80d0*/  FADD R16, R16, 7.1934145751129108248e-08 ;  /* 0x339a7a3710107421 */ /* 0x000fe20000000000 */
[----:B------:R-:W-:Y:S01]  /*80e0*/  FADD R20, R20, -3.8147791769915784243e-07 ;  /* 0xb4cccded14147421 */ /* 0x000fe20000000000 */
[----:B------:R-:W-:-:S04]  /*80f0*/  FFMA R3, R2, -R3, -7.6677725312831318538e-14 ;  /* 0xa9aca9b302037423 */ /* 0x000fc80000000803 */
[C---:B------:R-:W-:Y:S02]  /*8100*/  FFMA R3, R2.reuse, R3, 2.71505561089124825e-12 ;  /* 0x2c3f0e1802037423 */ /* 0x040fe40000000003 */
[----:B------:R-:W-:Y:S05]  /*8110*/  @P0 BREAK.RELIABLE B3 ;  /* 0x0000000000030942 */ /* 0x000fea0003800100 */
        /* <DEDUP_REMOVED lines=14> */
[----:B------:R-:W-:Y:S06]  /*8200*/  @!P0 BRA `(.L_x_101) ;  /* 0x0000000800e08947 */ /* 0x000fec0003800000 */
[C---:B------:R-:W-:Y:S01]  /*8210*/  FADD R2, |R33|.reuse, -3.8317060470581054688 ;  /* 0xc0753aac21027421 */ /* 0x040fe20000000200 */
[----:B------:R-:W-:Y:S02]  /*8220*/  IMAD.MOV.U32 R3, RZ, RZ, 0x29af3463 ;  /* 0x29af3463ff037424 */ /* 0x000fe400078e00ff */
[----:B------:R-:W-:Y:S01]  /*8230*/  FADD R16, |R33|, -7.01558685302734375 ;  /* 0xc0e07fb021107421 */ /* 0x000fe20000000200 */
[----:B------:R-:W-:-:S03]  /*8240*/  FADD R2, R2, 7.6850589891819254262e-08 ;  /* 0x33a5090f02027421 */ /* 0x000fc60000000000 */
[----:B------:R-:W-:Y:S01]  /*8250*/  FADD R16, R16, 1.8321172490232129348e-07 ;  /* 0x3444b8db10107421 */ /* 0x000fe20000000000 */
        /* <DEDUP_REMOVED lines=14> */
[----:B------:R-:W-:-:S07]  /*8340*/  FMUL R20, R2, |R33| ;  /* 0x4000002102147220 */ /* 0x000fce0000400000 */
.L_x_108:
[----:B------:R-:W-:Y:S01]  /*8350*/  FSETP.GTU.AND P0, PT, |R33|, 8, PT ;  /* 0x410000002100780b */ /* 0x000fe20003f0c200 */
[----:B------:R-:W-:-:S12]  /*8360*/  BSSY.RECONVERGENT B0, `(.L_x_109) ;  /* 0x000008b000007945 */ /* 0x000fd80003800200 */
[----:B------:R-:W-:Y:S05]  /*8370*/  @P0 BRA `(.L_x_110) ;  /* 0x0000000000600947 */ /* 0x000fea0003800000 */
[C---:B------:R-:W-:Y:S01]  /*8380*/  FADD R2, |R33|.reuse, -2.4048254489898681641 ;  /* 0xc019e8a921027421 */ /* 0x040fe20000000200 */
[----:B------:R-:W-:Y:S01]  /*8390*/  MOV R3, 0x26b3b8e7 ;  /* 0x26b3b8e700037802 */ /* 0x000fe20000000f00 */
[C---:B------:R-:W-:Y:S01]  /*83a0*/  FADD R16, |R33|.reuse, -5.5200781822204589844 ;  /* 0xc0b0a47b21107421 */ /* 0x040fe20000000200 */
[----:B------:R-:W-:Y:S01]  /*83b0*/  FADD R22, |R33|, -8.6537275314331054688 ;  /* 0xc10a75ab21167421 */ /* 0x000fe20000000200 */
[----:B------:R-:W-:Y:S02]  /*83c0*/  FADD R2, R2, -1.0870589761680093943e-07 ;  /* 0xb3e971b302027421 */ /* 0x000fe40000000000 */
[----:B------:R-:W-:Y:S01]  /*83d0*/  FADD R16, R16, 7.1934145751129108248e-08 ;  /* 0x339a7a3710107421 */ /* 0x000fe20000000000 */
[----:B------:R-:W-:Y:S01]  /*83e0*/  FADD R22, R22, -3.8147791769915784243e-07 ;  /* 0xb4cccded16167421 */ /* 0x000fe20000000000 */
        /* <DEDUP_REMOVED lines=17> */
.L_x_110:
[----:B------:R-:W-:Y:S01]  /*8500*/  FSETP.NEU.AND P0, PT, |R33|, +INF , PT ;  /* 0x7f8000002100780b */ /* 0x000fe20003f0d200 */
[----:B------:R-:W-:-:S12]  /*8510*/  HFMA2 R28, -RZ, RZ, 0, 0 ;  /* 0x00000000ff1c7431 */ /* 0x000fd800000001ff */
[----:B------:R-:W-:Y:S05]  /*8520*/  @!P0 BRA `(.L_x_111) ;  /* 0x0000000400b88947 */ /* 0x000fea0003800000 */
[----:B------:R-:W0:Y:S01]  /*8530*/  MUFU.RCP R22, |R33| ;  /* 0x4000002100167308 */ /* 0x000e220000001000 */
[----:B------:R-:W-:Y:S01]  /*8540*/  MOV R3, 0x3f91e009 ;  /* 0x3f91e00900037802 */ /* 0x000fe20000000f00 */
[C---:B------:R-:W-:Y:S01]  /*8550*/  FMUL R16, |R33|.reuse, 16777216 ;  /* 0x4b80000021107820 */ /* 0x040fe20000400200 */
[----:B------:R-:W-:Y:S01]  /*8560*/  FSETP.GEU.AND P0, PT, |R33|, 1.175494350822287508e-38, PT ;  /* 0x008000002100780b */ /* 0x000fe20003f0e200 */
[----:B------:R-:W-:Y:S03]  /*8570*/  BSSY.RECONVERGENT B1, `(.L_x_112) ;  /* 0x000004c000017945 */ /* 0x000fe60003800200 */
[----:B------:R-:W-:-:S04]  /*8580*/  FSEL R24, R16, |R33|, !P0 ;  /* 0x4000002110187208 */ /* 0x000fc80004000000 */
[----:B------:R-:W1:Y:S01]  /*8590*/  MUFU.RSQ R26, R24 ;  /* 0x00000018001a7308 */ /* 0x000e620000001400 */
[----:B0-----:R-:W-:-:S04]  /*85a0*/  FMUL R2, R22, R22 ;  /* 0x0000001616027220 */ /* 0x001fc80000400000 */
[----:B------:R-:W-:-:S04]  /*85b0*/  FFMA R3, R2, R3, -0.20532675087451934814 ;  /* 0xbe52412d02037423 */ /* 0x000fc80000000003 */
[----:B------:R-:W-:Y:S01]  /*85c0*/  FFMA R3, R2, R3, 0.06509173661470413208 ;  /* 0x3d854ed102037423 */ /* 0x000fe20000000003 */
[----:B-1----:R-:W-:-:S03]  /*85d0*/  @!P0 FMUL R26, R26, 4096 ;  /* 0x458000001a1a8820 */ /* 0x002fc60000400000 */
[----:B------:R-:W-:Y:S01]  /*85e0*/  FFMA R3, R2, R3, -0.12499999254941940308 ;  /* 0xbdffffff02037423 */ /* 0x000fe20000000003 */
[----:B------:R-:W-:-:S03]  /*85f0*/  FMUL R28, R26, 0.79788458347320556641 ;  /* 0x3f4c422a1a1c7820 */ /* 0x000fc60000400000 */
[----:B------:R-:W-:Y:S01]  /*8600*/  FFMA R22, R22, R3, |R33| ;  /* 0x0000000316167223 */ /* 0x000fe20000000421 */
[----:B------:R-:W-:-:S03]  /*8610*/  MOV R3, 0x4056fe93 ;  /* 0x4056fe9300037802 */ /* 0x000fc60000000f00 */
[C---:B------:R-:W-:Y:S01]  /*8620*/  FMUL R27, R22.reuse, 0.63661974668502807617 ;  /* 0x3f22f983161b7820 */ /* 0x040fe20000400000 */
[----:B------:R-:W-:Y:S01]  /*8630*/  FSETP.GE.AND P0, PT, |R22|, 105615, PT ;  /* 0x47ce47801600780b */ /* 0x000fe20003f06200 */
[----:B------:R-:W-:-:S04]  /*8640*/  FFMA R3, R2, R3, -0.51452267169952392578 ;  /* 0xbf03b7c202037423 */ /* 0x000fc80000000003 */
[----:B------:R-:W0:Y:S01]  /*8650*/  F2I.NTZ R27, R27 ;  /* 0x0000001b001b7305 */ /* 0x000e220000203100 */
[----:B------:R-:W-:-:S04]  /*8660*/  FFMA R25, R2, R3, 0.10337056964635848999 ;  /* 0x3dd3b3f302197423 */ /* 0x000fc80000000003 */
[----:B------:R-:W-:-:S04]  /*8670*/  FFMA R25, R2, R25, -0.062499724328517913818 ;  /* 0xbd7fffb602197423 */ /* 0x000fc80000000019 */
[----:B------:R-:W-:-:S04]  /*8680*/  FFMA R25, R2, R25, 1 ;  /* 0x3f80000002197423 */ /* 0x000fc80000000019 */
[----:B------:R-:W-:Y:S01]  /*8690*/  FMUL R28, R28, R25 ;  /* 0x000000191c1c7220 */ /* 0x000fe20000400000 */
        /* <DEDUP_REMOVED lines=12> */
[----:B------:R-:W-:Y:S02]  /*8760*/  CS2R R26, SRZ ;  /* 0x00000000001a7805 */ /* 0x000fe4000001ff00 */
[----:B------:R-:W-:-:S07]  /*8770*/  LOP3.LUT R29, R29, 0x80000000, RZ, 0xfc, !PT ;  /* 0x800000001d1d7812 */ /* 0x000fce00078efcff */
.L_x_115:
        /* <DEDUP_REMOVED lines=12> */
.L_x_114:
        /* <DEDUP_REMOVED lines=24> */
[----:B------:R-:W2:Y:S01]  /*89c0*/  I2F.F64.S64 R2, R2 ;  /* 0x0000000200027312 */ /* 0x000ea20000301c00 */
[----:B------:R-:W-:-:S02]  /*89d0*/  ISETP.GE.AND P1, PT, R22, RZ, PT ;  /* 0x000000ff1600720c */ /* 0x000fc40003f26270 */
[----:B-1----:R-:W-:-:S04]  /*89e0*/  IADD3 R16, PT, PT, -R27, RZ, RZ ;  /* 0x000000ff1b107210 */ /* 0x002fc80007ffe1ff */
[----:B------:R-:W-:Y:S01]  /*89f0*/  @!P0 MOV R27, R16 ;  /* 0x00000010001b8202 */ /* 0x000fe20000000f00 */
[----:B--2---:R-:W-:-:S10]  /*8a00*/  DMUL R24, R2, UR10 ;  /* 0x0000000a02187c28 */ /* 0x004fd40008000000 */
[----:B------:R-:W1:Y:S02]  /*8a10*/  F2F.F32.F64 R24, R24 ;  /* 0x0000001800187310 */ /* 0x000e640000301000 */
[----:B-1----:R-:W-:-:S07]  /*8a20*/  FSEL R3, -R24, R24, !P1 ;  /* 0x0000001818037208 */ /* 0x002fce0004800100 */
.L_x_113:
[----:B------:R-:W-:Y:S05]  /*8a30*/  BSYNC.RECONVERGENT B1 ;  /* 0x0000000000017941 */ /* 0x000fea0003800200 */
.L_x_112:
[----:B------:R-:W-:Y:S01]  /*8a40*/  HFMA2 R2, -RZ, RZ, 1.9462890625, 0.0004794597625732421875 ;  /* 0x3fc90fdbff027431 */ /* 0x000fe200000001ff */
[----:B------:R-:W-:Y:S01]  /*8a50*/  LOP3.LUT R27, R27, 0x3, RZ, 0xc0, !PT ;  /* 0x000000031b1b7812 */ /* 0x000fe200078ec0ff */
[----:B------:R-:W-:Y:S01]  /*8a60*/  HFMA2 R25, -RZ, RZ, 1.0078125, -8.98838043212890625e-05 ;  /* 0x3c0885e4ff197431 */ /* 0x000fe200000001ff */
[----:B------:R-:W-:Y:S02]  /*8a70*/  MOV R24, 0x37cbac00 ;  /* 0x37cbac0000187802 */ /* 0x000fe40000000f00 */
[----:B------:R-:W-:-:S05]  /*8a80*/  I2FP.F32.U32 R27, R27 ;  /* 0x0000001b001b7245 */ /* 0x000fca0000201000 */
[----:B------:R-:W-:Y:S01]  /*8a90*/  FFMA R2, R27, R2, -0.78539818525314331055 ;  /* 0xbf490fdb1b027423 */ /* 0x000fe20000000002 */
[----:B------:R-:W-:-:S03]  /*8aa0*/  MOV R27, 0x3e2aaaa8 ;  /* 0x3e2aaaa8001b7802 */ /* 0x000fc60000000f00 */
[----:B------:R-:W-:-:S04]  /*8ab0*/  FADD R2, R2, R3 ;  /* 0x0000000302027221 */ /* 0x000fc80000000000 */
[----:B------:R-:W-:-:S06]  /*8ac0*/  FMUL R16, R2, 0.63661974668502807617 ;  /* 0x3f22f98302107820 */ /* 0x000fcc0000400000 */
[----:B------:R-:W1:Y:S02]  /*8ad0*/  F2I.NTZ R16, R16 ;  /* 0x0000001000107305 */ /* 0x000e640000203100 */
        /* <DEDUP_REMOVED lines=11> */
[----:B------:R-:W-:Y:S01]  /*8b90*/  FSEL R24, R25, 0.041666727513074874878, !P0 ;  /* 0x3d2aaabb19187808 */ /* 0x000fe20004000000 */
[----:B------:R-:W-:-:S03]  /*8ba0*/  FFMA R25, R3, R2, RZ ;  /* 0x0000000203197223 */ /* 0x000fc600000000ff */
[----:B------:R-:W-:-:S05]  /*8bb0*/  FSEL R22, R22, -0.00019574658654164522886, P0 ;  /* 0xb94d415316167808 */ /* 0x000fca0000000000 */
[----:B------:R-:W-:-:S04]  /*8bc0*/  FFMA R22, R3, R22, R24 ;  /* 0x0000001603167223 */ /* 0x000fc80000000018 */
[----:B------:R-:W-:-:S04]  /*8bd0*/  FFMA R22, R3, R22, R27 ;  /* 0x0000001603167223 */ /* 0x000fc8000000001b */
[----:B------:R-:W-:-:S04]  /*8be0*/  FFMA R25, R25, R22, R2 ;  /* 0x0000001619197223 */ /* 0x000fc80000000002 */
[----:B------:R-:W-:-:S04]  /*8bf0*/  @P1 FADD R25, RZ, -R25 ;  /* 0x80000019ff191221 */ /* 0x000fc80000000000 */
[----:B------:R-:W-:-:S07]  /*8c00*/  FMUL R28, R28, R25 ;  /* 0x000000191c1c7220 */ /* 0x000fce0000400000 */
.L_x_111:
[----:B------:R-:W-:Y:S05]  /*8c10*/  BSYNC.RECONVERGENT B0 ;  /* 0x0000000000007941 */ /* 0x000fea0003800200 */
.L_x_109:
[----:B------:R-:W1:Y:S01]  /*8c20*/  MUFU.RCP R2, R33 ;  /* 0x0000002100027308 */ /* 0x000e620000001000 */
[----:B------:R-:W-:Y:S01]  /*8c30*/  UMOV UR5, 0x40000000 ;  /* 0x4000000000057882 */ /* 0x000fe20000000000 */
[C---:B------:R-:W-:Y:S01]  /*8c40*/  FSETP.GEU.AND P0, PT, R33.reuse, RZ, PT ;  /* 0x000000ff2100720b */ /* 0x040fe20003f0e000 */
[----:B------:R-:W-:Y:S01]  /*8c50*/  BSSY.RECONVERGENT B5, `(.L_x_116) ;  /* 0x0000011000057945 */ /* 0x000fe20003800200 */
[----:B------:R-:W-:Y:S02]  /*8c60*/  MOV R22, UR5 ;  /* 0x0000000500167c02 */ /* 0x000fe40008000f00 */
[----:B------:R-:W-:Y:S02]  /*8c70*/  FSEL R20, -R20, R20, !P0 ;  /* 0x0000001414147208 */ /* 0x000fe40004000100 */
[----:B------:R-:W2:Y:S01]  /*8c80*/  FCHK P1, R22, R33 ;  /* 0x0000002116007302 */ /* 0x000ea20000020000 */
[----:B------:R-:W-:Y:S01]  /*8c90*/  FSETP.GEU.AND P0, PT, |R33|, 1.000000003171076851e-30, PT ;  /* 0x0da242602100780b */ /* 0x000fe20003f0e200 */
[----:B-1----:R-:W-:-:S04]  /*8ca0*/  FFMA R3, R2, -R33, 1 ;  /* 0x3f80000002037423 */ /* 0x002fc80000000821 */
[----:B------:R-:W-:Y:S01]  /*8cb0*/  FFMA R2, R2, R3, R2 ;  /* 0x0000000302027223 */ /* 0x000fe20000000002 */
[----:B------:R-:W-:-:S03]  /*8cc0*/  LOP3.LUT R3, R20, 0x80000000, R33, 0xb8, !PT ;  /* 0x8000000014037812 */ /* 0x000fc600078eb821 */
[----:B------:R-:W-:Y:S01]  /*8cd0*/  FFMA R25, R2, 2, RZ ;  /* 0x4000000002197823 */ /* 0x000fe200000000ff */
[----:B------:R-:W-:-:S03]  /*8ce0*/  FSEL R3, R3, R20, !P0 ;  /* 0x0000001403037208 */ /* 0x000fc60004000000 */
[----:B------:R-:W-:-:S04]  /*8cf0*/  FFMA R16, R25, -R33, 2 ;  /* 0x4000000019107423 */ /* 0x000fc80000000821 */
[----:B------:R-:W-:Y:S01]  /*8d00*/  FFMA R2, R2, R16, R25 ;  /* 0x0000001002027223 */ /* 0x000fe20000000019 */
[----:B--2---:R-:W-:Y:S06]  /*8d10*/  @!P1 BRA `(.L_x_117) ;  /* 0x0000000000109947 */ /* 0x004fec0003800000 */
[----:B------:R-:W-:Y:S01]  /*8d20*/  HFMA2 R2, -RZ, RZ, 2, 0 ;  /* 0x40000000ff027431 */ /* 0x000fe200000001ff */
[----:B------:R-:W-:Y:S02]  /*8d30*/  MOV R26, R33 ;  /* 0x00000021001a7202 */ /* 0x000fe40000000f00 */
[----:B------:R-:W-:-:S07]  /*8d40*/  MOV R16, 0x8d60 ;  /* 0x00008d6000107802 */ /* 0x000fce0000000f00 */
[----:B0-----:R-:W-:Y:S05]  /*8d50*/  CALL.REL.NOINC `($__internal_1_$__cuda_sm3x_div_rn_noftz_f32_slowpath) ;  /* 0x0000055c00207944 */ /* 0x001fea0003c00000 */
.L_x_117:
[----:B------:R-:W-:Y:S05]  /*8d60*/  BSYNC.RECONVERGENT B5 ;  /* 0x0000000000057941 */ /* 0x000fea0003800200 */
.L_x_116:
[----:B------:R-:W-:Y:S01]  /*8d70*/  FFMA R2, R3, R2, -R28 ;  /* 0x0000000203027223 */ /* 0x000fe2000000081c */
[----:B------:R-:W-:Y:S06]  /*8d80*/  BRA `(.L_x_118) ;  /* 0x0000000c00947947 */ /* 0x000fec0003800000 */
.L_x_101:
[----:B------:R-:W-:Y:S05]  /*8d90*/  BSYNC.RELIABLE B3 ;  /* 0x0000000000037941 */ /* 0x000fea0003800100 */
.L_x_94:
        /* <DEDUP_REMOVED lines=15> */
.L_x_120:
[----:B------:R-:W-:Y:S05]  /*8e90*/  BSYNC.RECONVERGENT B3 ;  /* 0x0000000000037941 */ /* 0x000fea0003800200 */
.L_x_119:
[----:B------:R-:W0:Y:S01]  /*8ea0*/  MUFU.RCP R16, R33 ;  /* 0x0000002100107308 */ /* 0x000e220000001000 */
[----:B------:R-:W-:Y:S01]  /*8eb0*/  UMOV UR5, 0x41900000 ;  /* 0x4190000000057882 */ /* 0x000fe20000000000 */
[----:B------:R-:W-:Y:S01]  /*8ec0*/  IMAD.MOV.U32 R30, RZ, RZ, R2 ;  /* 0x000000ffff1e7224 */ /* 0x000fe200078e0002 */
[----:B------:R-:W-:Y:S01]  /*8ed0*/  MOV R20, UR5 ;  /* 0x0000000500147c02 */ /* 0x000fe20008000f00 */
[----:B------:R-:W-:Y:S03]  /*8ee0*/  BSSY.RECONVERGENT B3, `(.L_x_121) ;  /* 0x0000010000037945 */ /* 0x000fe60003800200 */
[----:B------:R-:W-:Y:S01]  /*8ef0*/  FSETP.GT.AND P0, PT, |R30|, 9.99999986991104000000e+14, PT ;  /* 0x58635fa91e00780b */ /* 0x000fe20003f04200 */
[----:B------:R-:W1:Y:S01]  /*8f00*/  FCHK P1, R20, R33 ;  /* 0x0000002114007302 */ /* 0x000e620000020000 */
[----:B0-----:R-:W-:-:S11]  /*8f10*/  FFMA R3, R16, -R33, 1 ;  /* 0x3f80000010037423 */ /* 0x001fd60000000821 */
[----:B------:R-:W-:Y:S01]  /*8f20*/  @P0 FMUL R30, R30, 1.0000000036274937255e-15 ;  /* 0x26901d7d1e1e0820 */ /* 0x000fe20000400000 */
[----:B------:R-:W-:Y:S01]  /*8f30*/  FFMA R2, R16, R3, R16 ;  /* 0x0000000310027223 */ /* 0x000fe20000000010 */
[----:B------:R-:W-:-:S03]  /*8f40*/  HFMA2 R3, -RZ, RZ, 1.875, 0 ;  /* 0x3f800000ff037431 */ /* 0x000fc600000001ff */
[----:B------:R-:W-:-:S04]  /*8f50*/  FFMA R25, R2, 18, RZ ;  /* 0x4190000002197823 */ /* 0x000fc800000000ff */
[----:B------:R-:W-:Y:S01]  /*8f60*/  FFMA R16, R25, -R33, 18 ;  /* 0x4190000019107423 */ /* 0x000fe20000000821 */
[----:B------:R-:W-:-:S03]  /*8f70*/  FSEL R3, R3, 1.0000000036274937255e-15, !P0 ;  /* 0x26901d7d03037808 */ /* 0x000fc60004000000 */
[----:B------:R-:W-:Y:S01]  /*8f80*/  FFMA R2, R2, R16, R25 ;  /* 0x0000001002027223 */ /* 0x000fe20000000019 */
[----:B-1----:R-:W-:Y:S06]  /*8f90*/  @!P1 BRA `(.L_x_122) ;  /* 0x0000000000109947 */ /* 0x002fec0003800000 */
[----:B------:R-:W-:Y:S02]  /*8fa0*/  MOV R2, 0x41900000 ;  /* 0x4190000000027802 */ /* 0x000fe40000000f00 */
[----:B------:R-:W-:Y:S02]  /*8fb0*/  MOV R26, R33 ;  /* 0x00000021001a7202 */ /* 0x000fe40000000f00 */
[----:B------:R-:W-:-:S07]  /*8fc0*/  MOV R16, 0x8fe0 ;  /* 0x00008fe000107802 */ /* 0x000fce0000000f00 */
[----:B------:R-:W-:Y:S05]  /*8fd0*/  CALL.REL.NOINC `($__internal_1_$__cuda_sm3x_div_rn_noftz_f32_slowpath) ;  /* 0x0000055800807944 */ /* 0x000fea0003c00000 */
.L_x_122:
[----:B------:R-:W-:Y:S05]  /*8fe0*/  BSYNC.RECONVERGENT B3 ;  /* 0x0000000000037941 */ /* 0x000fea0003800200 */
.L_x_121:
        /* <DEDUP_REMOVED lines=10> */
[----:B------:R-:W-:Y:S02]  /*9090*/  @P0 FMUL R30, R30, 1.0000000036274937255e-15 ;  /* 0x26901d7d1e1e0820 */ /* 0x000fe40000400000 */
[----:B------:R-:W-:Y:S01]  /*90a0*/  FFMA R28, R3, 2, RZ ;  /* 0x40000000031c7823 */ /* 0x000fe200000000ff */
[----:B------:R-:W-:-:S04]  /*90b0*/  FFMA R25, R2, 16, RZ ;  /* 0x4180000002197823 */ /* 0x000fc800000000ff */
[----:B------:R-:W-:-:S04]  /*90c0*/  FFMA R16, R25, -R33, 16 ;  /* 0x4180000019107423 */ /* 0x000fc80000000821 */
[----:B------:R-:W-:Y:S01]  /*90d0*/  FFMA R2, R2, R16, R25 ;  /* 0x0000001002027223 */ /* 0x000fe20000000019 */
[----:B-1----:R-:W-:Y:S06]  /*90e0*/  @!P1 BRA `(.L_x_124) ;  /* 0x0000000000109947 */ /* 0x002fec0003800000 */
[----:B------:R-:W-:Y:S01]  /*90f0*/  HFMA2 R2, -RZ, RZ, 2.75, 0 ;  /* 0x41800000ff027431 */ /* 0x000fe200000001ff */
[----:B------:R-:W-:Y:S02]  /*9100*/  MOV R26, R33 ;  /* 0x00000021001a7202 */ /* 0x000fe40000000f00 */
[----:B------:R-:W-:-:S07]  /*9110*/  MOV R16, 0x9130 ;  /* 0x0000913000107802 */ /* 0x000fce0000000f00 */
[----:B------:R-:W-:Y:S05]  /*9120*/  CALL.REL.NOINC `($__internal_1_$__cuda_sm3x_div_rn_noftz_f32_slowpath) ;  /* 0x00000558002c7944 */ /* 0x000fea0003c00000 */
.L_x_124:
[----:B------:R-:W-:Y:S05]  /*9130*/  BSYNC.RECONVERGENT B3 ;  /* 0x0000000000037941 */ /* 0x000fea0003800200 */
.L_x_123:
        /* <DEDUP_REMOVED lines=20> */
.L_x_126:
[----:B------:R-:W-:Y:S05]  /*9280*/  BSYNC.RECONVERGENT B3 ;  /* 0x0000000000037941 */ /* 0x000fea0003800200 */
.L_x_125:
        /* <DEDUP_REMOVED lines=21> */
.L_x_128:
[----:B------:R-:W-:Y:S05]  /*93e0*/  BSYNC.RECONVERGENT B3 ;  /* 0x0000000000037941 */ /* 0x000fea0003800200 */
.L_x_127:
        /* <DEDUP_REMOVED lines=20> */
.L_x_130:
[----:B------:R-:W-:Y:S05]  /*9530*/  BSYNC.RECONVERGENT B3 ;  /* 0x0000000000037941 */ /* 0x000fea0003800200 */
.L_x_129:
        /* <DEDUP_REMOVED lines=17> */
[----:B------:R-:W-:Y:S01]  /*9650*/  HFMA2 R2, -RZ, RZ, 2.5, 0 ;  /* 0x41000000ff027431 */ /* 0x000fe200000001ff */
[----:B------:R-:W-:Y:S02]  /*9660*/  MOV R26, R33 ;  /* 0x00000021001a7202 */ /* 0x000fe40000000f00 */
[----:B------:R-:W-:-:S07]  /*9670*/  MOV R16, 0x9690 ;  /* 0x0000969000107802 */ /* 0x000fce0000000f00 */
[----:B------:R-:W-:Y:S05]  /*9680*/  CALL.REL.NOINC `($__internal_1_$__cuda_sm3x_div_rn_noftz_f32_slowpath) ;  /* 0x0000055000d47944 */ /* 0x000fea0003c00000 */
.L_x_132:
[----:B------:R-:W-:Y:S05]  /*9690*/  BSYNC.RECONVERGENT B3 ;  /* 0x0000000000037941 */ /* 0x000fea0003800200 */
.L_x_131:
        /* <DEDUP_REMOVED lines=20> */
.L_x_134:
[----:B------:R-:W-:Y:S05]  /*97e0*/  BSYNC.RECONVERGENT B3 ;  /* 0x0000000000037941 */ /* 0x000fea0003800200 */
.L_x_133:
        /* <DEDUP_REMOVED lines=21> */
.L_x_136:
[----:B------:R-:W-:Y:S05]  /*9940*/  BSYNC.RECONVERGENT B3 ;  /* 0x0000000000037941 */ /* 0x000fea0003800200 */
.L_x_135:
[----:B------:R-:W0:Y:S01]  /*9950*/  MUFU.RCP R16, R33 ;  /* 0x0000002100107308 */ /* 0x000e220000001000 */
[----:B------:R-:W-:Y:S01]  /*9960*/  UMOV UR5, 0x40000000 ;  /* 0x4000000000057882 */ /* 0x000fe20000000000 */
[----:B------:R-:W-:Y:S01]  /*9970*/  FFMA R30, R3, R2, -R30 ;  /* 0x00000002031e7223 */ /* 0x000fe2000000081e */
[----:B------:R-:W-:Y:S01]  /*9980*/  IMAD.U32 R20, RZ, RZ, UR5 ;  /* 0x00000005ff147e24 */ /* 0x000fe2000f8e00ff */
        /* <DEDUP_REMOVED lines=16> */
.L_x_138:
[----:B------:R-:W-:Y:S05]  /*9a90*/  BSYNC.RECONVERGENT B3 ;  /* 0x0000000000037941 */ /* 0x000fea0003800200 */
.L_x_137:
        /* <DEDUP_REMOVED lines=19> */
.L_x_139:
[----:B------:R-:W-:Y:S05]  /*9bd0*/  BSYNC.RECONVERGENT B3 ;  /* 0x0000000000037941 */ /* 0x000fea0003800200 */
.L_x_118:
[----:B------:R-:W-:Y:S05]  /*9be0*/  BSYNC.RECONVERGENT B4 ;  /* 0x0000000000047941 */ /* 0x000fea0003800200 */
.L_x_93:
[----:B------:R-:W-:-:S04]  /*9bf0*/  FADD R31, -R2, R31 ;  /* 0x0000001f021f7221 */ /* 0x000fc80000000100 */
[----:B------:R-:W-:Y:S01]  /*9c00*/  FMUL R32, R32, R31 ;  /* 0x0000001f20207220 */ /* 0x000fe20000400000 */
[----:B------:R-:W-:Y:S06]  /*9c10*/  BRA `(.L_x_36) ;  /* 0x0000001000ec7947 */ /* 0x000fec0003800000 */
.L_x_48:
        /* <DEDUP_REMOVED lines=24> */
.L_x_141:
        /* <DEDUP_REMOVED lines=33> */
.L_x_145:
        /* <DEDUP_REMOVED lines=42> */
.L_x_144:
[----:B------:R-:W-:Y:S05]  /*a250*/  BSYNC.RECONVERGENT B1 ;  /* 0x0000000000017941 */ /* 0x000fea0003800200 */
.L_x_143:
[----:B------:R-:W-:Y:S01]  /*a260*/  HFMA2 R2, -RZ, RZ, 1.9462890625, 0.0004794597625732421875 ;  /* 0x3fc90fdbff027431 */ /* 0x000fe200000001ff */
[----:B------:R-:W-:Y:S01]  /*a270*/  LOP3.LUT R27, R27, 0x3, RZ, 0xc0, !PT ;  /* 0x000000031b1b7812 */ /* 0x000fe200078ec0ff */
[C---:B------:R-:W-:Y:S01]  /*a280*/  FMUL R20, |R33|.reuse, 16777216 ;  /* 0x4b80000021147820 */ /* 0x040fe20000400200 */
[----:B------:R-:W-:Y:S01]  /*a290*/  FSETP.GEU.AND P2, PT, |R33|, 1.175494350822287508e-38, PT ;  /* 0x008000002100780b */ /* 0x000fe20003f4e200 */
[----:B------:R-:W-:Y:S01]  /*a2a0*/  HFMA2 R22, -RZ, RZ, 1.0078125, -8.98838043212890625e-05 ;  /* 0x3c0885e4ff167431 */ /* 0x000fe200000001ff */
[----:B------:R-:W-:Y:S02]  /*a2b0*/  I2FP.F32.U32 R27, R27 ;  /* 0x0000001b001b7245 */ /* 0x000fe40000201000 */
[----:B------:R-:W-:-:S03]  /*a2c0*/  MOV R24, 0x3e2aaaa8 ;  /* 0x3e2aaaa800187802 */ /* 0x000fc60000000f00 */
[----:B------:R-:W-:Y:S01]  /*a2d0*/  FFMA R2, R27, R2, -2.3561944961547851562 ;  /* 0xc016cbe41b027423 */ /* 0x000fe20000000002 */
[----:B------:R-:W-:Y:S02]  /*a2e0*/  FSEL R27, R20, |R33|, !P2 ;  /* 0x40000021141b7208 */ /* 0x000fe40005000000 */
[----:B------:R-:W-:Y:S01]  /*a2f0*/  MOV R20, 0x37cbac00 ;  /* 0x37cbac0000147802 */ /* 0x000fe20000000f00 */
[----:B------:R-:W-:-:S03]  /*a300*/  FADD R2, R2, R3 ;  /* 0x0000000302027221 */ /* 0x000fc60000000000 */
[----:B------:R-:W0:Y:S01]  /*a310*/  MUFU.RSQ R27, R27 ;  /* 0x0000001b001b7308 */ /* 0x000e220000001400 */
[----:B------:R-:W-:-:S07]  /*a320*/  FMUL R3, R2, 0.63661974668502807617 ;  /* 0x3f22f98302037820 */ /* 0x000fce0000400000 */
[----:B------:R-:W1:Y:S01]  /*a330*/  F2I.NTZ R3, R3 ;  /* 0x0000000300037305 */ /* 0x000e620000203100 */
[----:B0-----:R-:W-:-:S04]  /*a340*/  @!P2 FMUL R27, R27, 4096 ;  /* 0x458000001b1ba820 */ /* 0x001fc80000400000 */
[----:B------:R-:W-:Y:S01]  /*a350*/  FMUL R27, R27, 0.79788458347320556641 ;  /* 0x3f4c422a1b1b7820 */ /* 0x000fe20000400000 */
[----:B-1----:R-:W-:Y:S02]  /*a360*/  I2FP.F32.S32 R25, R3 ;  /* 0x0000000300197245 */ /* 0x002fe40000201400 */
[C---:B------:R-:W-:Y:S02]  /*a370*/  LOP3.LUT R16, R3.reuse, 0x1, RZ, 0xc0, !PT ;  /* 0x0000000103107812 */ /* 0x040fe400078ec0ff */
[----:B------:R-:W-:Y:S01]  /*a380*/  IADD3 R3, PT, PT, R3, 0x1, RZ ;  /* 0x0000000103037810 */ /* 0x000fe20007ffe0ff */
[----:B------:R-:W-:Y:S01]  /*a390*/  FFMA R2, R25, -1.5707962512969970703, R2 ;  /* 0xbfc90fda19027823 */ /* 0x000fe20000000002 */
        /* <DEDUP_REMOVED lines=16> */
.L_x_142:
[----:B------:R-:W-:Y:S05]  /*a4a0*/  BSYNC.RECONVERGENT B0 ;  /* 0x0000000000007941 */ /* 0x000fea0003800200 */
.L_x_140:
[C---:B------:R-:W-:Y:S01]  /*a4b0*/  FSETP.GEU.AND P0, PT, R33.reuse, RZ, PT ;  /* 0x000000ff2100720b */ /* 0x040fe20003f0e000 */
[----:B------:R-:W-:Y:S01]  /*a4c0*/  BSSY.RECONVERGENT B0, `(.L_x_146) ;  /* 0x000008d000007945 */ /* 0x000fe20003800200 */
[C---:B------:R-:W-:Y:S02]  /*a4d0*/  FSETP.GTU.AND P1, PT, |R33|.reuse, 8, PT ;  /* 0x410000002100780b */ /* 0x040fe40003f2c200 */
[----:B------:R-:W-:Y:S02]  /*a4e0*/  FSEL R2, -R2, R2, !P0 ;  /* 0x0000000202027208 */ /* 0x000fe40004000100 */
[----:B------:R-:W-:Y:S02]  /*a4f0*/  FSETP.GEU.AND P2, PT, |R33|, 1.000000003171076851e-30, PT ;  /* 0x0da242602100780b */ /* 0x000fe40003f4e200 */
[----:B------:R-:W-:-:S04]  /*a500*/  LOP3.LUT R3, R2, 0x80000000, R33, 0xb8, !PT ;  /* 0x8000000002037812 */ /* 0x000fc800078eb821 */
[----:B------:R-:W-:-:S05]  /*a510*/  FSEL R3, R3, R2, !P2 ;  /* 0x0000000203037208 */ /* 0x000fca0005000000 */
[----:B------:R-:W-:Y:S01]  /*a520*/  FADD R28, R3, R3 ;  /* 0x00000003031c7221 */ /* 0x000fe20000000000 */
[----:B------:R-:W-:Y:S06]  /*a530*/  @P1 BRA `(.L_x_147) ;  /* 0x0000000000541947 */ /* 0x000fec0003800000 */
        /* <DEDUP_REMOVED lines=21> */
.L_x_147:
        /* <DEDUP_REMOVED lines=11> */
[----:B------:R-:W-:-:S03]  /*a740*/  IMAD.MOV.U32 R3, RZ, RZ, 0x4082cb37 ;  /* 0x4082cb37ff037424 */ /* 0x000fc600078e00ff */
        /* <DEDUP_REMOVED lines=21> */
.L_x_151:
        /* <DEDUP_REMOVED lines=42> */
.L_x_150:
[----:B------:R-:W-:Y:S05]  /*ab40*/  BSYNC.RECONVERGENT B1 ;  /* 0x0000000000017941 */ /* 0x000fea0003800200 */
.L_x_149:
        /* <DEDUP_REMOVED lines=36> */
.L_x_148:
[----:B------:R-:W-:Y:S05]  /*ad90*/  BSYNC.RECONVERGENT B0 ;  /* 0x0000000000007941 */ /* 0x000fea0003800200 */
.L_x_146:
[----:B------:R-:W-:Y:S01]  /*ada0*/  FSEL R2, -R2, R2, !P0 ;  /* 0x0000000202027208 */ /* 0x000fe20004000100 */
[----:B------:R-:W0:Y:S01]  /*adb0*/  MUFU.RCP R32, R33 ;  /* 0x0000002100207308 */ /* 0x000e220000001000 */
[----:B------:R-:W-:Y:S01]  /*adc0*/  FSETP.GEU.AND P0, PT, |R33|, 1.000000003171076851e-30, PT ;  /* 0x0da242602100780b */ /* 0x000fe20003f0e200 */
[----:B------:R-:W-:Y:S01]  /*add0*/  BSSY.RECONVERGENT B3, `(.L_x_152) ;  /* 0x0000010000037945 */ /* 0x000fe20003800200 */
[----:B------:R-:W-:-:S04]  /*ade0*/  LOP3.LUT R3, R2, 0x80000000, R33, 0xb8, !PT ;  /* 0x8000000002037812 */ /* 0x000fc800078eb821 */
[----:B------:R-:W-:-:S05]  /*adf0*/  FSEL R3, R3, R2, !P0 ;  /* 0x0000000203037208 */ /* 0x000fca0004000000 */
[----:B------:R-:W-:-:S04]  /*ae00*/  FADD R25, R3, R3 ;  /* 0x0000000303197221 */ /* 0x000fc80000000000 */
[----:B------:R-:W1:Y:S01]  /*ae10*/  FCHK P0, R25, R33 ;  /* 0x0000002119007302 */ /* 0x000e620000000000 */
[----:B0-----:R-:W-:-:S04]  /*ae20*/  FFMA R27, R32, -R33, 1 ;  /* 0x3f800000201b7423 */ /* 0x001fc80000000821 */
[----:B------:R-:W-:-:S04]  /*ae30*/  FFMA R32, R32, R27, R32 ;  /* 0x0000001b20207223 */ /* 0x000fc80000000020 */
[----:B------:R-:W-:-:S04]  /*ae40*/  FFMA R2, R32, R25, RZ ;  /* 0x0000001920027223 */ /* 0x000fc800000000ff */
[----:B------:R-:W-:-:S04]  /*ae50*/  FFMA R3, R2, -R33, R25 ;  /* 0x8000002102037223 */ /* 0x000fc80000000019 */
[----:B------:R-:W-:Y:S01]  /*ae60*/  FFMA R32, R32, R3, R2 ;  /* 0x0000000320207223 */ /* 0x000fe20000000002 */
[----:B-1----:R-:W-:Y:S06]  /*ae70*/  @!P0 BRA `(.L_x_153) ;  /* 0x0000000000148947 */ /* 0x002fec0003800000 */
[----:B------:R-:W-:Y:S02]  /*ae80*/  MOV R2, R25 ;  /* 0x0000001900027202 */ /* 0x000fe40000000f00 */
[----:B------:R-:W-:Y:S02]  /*ae90*/  MOV R26, R33 ;  /* 0x00000021001a7202 */ /* 0x000fe40000000f00 */
[----:B------:R-:W-:-:S07]  /*aea0*/  MOV R16, 0xaec0 ;  /* 0x0000aec000107802 */ /* 0x000fce0000000f00 */
[----:B------:R-:W-:Y:S05]  /*aeb0*/  CALL.REL.NOINC `($__internal_1_$__cuda_sm3x_div_rn_noftz_f32_slowpath) ;  /* 0x0000053800c87944 */ /* 0x000fea0003c00000 */
[----:B------:R-:W-:-:S07]  /*aec0*/  MOV R32, R2 ;  /* 0x0000000200207202 */ /* 0x000fce0000000f00 */
.L_x_153:
[----:B------:R-:W-:Y:S05]  /*aed0*/  BSYNC.RECONVERGENT B3 ;  /* 0x0000000000037941 */ /* 0x000fea0003800200 */
.L_x_152:
[----:B------:R-:W0:Y:S01]  /*aee0*/  MUFU.RCP R2, R33 ;  /* 0x0000002100027308 */ /* 0x000e220000001000 */
[----:B------:R-:W-:Y:S07]  /*aef0*/  BSSY.RECONVERGENT B3, `(.L_x_154) ;  /* 0x000000c000037945 */ /* 0x000fee0003800200 */
        /* <DEDUP_REMOVED lines=11> */
.L_x_155:
[----:B------:R-:W-:Y:S05]  /*afb0*/  BSYNC.RECONVERGENT B3 ;  /* 0x0000000000037941 */ /* 0x000fea0003800200 */
.L_x_154:
[----:B------:R-:W-:-:S07]  /*afc0*/  FMUL R32, R2, R32 ;  /* 0x0000002002207220 */ /* 0x000fce0000400000 */
.L_x_36:
[----:B------:R-:W-:Y:S05]  /*afd0*/  BSYNC.RECONVERGENT B2 ;  /* 0x0000000000027941 */ /* 0x000fea0003800200 */
.L_x_35:
[----:B------:R-:W-:Y:S05]  /*afe0*/  WARPSYNC.ALL ;  /* 0x0000000000007948 */ /* 0x000fea0003800000 */
[----:B------:R-:W-:Y:S01]  /*aff0*/  FMUL R2, R4, R19 ;  /* 0x0000001304027220 */ /* 0x000fe20000400000 */
[----:B------:R-:W-:Y:S03]  /*b000*/  BSSY.RECONVERGENT B2, `(.L_x_156) ;  /* 0x0000738000027945 */ /* 0x000fe60003800200 */
[----:B------:R-:W-:-:S04]  /*b010*/  FFMA R3, R7, R21, R2 ;  /* 0x0000001507037223 */ /* 0x000fc80000000002 */
[----:B------:R-:W-:Y:S01]  /*b020*/  FFMA R2, R6, R23, R3 ;  /* 0x0000001706027223 */ /* 0x000fe20000000003 */
[----:B------:R-:W-:-:S04]  /*b030*/  HFMA2 R3, -RZ, RZ, 0, 0 ;  /* 0x00000000ff037431 */ /* 0x000fc800000001ff */
[----:B------:R-:W-:-:S13]  /*b040*/  FSETP.GTU.AND P0, PT, R2, RZ, PT ;  /* 0x000000ff0200720b */ /* 0x000fda0003f0c000 */
[----:B------:R-:W-:Y:S05]  /*b050*/  @!P0 BRA `(.L_x_157) ;  /* 0x0000007000c88947 */ /* 0x000fea0003800000 */
[----:B------:R-:W-:Y:S01]  /*b060*/  FSETP.GEU.AND P0, PT, R2, 0.99000000953674316406, PT ;  /* 0x3f7d70a40200780b */ /* 0x000fe20003f0e000 */
[----:B------:R-:W-:-:S12]  /*b070*/  BSSY.RECONVERGENT B0, `(.L_x_158) ;  /* 0x000004b000007945 */ /* 0x000fd80003800200 */
[----:B------:R-:W-:Y:S05]  /*b080*/  @P0 BRA `(.L_x_159) ;  /* 0x0000000000680947 */ /* 0x000fea0003800000 */
[----:B------:R-:W-:Y:S01]  /*b090*/  MOV R3, 0x3f000000 ;  /* 0x3f00000000037802 */ /* 0x000fe20000000f00 */
[----:B------:R-:W-:Y:S01]  /*b0a0*/  HFMA2 R19, -RZ, RZ, 1.265625, -5052 ;  /* 0x3d10ecefff137431 */ /* 0x000fe200000001ff */
[C---:B------:R-:W-:Y:S02]  /*b0b0*/  FSETP.NEU.AND P1, PT, |R2|.reuse, 1, PT ;  /* 0x3f8000000200780b */ /* 0x040fe40003f2d200 */
[C---:B------:R-:W-:Y:S01]  /*b0c0*/  FSETP.GT.AND P0, PT, |R2|.reuse, 0.56000000238418579102, PT ;  /* 0x3f0f5c290200780b */ /* 0x040fe20003f04200 */
[----:B------:R-:W-:-:S04]  /*b0d0*/  FFMA R3, |R2|, -R3, 0.5 ;  /* 0x3f00000002037423 */ /* 0x000fc80000000a03 */
[----:B------:R-:W1:Y:S02]  /*b0e0*/  MUFU.RSQ R4, R3 ;  /* 0x0000000300047308 */ /* 0x000e640000001400 */
[----:B-1----:R-:W-:Y:S01]  /*b0f0*/  FMUL R6, R3, R4 ;  /* 0x0000000403067220 */ /* 0x002fe20000400000 */
        /* <DEDUP_REMOVED lines=12> */
[----:B------:R-:W-:Y:S01]  /*b1c0*/  FMUL R4, R4, R3 ;  /* 0x0000000304047220 */ /* 0x000fe20000400000 */
[----:B------:R-:W-:-:S03]  /*b1d0*/  MOV R3, 0x3fd774eb ;  /* 0x3fd774eb00037802 */ /* 0x000fc60000000f00 */
[----:B------:R-:W-:-:S05]  /*b1e0*/  FFMA R7, |R7|, R4, |R7| ;  /* 0x0000000407077223 */ /* 0x000fca0000000607 */
[----:B------:R-:W-:-:S05]  /*b1f0*/  FSEL R2, R7, -R7, P0 ;  /* 0x8000000707027208 */ /* 0x000fca0000000000 */
[----:B------:R-:W-:-:S04]  /*b200*/  @!P1 FFMA R7, R3, 0.93318945169448852539, R2 ;  /* 0x3f6ee58103079823 */ /* 0x000fc80000000002 */
[----:B------:R-:W-:Y:S01]  /*b210*/  @P0 FADD R7, R7, R7 ;  /* 0x0000000707070221 */ /* 0x000fe20000000000 */
[----:B------:R-:W-:Y:S06]  /*b220*/  BRA `(.L_x_160) ;  /* 0x0000000000bc7947 */ /* 0x000fec0003800000 */
.L_x_159:
[C---:B------:R-:W-:Y:S01]  /*b230*/  FMUL R25, R7.reuse, R23 ;  /* 0x0000001707197220 */ /* 0x040fe20000400000 */
        /* <DEDUP_REMOVED lines=9> */
[----:B------:R1:W2:Y:S01]  /*b2d0*/  MUFU.RSQ R3, R16 ;  /* 0x0000001000037308 */ /* 0x0002a20000001400 */
[----:B------:R-:W-:-:S04]  /*b2e0*/  IADD3 R2, PT, PT, R16, -0xd000000, RZ ;  /* 0xf300000010027810 */ /* 0x000fc80007ffe0ff */
[----:B------:R-:W-:-:S13]  /*b2f0*/  ISETP.GT.U32.AND P0, PT, R2, 0x727fffff, PT ;  /* 0x727fffff0200780c */ /* 0x000fda0003f04070 */
[----:B-12---:R-:W-:Y:S05]  /*b300*/  @!P0 BRA `(.L_x_162) ;  /* 0x00000000000c8947 */ /* 0x006fea0003800000 */
[----:B------:R-:W-:-:S07]  /*b310*/  MOV R2, 0xb330 ;  /* 0x0000b33000027802 */ /* 0x000fce0000000f00 */
[----:B0-----:R-:W-:Y:S05]  /*b320*/  CALL.REL.NOINC `($__internal_0_$__cuda_sm20_sqrt_rn_f32_slowpath) ;  /* 0x0000053400547944 */ /* 0x001fea0003c00000 */
[----:B------:R-:W-:Y:S05]  /*b330*/  BRA `(.L_x_163) ;  /* 0x0000000000107947 */ /* 0x000fea0003800000 */
.L_x_162:
[----:B------:R-:W-:Y:S01]  /*b340*/  FMUL.FTZ R26, R16, R3 ;  /* 0x00000003101a7220 */ /* 0x000fe20000410000 */
[----:B------:R-:W-:-:S03]  /*b350*/  FMUL.FTZ R2, R3, 0.5 ;  /* 0x3f00000003027820 */ /* 0x000fc60000410000 */
[----:B------:R-:W-:-:S04]  /*b360*/  FFMA R3, -R26, R26, R16 ;  /* 0x0000001a1a037223 */ /* 0x000fc80000000110 */
[----:B------:R-:W-:-:S07]  /*b370*/  FFMA R26, R3, R2, R26 ;  /* 0x00000002031a7223 */ /* 0x000fce000000001a */
.L_x_163:
[----:B------:R-:W-:Y:S05]  /*b380*/  BSYNC.RECONVERGENT B1 ;  /* 0x0000000000017941 */ /* 0x000fea0003800200 */
.L_x_161:
[----:B------:R-:W-:Y:S01]  /*b390*/  IMAD.MOV.U32 R3, RZ, RZ, 0x3f000000 ;  /* 0x3f000000ff037424 */ /* 0x000fe200078e00ff */
[C---:B------:R-:W-:Y:S01]  /*b3a0*/  FSETP.NEU.AND P1, PT, |R26|.reuse, 1, PT ;  /* 0x3f8000001a00780b */ /* 0x040fe20003f2d200 */
[----:B------:R-:W-:Y:S01]  /*b3b0*/  HFMA2 R7, -RZ, RZ, 1.3251953125, -55.71875 ;  /* 0x3d4dd2f7ff077431 */ /* 0x000fe200000001ff */
[C---:B------:R-:W-:Y:S01]  /*b3c0*/  FSETP.GT.AND P0, PT, |R26|.reuse, 0.56000000238418579102, PT ;  /* 0x3f0f5c291a00780b */ /* 0x040fe20003f04200 */
[----:B------:R-:W-:-:S04]  /*b3d0*/  FFMA R2, |R26|, -R3, 0.5 ;  /* 0x3f0000001a027423 */ /* 0x000fc80000000a03 */
[----:B------:R-:W1:Y:S02]  /*b3e0*/  MUFU.RSQ R3, R2 ;  /* 0x0000000200037308 */ /* 0x000e640000001400 */
[----:B-1----:R-:W-:Y:S01]  /*b3f0*/  FMUL R4, R2, R3 ;  /* 0x0000000302047220 */ /* 0x002fe20000400000 */
        /* <DEDUP_REMOVED lines=11> */
[----:B------:R-:W-:-:S03]  /*b4b0*/  MOV R7, 0x3fd774eb ;  /* 0x3fd774eb00077802 */ /* 0x000fc60000000f00 */
[----:B------:R-:W-:-:S04]  /*b4c0*/  FFMA R3, R3, R4, R3 ;  /* 0x0000000403037223 */ /* 0x000fc80000000003 */
[----:B------:R-:W-:-:S04]  /*b4d0*/  FMUL R2, R3, -2 ;  /* 0xc000000003027820 */ /* 0x000fc80000400000 */
[----:B------:R-:W-:-:S05]  /*b4e0*/  @P0 FFMA R3, R7, 0.93318945169448852539, R2 ;  /* 0x3f6ee58107030823 */ /* 0x000fca0000000002 */
[C---:B------:R-:W-:Y:S02]  /*b4f0*/  FSETP.NAN.AND P0, PT, R3.reuse, R3, PT ;  /* 0x000000030300720b */ /* 0x040fe40003f08000 */
[----:B------:R-:W-:-:S04]  /*b500*/  LOP3.LUT R26, R3, 0x80000000, R26, 0xb8, !PT ;  /* 0x80000000031a7812 */ /* 0x000fc800078eb81a */
[----:B------:R-:W-:-:S07]  /*b510*/  FSEL R7, R26, R3, !P0 ;  /* 0x000000031a077208 */ /* 0x000fce0004000000 */
.L_x_160:
[----:B------:R-:W-:Y:S05]  /*b520*/  BSYNC.RECONVERGENT B0 ;  /* 0x0000000000007941 */ /* 0x000fea0003800200 */
.L_x_158:
[C---:B------:R-:W-:Y:S01]  /*b530*/  FMUL R2, R7.reuse, 0.63661974668502807617 ;  /* 0x3f22f98307027820 */ /* 0x040fe20000400000 */
[----:B------:R-:W-:Y:S01]  /*b540*/  FSETP.GE.AND P0, PT, |R7|, 105615, PT ;  /* 0x47ce47800700780b */ /* 0x000fe20003f06200 */
[----:B------:R-:W-:Y:S04]  /*b550*/  BSSY.RECONVERGENT B0, `(.L_x_164) ;  /* 0x000003a000007945 */ /* 0x000fe80003800200 */
[----:B------:R-:W1:Y:S02]  /*b560*/  F2I.NTZ R2, R2 ;  /* 0x0000000200027305 */ /* 0x000e640000203100 */
[----:B-1----:R-:W-:-:S05]  /*b570*/  I2FP.F32.S32 R4, R2 ;  /* 0x0000000200047245 */ /* 0x002fca0000201400 */
        /* <DEDUP_REMOVED lines=8> */
[----:B------:R-:W1:Y:S01]  /*b600*/  LDC.64 R2, c[0x4][RZ] ;  /* 0x01000000ff027b82 */ /* 0x000e620000000a00 */
[----:B------:R-:W-:Y:S01]  /*b610*/  SHF.L.U32 R4, R7, 0x8, RZ ;  /* 0x0000000807047819 */ /* 0x000fe200000006ff */
[----:B------:R-:W-:Y:S01]  /*b620*/  HFMA2 R16, -RZ, RZ, 0, 0 ;  /* 0x00000000ff107431 */ /* 0x000fe200000001ff */
[----:B------:R-:W-:Y:S01]  /*b630*/  MOV R6, RZ ;  /* 0x000000ff00067202 */ /* 0x000fe20000000f00 */
[----:B------:R-:W-:Y:S01]  /*b640*/  UMOV UR5, URZ ;  /* 0x000000ff00057c82 */ /* 0x000fe20008000000 */
[----:B------:R-:W-:-:S07]  /*b650*/  LOP3.LUT R25, R4, 0x80000000, RZ, 0xfc, !PT ;  /* 0x8000000004197812 */ /* 0x000fce00078efcff */
.L_x_166:
[----:B-1----:R-:W-:-:S05]  /*b660*/  IMAD.WIDE.U32 R22, R6, 0x4, R2 ;  /* 0x0000000406167825 */ /* 0x002fca00078e0002 */
[----:B--2---:R-:W2:Y:S01]  /*b670*/  LDG.E.CONSTANT R20, desc[UR6][R22.64] ;  /* 0x0000000616147981 */ /* 0x004ea2000c1e9900 */
        /* <DEDUP_REMOVED lines=14> */
[----:B--2---:R-:W-:-:S05]  /*b760*/  IMAD R19, R2, -0x4, R1 ;  /* 0xfffffffc02137824 */ /* 0x004fca00078e0201 */
        /* <DEDUP_REMOVED lines=12> */
[----:B------:R-:W-:Y:S02]  /*b830*/  LOP3.LUT R7, R4, R7, RZ, 0x3c, !PT ;  /* 0x0000000704077212 */ /* 0x000fe400078e3cff */
[C---:B------:R-:W-:Y:S02]  /*b840*/  LOP3.LUT R20, R6.reuse, R3, RZ, 0x3c, !PT ;  /* 0x0000000306147212 */ /* 0x040fe400078e3cff */
[----:B------:R-:W-:Y:S02]  /*b850*/  LOP3.LUT R21, R6, R4, RZ, 0x3c, !PT ;  /* 0x0000000406157212 */ /* 0x000fe400078e3cff */
[----:B------:R-:W-:Y:S02]  /*b860*/  SHF.R.U32.HI R3, RZ, 0x1e, R2 ;  /* 0x0000001eff037819 */ /* 0x000fe40000011602 */
[----:B------:R-:W-:Y:S02]  /*b870*/  ISETP.GE.AND P1, PT, R7, RZ, PT ;  /* 0x000000ff0700720c */ /* 0x000fe40003f26270 */
[----:B------:R-:W2:Y:S01]  /*b880*/  I2F.F64.S64 R20, R20 ;  /* 0x0000001400147312 */ /* 0x000ea20000301c00 */
[----:B------:R-:W-:-:S04]  /*b890*/  LEA.HI R2, R4, R3, RZ, 0x1 ;  /* 0x0000000304027211 */ /* 0x000fc800078f08ff */
[----:B------:R-:W-:-:S04]  /*b8a0*/  IADD3 R3, PT, PT, -R2, RZ, RZ ;  /* 0x000000ff02037210 */ /* 0x000fc80007ffe1ff */
[----:B------:R-:W-:Y:S01]  /*b8b0*/  @!P0 MOV R2, R3 ;  /* 0x0000000300028202 */ /* 0x000fe20000000f00 */
[----:B--2---:R-:W-:-:S10]  /*b8c0*/  DMUL R22, R20, UR10 ;  /* 0x0000000a14167c28 */ /* 0x004fd40008000000 */
[----:B------:R-:W2:Y:S02]  /*b8d0*/  F2F.F32.F64 R22, R22 ;  /* 0x0000001600167310 */ /* 0x000ea40000301000 */
[----:B-12---:R-:W-:-:S07]  /*b8e0*/  FSEL R3, -R22, R22, !P1 ;  /* 0x0000001616037208 */ /* 0x006fce0004800100 */
.L_x_165:
[----:B------:R-:W-:Y:S05]  /*b8f0*/  BSYNC.RECONVERGENT B0 ;  /* 0x0000000000007941 */ /* 0x000fea0003800200 */
.L_x_164:
[----:B------:R-:W-:Y:S02]  /*b900*/  HFMA2 R4, -RZ, RZ, 0.487060546875, -0.0625 ;  /* 0x37cbac00ff047431 */ /* 0x000fe400000001ff */
[----:B------:R-:W-:Y:S01]  /*b910*/  FMUL R7, R3, R3 ;  /* 0x0000000303077220 */ /* 0x000fe20000400000 */
[----:B------:R-:W-:Y:S01]  /*b920*/  LOP3.LUT R6, R2, 0x1, RZ, 0xc0, !PT ;  /* 0x0000000102067812 */ /* 0x000fe200078ec0ff */
[----:B------:R-:W1:Y:S01]  /*b930*/  LDC R16, c[0x0][0x3f0] ;  /* 0x0000fc00ff107b82 */ /* 0x000e620000000800 */
[----:B------:R-:W-:Y:S01]  /*b940*/  MOV R19, 0x3effffff ;  /* 0x3effffff00137802 */ /* 0x000fe20000000f00 */
[----:B------:R-:W2:Y:S01]  /*b950*/  MUFU.RCP R20, R5 ;  /* 0x0000000500147308 */ /* 0x000ea20000001000 */
[----:B------:R-:W-:Y:S01]  /*b960*/  ISETP.NE.U32.AND P0, PT, R6, 0x1, PT ;  /* 0x000000010600780c */ /* 0x000fe20003f05070 */
[----:B------:R-:W-:Y:S01]  /*b970*/  BSSY.RECONVERGENT B3, `(.L_x_167) ;  /* 0x000001b000037945 */ /* 0x000fe20003800200 */
[----:B------:R-:W-:Y:S01]  /*b980*/  MOV R6, 0x3d2aaabb ;  /* 0x3d2aaabb00067802 */ /* 0x000fe20000000f00 */
[----:B------:R-:W-:Y:S01]  /*b990*/  FFMA R4, R7, R4, -0.0013887860113754868507 ;  /* 0xbab607ed07047423 */ /* 0x000fe20000000004 */
[----:B------:R-:W-:-:S02]  /*b9a0*/  LOP3.LUT P1, RZ, R2, 0x2, RZ, 0xc0, !PT ;  /* 0x0000000202ff7812 */ /* 0x000fc4000782c0ff */
[----:B------:R-:W-:Y:S02]  /*b9b0*/  FSEL R6, R6, 0.0083327032625675201416, !P0 ;  /* 0x3c0885e406067808 */ /* 0x000fe40004000000 */
[----:B------:R-:W-:Y:S02]  /*b9c0*/  FSEL R4, R4, -0.00019574658654164522886, !P0 ;  /* 0xb94d415304047808 */ /* 0x000fe40004000000 */
[----:B------:R-:W-:Y:S02]  /*b9d0*/  FSEL R19, -R19, -0.16666662693023681641, !P0 ;  /* 0xbe2aaaa813137808 */ /* 0x000fe40004000100 */
[----:B------:R-:W-:Y:S01]  /*b9e0*/  FSEL R2, R3, 1, P0 ;  /* 0x3f80000003027808 */ /* 0x000fe20000000000 */
[----:B------:R-:W-:-:S04]  /*b9f0*/  FFMA R4, R7, R4, R6 ;  /* 0x0000000407047223 */ /* 0x000fc80000000006 */
[C---:B------:R-:W-:Y:S01]  /*ba00*/  FFMA R4, R7.reuse, R4, R19 ;  /* 0x0000000407047223 */ /* 0x040fe20000000013 */
[----:B------:R-:W-:Y:S01]  /*ba10*/  FFMA R7, R7, R2, RZ ;  /* 0x0000000207077223 */ /* 0x000fe200000000ff */
[----:B-1----:R-:W-:-:S03]  /*ba20*/  FMUL R3, R16, 3.1415927410125732422 ;  /* 0x40490fdb10037820 */ /* 0x002fc60000400000 */
[----:B------:R-:W-:Y:S01]  /*ba30*/  FFMA R2, R7, R4, R2 ;  /* 0x0000000407027223 */ /* 0x000fe20000000002 */
[----:B--2---:R-:W-:-:S03]  /*ba40*/  FFMA R7, -R5, R20, 1 ;  /* 0x3f80000005077423 */ /* 0x004fc60000000114 */
[----:B------:R-:W-:-:S04]  /*ba50*/  @P1 FADD R2, RZ, -R2 ;  /* 0x80000002ff021221 */ /* 0x000fc80000000000 */
[----:B------:R-:W-:Y:S01]  /*ba60*/  FMUL R4, R3, R2 ;  /* 0x0000000203047220 */ /* 0x000fe20000400000 */
[----:B------:R-:W-:-:S03]  /*ba70*/  FFMA R3, R20, R7, R20 ;  /* 0x0000000714037223 */ /* 0x000fc60000000014 */
[----:B------:R-:W1:Y:S01]  /*ba80*/  FCHK P0, R4, R5 ;  /* 0x0000000504007302 */ /* 0x000e620000000000 */
[----:B------:R-:W-:-:S04]  /*ba90*/  FFMA R2, R3, R4, RZ ;  /* 0x0000000403027223 */ /* 0x000fc800000000ff */
[----:B------:R-:W-:-:S04]  /*baa0*/  FFMA R7, -R5, R2, R4 ;  /* 0x0000000205077223 */ /* 0x000fc80000000104 */
[----:B------:R-:W-:Y:S01]  /*bab0*/  FFMA R3, R3, R7, R2 ;  /* 0x0000000703037223 */ /* 0x000fe20000000002 */
[----:B-1----:R-:W-:Y:S06]  /*bac0*/  @!P0 BRA `(.L_x_168) ;  /* 0x0000000000148947 */ /* 0x002fec0003800000 */
[----:B------:R-:W-:Y:S02]  /*bad0*/  MOV R2, R4 ;  /* 0x0000000400027202 */ /* 0x000fe40000000f00 */
[----:B------:R-:W-:Y:S02]  /*bae0*/  MOV R26, R5 ;  /* 0x00000005001a7202 */ /* 0x000fe40000000f00 */
[----:B------:R-:W-:-:S07]  /*baf0*/  MOV R16, 0xbb10 ;  /* 0x0000bb1000107802 */ /* 0x000fce0000000f00 */
[----:B0-----:R-:W-:Y:S05]  /*bb00*/  CALL.REL.NOINC `($__internal_1_$__cuda_sm3x_div_rn_noftz_f32_slowpath) ;  /* 0x0000052c00b47944 */ /* 0x001fea0003c00000 */
[----:B------:R-:W-:-:S07]  /*bb10*/  MOV R3, R2 ;  /* 0x0000000200037202 */ /* 0x000fce0000000f00 */
.L_x_168:
[----:B------:R-:W-:Y:S05]  /*bb20*/  BSYNC.RECONVERGENT B3 ;  /* 0x0000000000037941 */ /* 0x000fea0003800200 */
.L_x_167:
        /* <DEDUP_REMOVED lines=29> */
.L_x_171:
[----:B------:R-:W-:Y:S02]  /*bd00*/  FSETP.NEU.AND P0, PT, |R3|, +INF , PT ;  /* 0x7f8000000300780b */ /* 0x000fe40003f0d200 */
[----:B------:R-:W-:-:S11]  /*bd10*/  MOV R7, RZ ;  /* 0x000000ff00077202 */ /* 0x000fd60000000f00 */
[----:B------:R-:W-:Y:S05]  /*bd20*/  @!P0 BRA `(.L_x_172) ;  /* 0x0000000400b48947 */ /* 0x000fea0003800000 */
[----:B------:R-:W1:Y:S01]  /*bd30*/  MUFU.RCP R2, |R3| ;  /* 0x4000000300027308 */ /* 0x000e620000001000 */
[----:B------:R-:W-:Y:S01]  /*bd40*/  HFMA2 R4, -RZ, RZ, 1.8916015625, -516.5 ;  /* 0x3f91e009ff047431 */ /* 0x000fe200000001ff */
[----:B------:R-:W-:Y:S01]  /*bd50*/  BSSY.RECONVERGENT B1, `(.L_x_173) ;  /* 0x0000046000017945 */ /* 0x000fe20003800200 */
[----:B-1----:R-:W-:-:S04]  /*bd60*/  FMUL R19, R2, R2 ;  /* 0x0000000202137220 */ /* 0x002fc80000400000 */
        /* <DEDUP_REMOVED lines=8> */
[----:B------:R-:W1:Y:S02]  /*bdf0*/  F2I.NTZ R7, R4 ;  /* 0x0000000400077305 */ /* 0x000e640000203100 */
[----:B------:R-:W-:-:S04]  /*be00*/  FFMA R2, R19, R2, 0.10337056964635848999 ;  /* 0x3dd3b3f313027423 */ /* 0x000fc80000000002 */
[----:B------:R-:W-:-:S04]  /*be10*/  FFMA R2, R19, R2, -0.062499724328517913818 ;  /* 0xbd7fffb613027423 */ /* 0x000fc80000000002 */
[----:B------:R-:W-:Y:S01]  /*be20*/  FFMA R19, R19, R2, 1 ;  /* 0x3f80000013137423 */ /* 0x000fe20000000002 */
        /* <DEDUP_REMOVED lines=11> */
[----:B------:R-:W-:Y:S02]  /*bee0*/  HFMA2 R16, -RZ, RZ, 0, 0 ;  /* 0x00000000ff107431 */ /* 0x000fe400000001ff */
[----:B------:R-:W-:Y:S01]  /*bef0*/  IMAD.MOV.U32 R2, RZ, RZ, RZ ;  /* 0x000000ffff027224 */ /* 0x000fe200078e00ff */
[----:B------:R-:W-:Y:S01]  /*bf00*/  UMOV UR5, URZ ;  /* 0x000000ff00057c82 */ /* 0x000fe20008000000 */
[----:B------:R-:W-:-:S07]  /*bf10*/  LOP3.LUT R27, R6, 0x80000000, RZ, 0xfc, !PT ;  /* 0x80000000061b7812 */ /* 0x000fce00078efcff */
.L_x_175:
        /* <DEDUP_REMOVED lines=29> */
[C---:B------:R-:W-:Y:S02]  /*c0f0*/  LOP3.LUT R21, R6.reuse, R21, RZ, 0x3c, !PT ;  /* 0x0000001506157212 */ /* 0x040fe400078e3cff */
        /* <DEDUP_REMOVED lines=11> */
.L_x_174:
[----:B------:R-:W-:Y:S05]  /*c1b0*/  BSYNC.RECONVERGENT B1 ;  /* 0x0000000000017941 */ /* 0x000fea0003800200 */
.L_x_173:
[----:B------:R-:W-:Y:S01]  /*c1c0*/  HFMA2 R2, -RZ, RZ, 1.9462890625, 0.0004794597625732421875 ;  /* 0x3fc90fdbff027431 */ /* 0x000fe200000001ff */
[----:B------:R-:W-:Y:S01]  /*c1d0*/  LOP3.LUT R7, R7, 0x3, RZ, 0xc0, !PT ;  /* 0x0000000307077812 */ /* 0x000fe200078ec0ff */
[C---:B------:R-:W-:Y:S01]  /*c1e0*/  FMUL R16, |R3|.reuse, 16777216 ;  /* 0x4b80000003107820 */ /* 0x040fe20000400200 */
[----:B------:R-:W-:Y:S02]  /*c1f0*/  FSETP.GEU.AND P3, PT, |R3|, 1.175494350822287508e-38, PT ;  /* 0x008000000300780b */ /* 0x000fe40003f6e200 */
[----:B------:R-:W-:Y:S02]  /*c200*/  I2FP.F32.U32 R7, R7 ;  /* 0x0000000700077245 */ /* 0x000fe40000201000 */
[----:B------:R-:W-:Y:S02]  /*c210*/  FSEL R20, R16, |R3|, !P3 ;  /* 0x4000000310147208 */ /* 0x000fe40005800000 */
[----:B------:R-:W-:Y:S01]  /*c220*/  MOV R16, 0x37cbac00 ;  /* 0x37cbac0000107802 */ /* 0x000fe20000000f00 */
[----:B------:R-:W-:Y:S01]  /*c230*/  FFMA R2, R7, R2, -0.78539818525314331055 ;  /* 0xbf490fdb07027423 */ /* 0x000fe20000000002 */
[----:B------:R-:W-:Y:S01]  /*c240*/  HFMA2 R7, -RZ, RZ, 1.0078125, -8.98838043212890625e-05 ;  /* 0x3c0885e4ff077431 */ /* 0x000fe200000001ff */
[----:B------:R-:W-:Y:S01]  /*c250*/  MOV R21, 0x3e2aaaa8 ;  /* 0x3e2aaaa800157802 */ /* 0x000fe20000000f00 */
[----:B------:R-:W1:Y:S01]  /*c260*/  MUFU.RSQ R20, R20 ;  /* 0x0000001400147308 */ /* 0x000e620000001400 */
[----:B------:R-:W-:-:S04]  /*c270*/  FADD R2, R2, R5 ;  /* 0x0000000502027221 */ /* 0x000fc80000000000 */
[----:B------:R-:W-:-:S06]  /*c280*/  FMUL R4, R2, 0.63661974668502807617 ;  /* 0x3f22f98302047820 */ /* 0x000fcc0000400000 */
[----:B------:R-:W2:Y:S01]  /*c290*/  F2I.NTZ R4, R4 ;  /* 0x0000000400047305 */ /* 0x000ea20000203100 */
[----:B-1----:R-:W-:-:S04]  /*c2a0*/  @!P3 FMUL R20, R20, 4096 ;  /* 0x458000001414b820 */ /* 0x002fc80000400000 */
[----:B------:R-:W-:-:S04]  /*c2b0*/  FMUL R20, R20, 0.79788458347320556641 ;  /* 0x3f4c422a14147820 */ /* 0x000fc80000400000 */
[----:B------:R-:W-:Y:S01]  /*c2c0*/  FMUL R19, R19, R20 ;  /* 0x0000001413137220 */ /* 0x000fe20000400000 */
[----:B--2---:R-:W-:Y:S02]  /*c2d0*/  I2FP.F32.S32 R5, R4 ;  /* 0x0000000400057245 */ /* 0x004fe40000201400 */
        /* <DEDUP_REMOVED lines=14> */
[----:B------:R-:W-:-:S04]  /*c3c0*/  FFMA R5, R5, R2, RZ ;  /* 0x0000000205057223 */ /* 0x000fc800000000ff */
[----:B------:R-:W-:-:S04]  /*c3d0*/  FFMA R2, R5, R6, R2 ;  /* 0x0000000605027223 */ /* 0x000fc80000000002 */
[----:B------:R-:W-:-:S04]  /*c3e0*/  @P2 FADD R2, RZ, -R2 ;  /* 0x80000002ff022221 */ /* 0x000fc80000000000 */
[----:B------:R-:W-:-:S07]  /*c3f0*/  FMUL R7, R2, R19 ;  /* 0x0000001302077220 */ /* 0x000fce0000400000 */
.L_x_172:
[----:B------:R-:W-:Y:S05]  /*c400*/  BSYNC.RECONVERGENT B0 ;  /* 0x0000000000007941 */ /* 0x000fea0003800200 */
.L_x_170:
[----:B------:R-:W-:Y:S01]  /*c410*/  FSETP.GT.AND P2, PT, |R3|, 2, PT ;  /* 0x400000000300780b */ /* 0x000fe20003f44200 */
[----:B------:R-:W-:-:S12]  /*c420*/  BSSY.RECONVERGENT B3, `(.L_x_176) ;  /* 0x0000211000037945 */ /* 0x000fd80003800200 */
[----:B------:R-:W-:Y:S05]  /*c430*/  @!P2 BRA `(.L_x_177) ;  /* 0x0000001000a8a947 */ /* 0x000fea0003800000 */
[----:B------:R-:W-:Y:S04]  /*c440*/  BSSY.RECONVERGENT B0, `(.L_x_178) ;  /* 0x0000087000007945 */ /* 0x000fe80003800200 */
        /* <DEDUP_REMOVED lines=22> */
.L_x_179:
[----:B------:R-:W-:Y:S02]  /*c5b0*/  FSETP.NEU.AND P0, PT, |R3|, +INF , PT ;  /* 0x7f8000000300780b */ /* 0x000fe40003f0d200 */
[----:B------:R-:W-:-:S11]  /*c5c0*/  MOV R2, RZ ;  /* 0x000000ff00027202 */ /* 0x000fd60000000f00 */
[----:B------:R-:W-:Y:S05]  /*c5d0*/  @!P0 BRA `(.L_x_180) ;  /* 0x0000000400b48947 */ /* 0x000fea0003800000 */
[----:B------:R-:W1:Y:S01]  /*c5e0*/  MUFU.RCP R4, |R3| ;  /* 0x4000000300047308 */ /* 0x000e620000001000 */
[----:B------:R-:W-:Y:S01]  /*c5f0*/  HFMA2 R2, -RZ, RZ, 1.947265625, 0.9541015625 ;  /* 0x3fca3ba2ff027431 */ /* 0x000fe200000001ff */
[----:B------:R-:W-:Y:S01]  /*c600*/  BSSY.RECONVERGENT B1, `(.L_x_181) ;  /* 0x0000046000017945 */ /* 0x000fe20003800200 */
[----:B-1----:R-:W-:-:S04]  /*c610*/  FMUL R19, R4, R4 ;  /* 0x0000000404137220 */ /* 0x002fc80000400000 */
        /* <DEDUP_REMOVED lines=8> */
[----:B------:R-:W1:Y:S02]  /*c6a0*/  F2I.NTZ R16, R4 ;  /* 0x0000000400107305 */ /* 0x000e640000203100 */
[----:B------:R-:W-:-:S04]  /*c6b0*/  FFMA R2, R19, R2, -0.19291564822196960449 ;  /* 0xbe458bae13027423 */ /* 0x000fc80000000002 */
[----:B------:R-:W-:-:S04]  /*c6c0*/  FFMA R2, R19, R2, 0.18749825656414031982 ;  /* 0x3e3fff8b13027423 */ /* 0x000fc80000000002 */
        /* <DEDUP_REMOVED lines=16> */
.L_x_183:
[----:B-1----:R-:W-:-:S06]  /*c7d0*/  IMAD.WIDE.U32 R22, R2, 0x4, R4 ;  /* 0x0000000402167825 */ /* 0x002fcc00078e0004 */
        /* <DEDUP_REMOVED lines=9> */
[----:B--2---:R-:W-:Y:S01]  /*c870*/  SHF.R.U32.HI R6, RZ, 0x17, R27 ;  /* 0x00000017ff067819 */ /* 0x004fe2000001161b */
        /* <DEDUP_REMOVED lines=29> */
[----:B-1----:R-:W-:-:S07]  /*ca50*/  FSEL R5, -R20, R20, !P3 ;  /* 0x0000001414057208 */ /* 0x002fce0005800100 */
.L_x_182:
[----:B------:R-:W-:Y:S05]  /*ca60*/  BSYNC.RECONVERGENT B1 ;  /* 0x0000000000017941 */ /* 0x000fea0003800200 */
.L_x_181:
[----:B------:R-:W-:Y:S01]  /*ca70*/  LOP3.LUT R16, R16, 0x3, RZ, 0xc0, !PT ;  /* 0x0000000310107812 */ /* 0x000fe200078ec0ff */
[----:B------:R-:W-:Y:S02]  /*ca80*/  IMAD.MOV.U32 R21, RZ, RZ, 0x3fc90fdb ;  /* 0x3fc90fdbff157424 */ /* 0x000fe400078e00ff */
[C---:B------:R-:W-:Y:S01]  /*ca90*/  FMUL R6, |R3|.reuse, 16777216 ;  /* 0x4b80000003067820 */ /* 0x040fe20000400200 */
[----:B------:R-:W-:Y:S01]  /*caa0*/  FSETP.GEU.AND P4, PT, |R3|, 1.175494350822287508e-38, PT ;  /* 0x008000000300780b */ /* 0x000fe20003f8e200 */
[----:B------:R-:W-:Y:S01]  /*cab0*/  HFMA2 R23, -RZ, RZ, 1.541015625, -0.052001953125 ;  /* 0x3e2aaaa8ff177431 */ /* 0x000fe200000001ff */
[----:B------:R-:W-:Y:S02]  /*cac0*/  I2FP.F32.U32 R16, R16 ;  /* 0x0000001000107245 */ /* 0x000fe40000201000 */
[----:B------:R-:W-:Y:S01]  /*cad0*/  FSEL R20, R6, |R3|, !P4 ;  /* 0x4000000306147208 */ /* 0x000fe20006000000 */
[----:B------:R-:W-:Y:S02]  /*cae0*/  HFMA2 R6, -RZ, RZ, 0.487060546875, -0.0625 ;  /* 0x37cbac00ff067431 */ /* 0x000fe400000001ff */
[----:B------:R-:W-:-:S03]  /*caf0*/  FFMA R16, R16, R21, -2.3561944961547851562 ;  /* 0xc016cbe410107423 */ /* 0x000fc60000000015 */
[----:B------:R-:W1:Y:S01]  /*cb00*/  MUFU.RSQ R20, R20 ;  /* 0x0000001400147308 */ /* 0x000e620000001400 */
[----:B------:R-:W-:Y:S01]  /*cb10*/  FADD R5, R16, R5 ;  /* 0x0000000510057221 */ /* 0x000fe20000000000 */
[----:B------:R-:W-:-:S03]  /*cb20*/  MOV R16, 0x3c0885e4 ;  /* 0x3c0885e400107802 */ /* 0x000fc60000000f00 */
[----:B------:R-:W-:-:S06]  /*cb30*/  FMUL R2, R5, 0.63661974668502807617 ;  /* 0x3f22f98305027820 */ /* 0x000fcc0000400000 */
[----:B------:R-:W2:Y:S01]  /*cb40*/  F2I.NTZ R2, R2 ;  /* 0x0000000200027305 */ /* 0x000ea20000203100 */
[----:B-1----:R-:W-:-:S04]  /*cb50*/  @!P4 FMUL R20, R20, 4096 ;  /* 0x458000001414c820 */ /* 0x002fc80000400000 */
[----:B------:R-:W-:-:S04]  /*cb60*/  FMUL R20, R20, 0.79788458347320556641 ;  /* 0x3f4c422a14147820 */ /* 0x000fc80000400000 */
[----:B------:R-:W-:Y:S01]  /*cb70*/  FMUL R19, R20, R19 ;  /* 0x0000001314137220 */ /* 0x000fe20000400000 */
[----:B--2---:R-:W-:-:S05]  /*cb80*/  I2FP.F32.S32 R4, R2 ;  /* 0x0000000200047245 */ /* 0x004fca0000201400 */
[----:B------:R-:W-:-:S04]  /*cb90*/  FFMA R5, R4, -1.5707962512969970703, R5 ;  /* 0xbfc90fda04057823 */ /* 0x000fc80000000005 */
[----:B------:R-:W-:Y:S01]  /*cba0*/  FFMA R5, R4, -7.5497894158615963534e-08, R5 ;  /* 0xb3a2216804057823 */ /* 0x000fe20000000005 */
[C---:B------:R-:W-:Y:S02]  /*cbb0*/  LOP3.LUT R4, R2.reuse, 0x1, RZ, 0xc0, !PT ;  /* 0x0000000102047812 */ /* 0x040fe400078ec0ff */
[----:B------:R-:W-:Y:S01]  /*cbc0*/  IADD3 R2, PT, PT, R2, 0x1, RZ ;  /* 0x0000000102027810 */ /* 0x000fe20007ffe0ff */
[----:B------:R-:W-:Y:S01]  /*cbd0*/  FMUL R21, R5, R5 ;  /* 0x0000000505157220 */ /* 0x000fe20000400000 */
[----:B------:R-:W-:Y:S02]  /*cbe0*/  ISETP.NE.U32.AND P0, PT, R4, 0x1, PT ;  /* 0x000000010400780c */ /* 0x000fe40003f05070 */
[----:B------:R-:W-:Y:S01]  /*cbf0*/  LOP3.LUT P3, RZ, R2, 0x2, RZ, 0xc0, !PT ;  /* 0x0000000202ff7812 */ /* 0x000fe2000786c0ff */
[----:B------:R-:W-:Y:S01]  /*cc00*/  FFMA R4, R21, R6, -0.0013887860113754868507 ;  /* 0xbab607ed15047423 */ /* 0x000fe20000000006 */
[----:B------:R-:W-:Y:S02]  /*cc10*/  FSEL R6, R16, 0.041666727513074874878, !P0 ;  /* 0x3d2aaabb10067808 */ /* 0x000fe40004000000 */
[----:B------:R-:W-:-:S02]  /*cc20*/  FSEL R23, -R23, -0.4999999701976776123, !P0 ;  /* 0xbeffffff17177808 */ /* 0x000fc40004000100 */
[----:B------:R-:W-:Y:S02]  /*cc30*/  FSEL R4, R4, -0.00019574658654164522886, P0 ;  /* 0xb94d415304047808 */ /* 0x000fe40000000000 */
[----:B------:R-:W-:-:S03]  /*cc40*/  FSEL R2, R5, 1, !P0 ;  /* 0x3f80000005027808 */ /* 0x000fc60004000000 */
[----:B------:R-:W-:-:S04]  /*cc50*/  FFMA R4, R21, R4, R6 ;  /* 0x0000000415047223 */ /* 0x000fc80000000006 */
[C---:B------:R-:W-:Y:S01]  /*cc60*/  FFMA R4, R21.reuse, R4, R23 ;  /* 0x0000000415047223 */ /* 0x040fe20000000017 */
[----:B------:R-:W-:-:S04]  /*cc70*/  FFMA R21, R21, R2, RZ ;  /* 0x0000000215157223 */ /* 0x000fc800000000ff */
[----:B------:R-:W-:-:S04]  /*cc80*/  FFMA R2, R21, R4, R2 ;  /* 0x0000000415027223 */ /* 0x000fc80000000002 */
[----:B------:R-:W-:-:S04]  /*cc90*/  @P3 FADD R2, RZ, -R2 ;  /* 0x80000002ff023221 */ /* 0x000fc80000000000 */
[----:B------:R-:W-:-:S07]  /*cca0*/  FMUL R2, R2, R19 ;  /* 0x0000001302027220 */ /* 0x000fce0000400000 */
.L_x_180:
[----:B------:R-:W-:Y:S05]  /*ccb0*/  BSYNC.RECONVERGENT B0 ;  /* 0x0000000000007941 */ /* 0x000fea0003800200 */
.L_x_178:
[----:B------:R-:W-:Y:S01]  /*ccc0*/  FSETP.GEU.AND P0, PT, R3, RZ, PT ;  /* 0x000000ff0300720b */ /* 0x000fe20003f0e000 */
[----:B------:R-:W-:Y:S03]  /*ccd0*/  BSSY.RECONVERGENT B0, `(.L_x_184) ;  /* 0x000008b000007945 */ /* 0x000fe60003800200 */
[----:B------:R-:W-:Y:S01]  /*cce0*/  FSEL R4, -R2, R2, !P0 ;  /* 0x0000000202047208 */ /* 0x000fe20004000100 */
[----:B------:R-:W-:Y:S08]  /*ccf0*/  @P1 BRA `(.L_x_185) ;  /* 0x0000000000601947 */ /* 0x000ff00003800000 */
        /* <DEDUP_REMOVED lines=24> */
.L_x_185:
[----:B------:R-:W-:Y:S01]  /*ce80*/  FSETP.NEU.AND P0, PT, |R3|, +INF , PT ;  /* 0x7f8000000300780b */ /* 0x000fe20003f0d200 */
[----:B------:R-:W-:-:S12]  /*ce90*/  HFMA2 R5, -RZ, RZ, 0, 0 ;  /* 0x00000000ff057431 */ /* 0x000fd800000001ff */
[----:B------:R-:W-:Y:S05]  /*cea0*/  @!P0 BRA `(.L_x_186) ;  /* 0x0000000400b48947 */ /* 0x000fea0003800000 */
[----:B------:R-:W1:Y:S01]  /*ceb0*/  MUFU.RCP R2, |R3| ;  /* 0x4000000300027308 */ /* 0x000e620000001000 */
[----:B------:R-:W-:Y:S01]  /*cec0*/  MOV R6, 0x3f91e009 ;  /* 0x3f91e00900067802 */ /* 0x000fe20000000f00 */
        /* <DEDUP_REMOVED lines=9> */
[----:B------:R-:W-:-:S04]  /*cf60*/  FFMA R16, R19, R6, -0.51452267169952392578 ;  /* 0xbf03b7c213107423 */ /* 0x000fc80000000006 */
[----:B------:R-:W1:Y:S01]  /*cf70*/  F2I.NTZ R2, R2 ;  /* 0x0000000200027305 */ /* 0x000e620000203100 */
        /* <DEDUP_REMOVED lines=17> */
.L_x_189:
[----:B-1----:R-:W1:Y:S02]  /*d090*/  LDC.64 R20, c[0x4][RZ] ;  /* 0x01000000ff147b82 */ /* 0x002e640000000a00 */
[----:B-1----:R-:W-:-:S06]  /*d0a0*/  IMAD.WIDE.U32 R20, R2, 0x4, R20 ;  /* 0x0000000402147825 */ /* 0x002fcc00078e0014 */
        /* <DEDUP_REMOVED lines=16> */
[----:B------:R-:W3:Y:S04]  /*d1b0*/  LDL R2, [R23+0x18] ;  /* 0x0000180017027983 */ /* 0x000ee80000100800 */
[----:B-1----:R-:W3:Y:S04]  /*d1c0*/  LDL R5, [R23+0x14] ;  /* 0x0000140017057983 */ /* 0x002ee80000100800 */
[----:B------:R-:W4:Y:S01]  /*d1d0*/  @P0 LDL R6, [R23+0x10] ;  /* 0x0000100017060983 */ /* 0x000f220000100800 */
[----:B------:R-:W-:Y:S01]  /*d1e0*/  LOP3.LUT R16, R16, 0x1f, RZ, 0xc0, !PT ;  /* 0x0000001f10107812 */ /* 0x000fe200078ec0ff */
[----:B------:R-:W-:Y:S01]  /*d1f0*/  UMOV UR10, 0x54442d19 ;  /* 0x54442d19000a7882 */ /* 0x000fe20000000000 */
[----:B------:R-:W-:-:S02]  /*d200*/  UMOV UR11, 0x3bf921fb ;  /* 0x3bf921fb000b7882 */ /* 0x000fc40000000000 */
[-C--:B---3--:R-:W-:Y:S02]  /*d210*/  @P0 SHF.L.W.U32.HI R2, R5, R16.reuse, R2 ;  /* 0x0000001005020219 */ /* 0x088fe40000010e02 */
[----:B----4-:R-:W-:Y:S02]  /*d220*/  @P0 SHF.L.W.U32.HI R5, R6, R16, R5 ;  /* 0x0000001006050219 */ /* 0x010fe40000010e05 */
        /* <DEDUP_REMOVED lines=14> */
[----:B------:R-:W1:Y:S02]  /*d310*/  F2F.F32.F64 R22, R22 ;  /* 0x0000001600167310 */ /* 0x000e640000301000 */
[----:B-1----:R-:W-:-:S07]  /*d320*/  FSEL R5, -R22, R22, !P3 ;  /* 0x0000001616057208 */ /* 0x002fce0005800100 */
.L_x_188:
[----:B------:R-:W-:Y:S05]  /*d330*/  BSYNC.RECONVERGENT B1 ;  /* 0x0000000000017941 */ /* 0x000fea0003800200 */
.L_x_187:
        /* <DEDUP_REMOVED lines=9> */
[----:B------:R-:W-:-:S02]  /*d3d0*/  MOV R22, 0x3e2aaaa8 ;  /* 0x3e2aaaa800167802 */ /* 0x000fc40000000f00 */
[----:B------:R-:W1:Y:S01]  /*d3e0*/  MUFU.RSQ R23, R23 ;  /* 0x0000001700177308 */ /* 0x000e620000001400 */
[----:B------:R-:W-:-:S04]  /*d3f0*/  FADD R2, R2, R5 ;  /* 0x0000000502027221 */ /* 0x000fc80000000000 */
[----:B------:R-:W-:-:S06]  /*d400*/  FMUL R5, R2, 0.63661974668502807617 ;  /* 0x3f22f98302057820 */ /* 0x000fcc0000400000 */
[----:B------:R-:W2:Y:S01]  /*d410*/  F2I.NTZ R5, R5 ;  /* 0x0000000500057305 */ /* 0x000ea20000203100 */
[----:B-1----:R-:W-:Y:S01]  /*d420*/  @!P4 FMUL R23, R23, 4096 ;  /* 0x458000001717c820 */ /* 0x002fe20000400000 */
[----:B--2---:R-:W-:Y:S02]  /*d430*/  I2FP.F32.S32 R21, R5 ;  /* 0x0000000500157245 */ /* 0x004fe40000201400 */
        /* <DEDUP_REMOVED lines=20> */
.L_x_186:
[----:B------:R-:W-:Y:S05]  /*d580*/  BSYNC.RECONVERGENT B0 ;  /* 0x0000000000007941 */ /* 0x000fea0003800200 */
.L_x_184:
[----:B------:R-:W1:Y:S01]  /*d590*/  MUFU.RCP R2, R3 ;  /* 0x0000000300027308 */ /* 0x000e620000001000 */
[----:B------:R-:W-:Y:S01]  /*d5a0*/  UMOV UR5, 0x40000000 ;  /* 0x4000000000057882 */ /* 0x000fe20000000000 */
[----:B------:R-:W-:Y:S01]  /*d5b0*/  BSSY.RECONVERGENT B4, `(.L_x_190) ;  /* 0x000000d000047945 */ /* 0x000fe20003800200 */
[----:B------:R-:W-:-:S05]  /*d5c0*/  MOV R16, UR5 ;  /* 0x0000000500107c02 */ /* 0x000fca0008000f00 */
[----:B------:R-:W2:Y:S01]  /*d5d0*/  FCHK P0, R16, R3 ;  /* 0x0000000310007302 */ /* 0x000ea20000000000 */
[----:B-1----:R-:W-:-:S04]  /*d5e0*/  FFMA R19, R2, -R3, 1 ;  /* 0x3f80000002137423 */ /* 0x002fc80000000803 */
[----:B------:R-:W-:-:S04]  /*d5f0*/  FFMA R2, R2, R19, R2 ;  /* 0x0000001302027223 */ /* 0x000fc80000000002 */
[----:B------:R-:W-:-:S04]  /*d600*/  FFMA R6, R2, 2, RZ ;  /* 0x4000000002067823 */ /* 0x000fc800000000ff */
[----:B------:R-:W-:-:S04]  /*d610*/  FFMA R19, R6, -R3, 2 ;  /* 0x4000000006137423 */ /* 0x000fc80000000803 */
[----:B------:R-:W-:Y:S01]  /*d620*/  FFMA R2, R2, R19, R6 ;  /* 0x0000001302027223 */ /* 0x000fe20000000006 */
[----:B--2---:R-:W-:Y:S06]  /*d630*/  @!P0 BRA `(.L_x_191) ;  /* 0x0000000000108947 */ /* 0x004fec0003800000 */
[----:B------:R-:W-:Y:S02]  /*d640*/  HFMA2 R2, -RZ, RZ, 2, 0 ;  /* 0x40000000ff027431 */ /* 0x000fe400000001ff */
[----:B------:R-:W-:Y:S01]  /*d650*/  IMAD.MOV.U32 R26, RZ, RZ, R3 ;  /* 0x000000ffff1a7224 */ /* 0x000fe200078e0003 */
[----:B------:R-:W-:-:S07]  /*d660*/  MOV R16, 0xd680 ;  /* 0x0000d68000107802 */ /* 0x000fce0000000f00 */
[----:B0-----:R-:W-:Y:S05]  /*d670*/  CALL.REL.NOINC `($__internal_1_$__cuda_sm3x_div_rn_noftz_f32_slowpath) ;  /* 0x0000051000d87944 */ /* 0x001fea0003c00000 */
.L_x_191:
[----:B------:R-:W-:Y:S05]  /*d680*/  BSYNC.RECONVERGENT B4 ;  /* 0x0000000000047941 */ /* 0x000fea0003800200 */
.L_x_190:
[----:B------:R-:W-:Y:S02]  /*d690*/  FSETP.GEU.AND P0, PT, |R3|, 1.000000003171076851e-30, PT ;  /* 0x0da242600300780b */ /* 0x000fe40003f0e200 */
[----:B------:R-:W-:-:S04]  /*d6a0*/  LOP3.LUT R19, R4, 0x80000000, R3, 0xb8, !PT ;  /* 0x8000000004137812 */ /* 0x000fc800078eb803 */
[----:B------:R-:W-:-:S05]  /*d6b0*/  FSEL R4, R19, R4, !P0 ;  /* 0x0000000413047208 */ /* 0x000fca0004000000 */
[----:B------:R-:W-:Y:S01]  /*d6c0*/  FFMA R4, R4, R2, -R5 ;  /* 0x0000000204047223 */ /* 0x000fe20000000805 */
[----:B------:R-:W-:Y:S06]  /*d6d0*/  BRA `(.L_x_192) ;  /* 0x0000000c00947947 */ /* 0x000fec0003800000 */
.L_x_177:
        /* <DEDUP_REMOVED lines=11> */
[----:B------:R-:W-:Y:S01]  /*d790*/  HFMA2 R2, -RZ, RZ, 2.8125, 0 ;  /* 0x41a00000ff027431 */ /* 0x000fe200000001ff */
[----:B------:R-:W-:Y:S02]  /*d7a0*/  MOV R26, R3 ;  /* 0x00000003001a7202 */ /* 0x000fe40000000f00 */
[----:B------:R-:W-:-:S07]  /*d7b0*/  MOV R16, 0xd7d0 ;  /* 0x0000d7d000107802 */ /* 0x000fce0000000f00 */
[----:B0-----:R-:W-:Y:S05]  /*d7c0*/  CALL.REL.NOINC `($__internal_1_$__cuda_sm3x_div_rn_noftz_f32_slowpath) ;  /* 0x0000051000847944 */ /* 0x001fea0003c00000 */
.L_x_194:
[----:B------:R-:W-:Y:S05]  /*d7d0*/  BSYNC.RECONVERGENT B4 ;  /* 0x0000000000047941 */ /* 0x000fea0003800200 */
.L_x_193:
[----:B------:R-:W1:Y:S01]  /*d7e0*/  MUFU.RCP R4, R3 ;  /* 0x0000000300047308 */ /* 0x000e620000001000 */
[----:B------:R-:W-:Y:S01]  /*d7f0*/  UMOV UR5, 0x41900000 ;  /* 0x4190000000057882 */ /* 0x000fe20000000000 */
[----:B------:R-:W-:Y:S01]  /*d800*/  MOV R6, R2 ;  /* 0x0000000200067202 */ /* 0x000fe20000000f00 */
[----:B------:R-:W-:Y:S01]  /*d810*/  HFMA2 R16, -RZ, RZ, 1.875, 0 ;  /* 0x3f800000ff107431 */ /* 0x000fe200000001ff */
[----:B------:R-:W-:Y:S01]  /*d820*/  MOV R20, UR5 ;  /* 0x0000000500147c02 */ /* 0x000fe20008000f00 */
[----:B------:R-:W-:Y:S01]  /*d830*/  BSSY.RECONVERGENT B4, `(.L_x_195) ;  /* 0x000000f000047945 */ /* 0x000fe20003800200 */
[----:B------:R-:W-:Y:S02]  /*d840*/  FSETP.GT.AND P0, PT, |R6|, 9.99999986991104000000e+14, PT ;  /* 0x58635fa90600780b */ /* 0x000fe40003f04200 */
[----:B------:R-:W2:Y:S01]  /*d850*/  FCHK P3, R20, R3 ;  /* 0x0000000314007302 */ /* 0x000ea20000060000 */
[----:B-1----:R-:W-:-:S10]  /*d860*/  FFMA R5, R4, -R3, 1 ;  /* 0x3f80000004057423 */ /* 0x002fd40000000803 */
[----:B------:R-:W-:Y:S01]  /*d870*/  @P0 FMUL R6, R6, 1.0000000036274937255e-15 ;  /* 0x26901d7d06060820 */ /* 0x000fe20000400000 */
[----:B------:R-:W-:-:S04]  /*d880*/  FFMA R2, R4, R5, R4 ;  /* 0x0000000504027223 */ /* 0x000fc80000000004 */
[----:B------:R-:W-:-:S04]  /*d890*/  FFMA R5, R2, 18, RZ ;  /* 0x4190000002057823 */ /* 0x000fc800000000ff */
[----:B------:R-:W-:-:S04]  /*d8a0*/  FFMA R4, R5, -R3, 18 ;  /* 0x4190000005047423 */ /* 0x000fc80000000803 */
[----:B------:R-:W-:Y:S01]  /*d8b0*/  FFMA R2, R2, R4, R5 ;  /* 0x0000000402027223 */ /* 0x000fe20000000005 */
[----:B------:R-:W-:Y:S01]  /*d8c0*/  FSEL R5, R16, 1.0000000036274937255e-15, !P0 ;  /* 0x26901d7d10057808 */ /* 0x000fe20004000000 */
[----:B--2---:R-:W-:Y:S06]  /*d8d0*/  @!P3 BRA `(.L_x_196) ;  /* 0x000000000010b947 */ /* 0x004fec0003800000 */
[----:B------:R-:W-:Y:S02]  /*d8e0*/  MOV R2, 0x41900000 ;  /* 0x4190000000027802 */ /* 0x000fe40000000f00 */
[----:B------:R-:W-:Y:S02]  /*d8f0*/  MOV R26, R3 ;  /* 0x00000003001a7202 */ /* 0x000fe40000000f00 */
[----:B------:R-:W-:-:S07]  /*d900*/  MOV R16, 0xd920 ;  /* 0x0000d92000107802 */ /* 0x000fce0000000f00 */
[----:B0-----:R-:W-:Y:S05]  /*d910*/  CALL.REL.NOINC `($__internal_1_$__cuda_sm3x_div_rn_noftz_f32_slowpath) ;  /* 0x0000051000307944 */ /* 0x001fea0003c00000 */
.L_x_196:
[----:B------:R-:W-:Y:S05]  /*d920*/  BSYNC.RECONVERGENT B4 ;  /* 0x0000000000047941 */ /* 0x000fea0003800200 */
.L_x_195:
[----:B------:R-:W1:Y:S01]  /*d930*/  MUFU.RCP R4, R3 ;  /* 0x0000000300047308 */ /* 0x000e620000001000 */
[----:B------:R-:W-:Y:S01]  /*d940*/  UMOV UR5, 0x41800000 ;  /* 0x4180000000057882 */ /* 0x000fe20000000000 */
[----:B------:R-:W-:Y:S01]  /*d950*/  FFMA R5, R6, R2, -R5 ;  /* 0x0000000206057223 */ /* 0x000fe20000000805 */
[----:B------:R-:W-:Y:S01]  /*d960*/  MOV R16, UR5 ;  /* 0x0000000500107c02 */ /* 0x000fe20008000f00 */
[----:B------:R-:W-:Y:S03]  /*d970*/  BSSY.RECONVERGENT B4, `(.L_x_197) ;  /* 0x0000010000047945 */ /* 0x000fe60003800200 */
[----:B------:R-:W-:Y:S01]  /*d980*/  FSETP.GT.AND P0, PT, |R5|, 9.99999986991104000000e+14, PT ;  /* 0x58635fa90500780b */ /* 0x000fe20003f04200 */
[----:B------:R-:W2:Y:S01]  /*d990*/  FCHK P3, R16, R3 ;  /* 0x0000000310007302 */ /* 0x000ea20000060000 */
[----:B-1----:R-:W-:-:S11]  /*d9a0*/  FFMA R19, R4, -R3, 1 ;  /* 0x3f80000004137423 */ /* 0x002fd60000000803 */
[----:B------:R-:W-:Y:S01]  /*d9b0*/  @P0 FMUL R5, R5, 1.0000000036274937255e-15 ;  /* 0x26901d7d05050820 */ /* 0x000fe20000400000 */
[----:B------:R-:W-:Y:S01]  /*d9c0*/  FFMA R2, R4, R19, R4 ;  /* 0x0000001304027223 */ /* 0x000fe20000000004 */
[----:B------:R-:W-:-:S03]  /*d9d0*/  @P0 FMUL R6, R6, 1.0000000036274937255e-15 ;  /* 0x26901d7d06060820 */ /* 0x000fc60000400000 */
[----:B------:R-:W-:-:S04]  /*d9e0*/  FFMA R19, R2, 16, RZ ;  /* 0x4180000002137823 */ /* 0x000fc800000000ff */
[----:B------:R-:W-:-:S04]  /*d9f0*/  FFMA R4, R19, -R3, 16 ;  /* 0x4180000013047423 */ /* 0x000fc80000000803 */
[----:B------:R-:W-:Y:S01]  /*da00*/  FFMA R2, R2, R4, R19 ;  /* 0x0000000402027223 */ /* 0x000fe20000000013 */
[----:B------:R-:W-:Y:S01]  /*da10*/  FFMA R4, R5, 2, RZ ;  /* 0x4000000005047823 */ /* 0x000fe200000000ff */
[----:B--2---:R-:W-:Y:S06]  /*da20*/  @!P3 BRA `(.L_x_198) ;  /* 0x000000000010b947 */ /* 0x004fec0003800000 */
[----:B------:R-:W-:Y:S01]  /*da30*/  HFMA2 R2, -RZ, RZ, 2.75, 0 ;  /* 0x41800000ff027431 */ /* 0x000fe200000001ff */
[----:B------:R-:W-:Y:S02]  /*da40*/  MOV R26, R3 ;  /* 0x00000003001a7202 */ /* 0x000fe40000000f00 */
[----:B------:R-:W-:-:S07]  /*da50*/  MOV R16, 0xda70 ;  /* 0x0000da7000107802 */ /* 0x000fce0000000f00 */
[----:B0-----:R-:W-:Y:S05]  /*da60*/  CALL.REL.NOINC `($__internal_1_$__cuda_sm3x_div_rn_noftz_f32_slowpath) ;  /* 0x0000050c00dc7944 */ /* 0x001fea0003c00000 */
.L_x_198:
[----:B------:R-:W-:Y:S05]  /*da70*/  BSYNC.RECONVERGENT B4 ;  /* 0x0000000000047941 */ /* 0x000fea0003800200 */
.L_x_197:
        /* <DEDUP_REMOVED lines=10> */
[----:B------:R-:W-:Y:S01]  /*db20*/  @P0 FMUL R5, R5, 1.0000000036274937255e-15 ;  /* 0x26901d7d05050820 */ /* 0x000fe20000400000 */
[----:B------:R-:W-:Y:S02]  /*db30*/  @P0 FMUL R6, R6, 1.0000000036274937255e-15 ;  /* 0x26901d7d06060820 */ /* 0x000fe40000400000 */
[----:B------:R-:W-:-:S04]  /*db40*/  FFMA R19, R2, 14, RZ ;  /* 0x4160000002137823 */ /* 0x000fc800000000ff */
[----:B------:R-:W-:-:S04]  /*db50*/  FFMA R16, R19, -R3, 14 ;  /* 0x4160000013107423 */ /* 0x000fc80000000803 */
[----:B------:R-:W-:Y:S01]  /*db60*/  FFMA R2, R2, R16, R19 ;  /* 0x0000001002027223 */ /* 0x000fe20000000013 */
[----:B--2---:R-:W-:Y:S06]  /*db70*/  @!P3 BRA `(.L_x_200) ;  /* 0x000000000010b947 */ /* 0x004fec0003800000 */
[----:B------:R-:W-:Y:S01]  /*db80*/  HFMA2 R2, -RZ, RZ, 2.6875, 0 ;  /* 0x41600000ff027431 */ /* 0x000fe200000001ff */
[----:B------:R-:W-:Y:S02]  /*db90*/  MOV R26, R3 ;  /* 0x00000003001a7202 */ /* 0x000fe40000000f00 */
[----:B------:R-:W-:-:S07]  /*dba0*/  MOV R16, 0xdbc0 ;  /* 0x0000dbc000107802 */ /* 0x000fce0000000f00 */
[----:B0-----:R-:W-:Y:S05]  /*dbb0*/  CALL.REL.NOINC `($__internal_1_$__cuda_sm3x_div_rn_noftz_f32_slowpath) ;  /* 0x0000050c00887944 */ /* 0x001fea0003c00000 */
.L_x_200:
[----:B------:R-:W-:Y:S05]  /*dbc0*/  BSYNC.RECONVERGENT B4 ;  /* 0x0000000000047941 */ /* 0x000fea0003800200 */
.L_x_199:
        /* <DEDUP_REMOVED lines=16> */
[----:B--2---:R-:W-:Y:S06]  /*dcd0*/  @!P3 BRA `(.L_x_202) ;  /* 0x000000000010b947 */ /* 0x004fec0003800000 */
[----:B------:R-:W-:Y:S01]  /*dce0*/  HFMA2 R2, -RZ, RZ, 2.625, 0 ;  /* 0x41400000ff027431 */ /* 0x000fe200000001ff */
[----:B------:R-:W-:Y:S02]  /*dcf0*/  MOV R26, R3 ;  /* 0x00000003001a7202 */ /* 0x000fe40000000f00 */
[----:B------:R-:W-:-:S07]  /*dd00*/  MOV R16, 0xdd20 ;  /* 0x0000dd2000107802 */ /* 0x000fce0000000f00 */
[----:B0-----:R-:W-:Y:S05]  /*dd10*/  CALL.REL.NOINC `($__internal_1_$__cuda_sm3x_div_rn_noftz_f32_slowpath) ;  /* 0x0000050c00307944 */ /* 0x001fea0003c00000 */
.L_x_202:
[----:B------:R-:W-:Y:S05]  /*dd20*/  BSYNC.RECONVERGENT B4 ;  /* 0x0000000000047941 */ /* 0x000fea0003800200 */
.L_x_201:
        /* <DEDUP_REMOVED lines=16> */
[----:B------:R-:W-:Y:S01]  /*de30*/  HFMA2 R2, -RZ, RZ, 2.5625, 0 ;  /* 0x41200000ff027431 */ /* 0x000fe200000001ff */
[----:B------:R-:W-:Y:S02]  /*de40*/  MOV R26, R3 ;  /* 0x00000003001a7202 */ /* 0x000fe40000000f00 */
[----:B------:R-:W-:-:S07]  /*de50*/  MOV R16, 0xde70 ;  /* 0x0000de7000107802 */ /* 0x000fce0000000f00 */
[----:B0-----:R-:W-:Y:S05]  /*de60*/  CALL.REL.NOINC `($__internal_1_$__cuda_sm3x_div_rn_noftz_f32_slowpath) ;  /* 0x0000050800dc7944 */ /* 0x001fea0003c00000 */
.L_x_204:
[----:B------:R-:W-:Y:S05]  /*de70*/  BSYNC.RECONVERGENT B4 ;  /* 0x0000000000047941 */ /* 0x000fea0003800200 */
.L_x_203:
        /* <DEDUP_REMOVED lines=17> */
[----:B------:R-:W-:Y:S01]  /*df90*/  HFMA2 R2, -RZ, RZ, 2.5, 0 ;  /* 0x41000000ff027431 */ /* 0x000fe200000001ff */
[----:B------:R-:W-:Y:S02]  /*dfa0*/  MOV R26, R3 ;  /* 0x00000003001a7202 */ /* 0x000fe40000000f00 */
[----:B------:R-:W-:-:S07]  /*dfb0*/  MOV R16, 0xdfd0 ;  /* 0x0000dfd000107802 */ /* 0x000fce0000000f00 */
[----:B0-----:R-:W-:Y:S05]  /*dfc0*/  CALL.REL.NOINC `($__internal_1_$__cuda_sm3x_div_rn_noftz_f32_slowpath) ;  /* 0x0000050800847944 */ /* 0x001fea0003c00000 */
.L_x_206:
[----:B------:R-:W-:Y:S05]  /*dfd0*/  BSYNC.RECONVERGENT B4 ;  /* 0x0000000000047941 */ /* 0x000fea0003800200 */
.L_x_205:
        /* <DEDUP_REMOVED lines=16> */
[----:B------:R-:W-:Y:S02]  /*e0e0*/  HFMA2 R2, -RZ, RZ, 2.375, 0 ;  /* 0x40c00000ff027431 */ /* 0x000fe400000001ff */
[----:B------:R-:W-:Y:S01]  /*e0f0*/  IMAD.MOV.U32 R26, RZ, RZ, R3 ;  /* 0x000000ffff1a7224 */ /* 0x000fe200078e0003 */
[----:B------:R-:W-:-:S07]  /*e100*/  MOV R16, 0xe120 ;  /* 0x0000e12000107802 */ /* 0x000fce0000000f00 */
[----:B0-----:R-:W-:Y:S05]  /*e110*/  CALL.REL.NOINC `($__internal_1_$__cuda_sm3x_div_rn_noftz_f32_slowpath) ;  /* 0x0000050800307944 */ /* 0x001fea0003c00000 */
.L_x_208:
[----:B------:R-:W-:Y:S05]  /*e120*/  BSYNC.RECONVERGENT B4 ;  /* 0x0000000000047941 */ /* 0x000fea0003800200 */
.L_x_207:
        /* <DEDUP_REMOVED lines=17> */
[----:B------:R-:W-:Y:S01]  /*e240*/  HFMA2 R2, -RZ, RZ, 2.25, 0 ;  /* 0x40800000ff027431 */ /* 0x000fe200000001ff */
[----:B------:R-:W-:Y:S02]  /*e250*/  MOV R26, R3 ;  /* 0x00000003001a7202 */ /* 0x000fe40000000f00 */
[----:B------:R-:W-:-:S07]  /*e260*/  MOV R16, 0xe280 ;  /* 0x0000e28000107802 */ /* 0x000fce0000000f00 */
[----:B0-----:R-:W-:Y:S05]  /*e270*/  CALL.REL.NOINC `($__internal_1_$__cuda_sm3x_div_rn_noftz_f32_slowpath) ;  /* 0x0000050400d87944 */ /* 0x001fea0003c00000 */
.L_x_210:
[----:B------:R-:W-:Y:S05]  /*e280*/  BSYNC.RECONVERGENT B4 ;  /* 0x0000000000047941 */ /* 0x000fea0003800200 */
.L_x_209:
        /* <DEDUP_REMOVED lines=16> */
[----:B------:R-:W-:Y:S01]  /*e390*/  HFMA2 R2, -RZ, RZ, 2, 0 ;  /* 0x40000000ff027431 */ /* 0x000fe200000001ff */
[----:B------:R-:W-:Y:S02]  /*e3a0*/  MOV R26, R3 ;  /* 0x00000003001a7202 */ /* 0x000fe40000000f00 */
[----:B------:R-:W-:-:S07]  /*e3b0*/  MOV R16, 0xe3d0 ;  /* 0x0000e3d000107802 */ /* 0x000fce0000000f00 */
[----:B0-----:R-:W-:Y:S05]  /*e3c0*/  CALL.REL.NOINC `($__internal_1_$__cuda_sm3x_div_rn_noftz_f32_slowpath) ;  /* 0x0000050400847944 */ /* 0x001fea0003c00000 */
.L_x_212:
[----:B------:R-:W-:Y:S05]  /*e3d0*/  BSYNC.RECONVERGENT B4 ;  /* 0x0000000000047941 */ /* 0x000fea0003800200 */
.L_x_211:
        /* <DEDUP_REMOVED lines=8> */
[----:B------:R-:W1:Y:S08]  /*e460*/  MUFU.RCP R2, R26 ;  /* 0x0000001a00027308 */ /* 0x000e700000001000 */
[----:B------:R-:W2:Y:S01]  /*e470*/  FCHK P0, R5, R26 ;  /* 0x0000001a05007302 */ /* 0x000ea20000000000 */
[----:B-1----:R-:W-:-:S04]  /*e480*/  FFMA R19, -R26, R2, 1 ;  /* 0x3f8000001a137423 */ /* 0x002fc80000000102 */
[----:B------:R-:W-:-:S04]  /*e490*/  FFMA R2, R2, R19, R2 ;  /* 0x0000001302027223 */ /* 0x000fc80000000002 */
[----:B------:R-:W-:-:S04]  /*e4a0*/  FFMA R19, R5, R2, RZ ;  /* 0x0000000205137223 */ /* 0x000fc800000000ff */
[----:B------:R-:W-:-:S04]  /*e4b0*/  FFMA R4, -R26, R19, R5 ;  /* 0x000000131a047223 */ /* 0x000fc80000000105 */
[----:B------:R-:W-:Y:S01]  /*e4c0*/  FFMA R4, R2, R4, R19 ;  /* 0x0000000402047223 */ /* 0x000fe20000000013 */
[----:B--2---:R-:W-:Y:S06]  /*e4d0*/  @!P0 BRA `(.L_x_213) ;  /* 0x0000000000108947 */ /* 0x004fec0003800000 */
[----:B------:R-:W-:Y:S02]  /*e4e0*/  MOV R2, R5 ;  /* 0x0000000500027202 */ /* 0x000fe40000000f00 */
[----:B------:R-:W-:-:S07]  /*e4f0*/  MOV R16, 0xe510 ;  /* 0x0000e51000107802 */ /* 0x000fce0000000f00 */
[----:B0-----:R-:W-:Y:S05]  /*e500*/  CALL.REL.NOINC `($__internal_1_$__cuda_sm3x_div_rn_noftz_f32_slowpath) ;  /* 0x0000050400347944 */ /* 0x001fea0003c00000 */
[----:B------:R-:W-:-:S07]  /*e510*/  MOV R4, R2 ;  /* 0x0000000200047202 */ /* 0x000fce0000000f00 */
.L_x_213:
[----:B------:R-:W-:Y:S05]  /*e520*/  BSYNC.RECONVERGENT B4 ;  /* 0x0000000000047941 */ /* 0x000fea0003800200 */
.L_x_192:
[----:B------:R-:W-:Y:S05]  /*e530*/  BSYNC.RECONVERGENT B3 ;  /* 0x0000000000037941 */ /* 0x000fea0003800200 */
.L_x_176:
[----:B------:R-:W-:Y:S01]  /*e540*/  FSETP.GTU.AND P0, PT, |R3|, 8, PT ;  /* 0x410000000300780b */ /* 0x000fe20003f0c200 */
[----:B------:R-:W-:Y:S04]  /*e550*/  BSSY.RECONVERGENT B4, `(.L_x_214) ;  /* 0x00002a6000047945 */ /* 0x000fe80003800200 */
[----:B------:R-:W-:Y:S01]  /*e560*/  BSSY.RELIABLE B3, `(.L_x_215) ;  /* 0x00001bf000037945 */ /* 0x000fe20003800100 */
[----:B------:R-:W-:-:S07]  /*e570*/  FADD R4, -R4, R7 ;  /* 0x0000000704047221 */ /* 0x000fce0000000100 */
[----:B------:R-:W-:Y:S05]  /*e580*/  @!P0 BRA `(.L_x_216) ;  /* 0x0000000c00ac8947 */ /* 0x000fea0003800000 */
[----:B------:R-:W-:-:S13]  /*e590*/  FSETP.NEU.AND P0, PT, |R3|, +INF , PT ;  /* 0x7f8000000300780b */ /* 0x000fda0003f0d200 */
        /* <DEDUP_REMOVED lines=32> */
.L_x_220:
        /* <DEDUP_REMOVED lines=18> */
[----:B--2---:R-:W3:Y:S04]  /*e8c0*/  LDL R5, [R21+0x14] ;  /* 0x0000140015057983 */ /* 0x004ee80000100800 */
[----:B------:R-:W2:Y:S01]  /*e8d0*/  @P0 LDL R6, [R21+0x10] ;  /* 0x0000100015060983 */ /* 0x000ea20000100800 */
[----:B------:R-:W-:Y:S01]  /*e8e0*/  LOP3.LUT R7, R7, 0x1f, RZ, 0xc0, !PT ;  /* 0x0000001f07077812 */ /* 0x000fe200078ec0ff */
[----:B------:R-:W-:Y:S01]  /*e8f0*/  UMOV UR10, 0x54442d19 ;  /* 0x54442d19000a7882 */ /* 0x000fe20000000000 */
[----:B------:R-:W-:-:S02]  /*e900*/  UMOV UR11, 0x3bf921fb ;  /* 0x3bf921fb000b7882 */ /* 0x000fc40000000000 */
[-C--:B---3--:R-:W-:Y:S02]  /*e910*/  @P0 SHF.L.W.U32.HI R2, R5, R7.reuse, R2 ;  /* 0x0000000705020219 */ /* 0x088fe40000010e02 */
[----:B--2---:R-:W-:Y:S02]  /*e920*/  @P0 SHF.L.W.U32.HI R5, R6, R7, R5 ;  /* 0x0000000706050219 */ /* 0x004fe40000010e05 */
        /* <DEDUP_REMOVED lines=9> */
[----:B------:R-:W1:Y:S01]  /*e9c0*/  I2F.F64.S64 R6, R6 ;  /* 0x0000000600067312 */ /* 0x000e620000301c00 */
[----:B------:R-:W-:-:S04]  /*e9d0*/  LEA.HI R2, R16, R5, RZ, 0x1 ;  /* 0x0000000510027211 */ /* 0x000fc800078f08ff */
[----:B------:R-:W-:-:S04]  /*e9e0*/  IADD3 R5, PT, PT, -R2, RZ, RZ ;  /* 0x000000ff02057210 */ /* 0x000fc80007ffe1ff */
[----:B------:R-:W-:Y:S01]  /*e9f0*/  @!P0 MOV R2, R5 ;  /* 0x0000000500028202 */ /* 0x000fe20000000f00 */
[----:B-1----:R-:W-:-:S10]  /*ea00*/  DMUL R20, R6, UR10 ;  /* 0x0000000a06147c28 */ /* 0x002fd40008000000 */
[----:B------:R-:W1:Y:S02]  /*ea10*/  F2F.F32.F64 R20, R20 ;  /* 0x0000001400147310 */ /* 0x000e640000301000 */
[----:B-1----:R-:W-:-:S07]  /*ea20*/  FSEL R5, -R20, R20, !P2 ;  /* 0x0000001414057208 */ /* 0x002fce0005000100 */
.L_x_219:
[----:B------:R-:W-:Y:S05]  /*ea30*/  BSYNC.RECONVERGENT B0 ;  /* 0x0000000000007941 */ /* 0x000fea0003800200 */
.L_x_218:
        /* <DEDUP_REMOVED lines=40> */
.L_x_217:
[----:B------:R-:W-:Y:S01]  /*ecc0*/  FSETP.GT.AND P0, PT, |R3|, 2, PT ;  /* 0x400000000300780b */ /* 0x000fe20003f04200 */
[----:B------:R-:W-:-:S12]  /*ecd0*/  IMAD.MOV.U32 R19, RZ, RZ, RZ ;  /* 0x000000ffff137224 */ /* 0x000fd800078e00ff */
[----:B------:R-:W-:Y:S05]  /*ece0*/  @P0 BREAK.RELIABLE B3 ;  /* 0x0000000000030942 */ /* 0x000fea0003800100 */
[----:B------:R-:W-:Y:S05]  /*ecf0*/  @!P0 BRA `(.L_x_222) ;  /* 0x0000001400148947 */ /* 0x000fea0003800000 */
.L_x_221:
[----:B------:R-:W-:Y:S01]  /*ed00*/  FSETP.NEU.AND P0, PT, |R3|, +INF , PT ;  /* 0x7f8000000300780b */ /* 0x000fe20003f0d200 */
[----:B------:R-:W-:Y:S01]  /*ed10*/  BSSY.RECONVERGENT B0, `(.L_x_223) ;  /* 0x0000071000007945 */ /* 0x000fe20003800200 */
        /* <DEDUP_REMOVED lines=13> */
[----:B------:R-:W-:-:S04]  /*edf0*/  FFMA R5, R22, -R5, 0.74987655878067016602 ;  /* 0x3f3ff7e916057423 */ /* 0x000fc80000000805 */
[----:B------:R-:W1:Y:S01]  /*ee00*/  F2I.NTZ R2, R2 ;  /* 0x0000000200027305 */ /* 0x000e620000203100 */
        /* <DEDUP_REMOVED lines=17> */
.L_x_228:
        /* <DEDUP_REMOVED lines=12> */
.L_x_227:
        /* <DEDUP_REMOVED lines=31> */
.L_x_226:
[----:B------:R-:W-:Y:S05]  /*f1d0*/  BSYNC.RECONVERGENT B1 ;  /* 0x0000000000017941 */ /* 0x000fea0003800200 */
.L_x_225:
        /* <DEDUP_REMOVED lines=9> */
[----:B------:R-:W-:-:S02]  /*f270*/  MOV R21, 0x3e2aaaa8 ;  /* 0x3e2aaaa800157802 */ /* 0x000fc40000000f00 */
[----:B------:R-:W1:Y:S01]  /*f280*/  MUFU.RSQ R23, R23 ;  /* 0x0000001700177308 */ /* 0x000e620000001400 */
[----:B------:R-:W-:-:S04]  /*f290*/  FADD R2, R2, R5 ;  /* 0x0000000502027221 */ /* 0x000fc80000000000 */
[----:B------:R-:W-:-:S06]  /*f2a0*/  FMUL R5, R2, 0.63661974668502807617 ;  /* 0x3f22f98302057820 */ /* 0x000fcc0000400000 */
[----:B------:R-:W2:Y:S01]  /*f2b0*/  F2I.NTZ R5, R5 ;  /* 0x0000000500057305 */ /* 0x000ea20000203100 */
[----:B-1----:R-:W-:-:S04]  /*f2c0*/  @!P3 FMUL R23, R23, 4096 ;  /* 0x458000001717b820 */ /* 0x002fc80000400000 */
[----:B------:R-:W-:Y:S01]  /*f2d0*/  FMUL R23, R23, 0.79788458347320556641 ;  /* 0x3f4c422a17177820 */ /* 0x000fe20000400000 */
        /* <DEDUP_REMOVED lines=20> */
.L_x_224:
[----:B------:R-:W-:Y:S05]  /*f420*/  BSYNC.RECONVERGENT B0 ;  /* 0x0000000000007941 */ /* 0x000fea0003800200 */
.L_x_223:
[----:B------:R-:W-:Y:S05]  /*f430*/  BRA `(.L_x_229) ;  /* 0x0000000000b47947 */ /* 0x000fea0003800000 */
.L_x_216:
[----:B------:R-:W-:Y:S02]  /*f440*/  HFMA2 R5, -RZ, RZ, 0.0261688232421875, -0.61279296875 ;  /* 0x26b3b8e7ff057431 */ /* 0x000fe400000001ff */
[C---:B------:R-:W-:Y:S01]  /*f450*/  FADD R2, |R3|.reuse, -2.4048254489898681641 ;  /* 0xc019e8a903027421 */ /* 0x040fe20000000200 */
[C---:B------:R-:W-:Y:S01]  /*f460*/  FADD R6, |R3|.reuse, -5.5200781822204589844 ;  /* 0xc0b0a47b03067421 */ /* 0x040fe20000000200 */
[----:B------:R-:W-:Y:S01]  /*f470*/  FADD R7, |R3|, -8.6537275314331054688 ;  /* 0xc10a75ab03077421 */ /* 0x000fe20000000200 */
[----:B------:R-:W-:Y:S05]  /*f480*/  @P2 BREAK.RELIABLE B3 ;  /* 0x0000000000032942 */ /* 0x000fea0003800100 */
[----:B------:R-:W-:Y:S01]  /*f490*/  FADD R2, R2, -1.0870589761680093943e-07 ;  /* 0xb3e971b302027421 */ /* 0x000fe20000000000 */
[----:B------:R-:W-:-:S03]  /*f4a0*/  FADD R6, R6, 7.1934145751129108248e-08 ;  /* 0x339a7a3706067421 */ /* 0x000fc60000000000 */
        /* <DEDUP_REMOVED lines=13> */
[----:B------:R-:W-:Y:S01]  /*f580*/  FMUL R5, R2, R5 ;  /* 0x0000000502057220 */ /* 0x000fe20000400000 */
[----:B------:R-:W-:-:S03]  /*f590*/  FADD R2, R7, -3.8147791769915784243e-07 ;  /* 0xb4cccded07027421 */ /* 0x000fc60000000000 */
[----:B------:R-:W-:-:S04]  /*f5a0*/  FMUL R5, R5, R6 ;  /* 0x0000000605057220 */ /* 0x000fc80000400000 */
[----:B------:R-:W-:Y:S01]  /*f5b0*/  FMUL R19, R5, R2 ;  /* 0x0000000205137220 */ /* 0x000fe20000400000 */
[----:B------:R-:W-:Y:S06]  /*f5c0*/  @!P2 BRA `(.L_x_222) ;  /* 0x0000000800e0a947 */ /* 0x000fec0003800000 */
[C---:B------:R-:W-:Y:S01]  /*f5d0*/  FADD R2, |R3|.reuse, -3.8317060470581054688 ;  /* 0xc0753aac03027421 */ /* 0x040fe20000000200 */
[----:B------:R-:W-:Y:S01]  /*f5e0*/  MOV R5, 0x29af3463 ;  /* 0x29af346300057802 */ /* 0x000fe20000000f00 */
[----:B------:R-:W-:Y:S02]  /*f5f0*/  FADD R6, |R3|, -7.01558685302734375 ;  /* 0xc0e07fb003067421 */ /* 0x000fe40000000200 */
[----:B------:R-:W-:Y:S02]  /*f600*/  FADD R2, R2, 7.6850589891819254262e-08 ;  /* 0x33a5090f02027421 */ /* 0x000fe40000000000 */
[----:B------:R-:W-:Y:S02]  /*f610*/  FADD R6, R6, 1.8321172490232129348e-07 ;  /* 0x3444b8db06067421 */ /* 0x000fe40000000000 */
        /* <DEDUP_REMOVED lines=15> */
.L_x_229:
[----:B------:R-:W-:Y:S04]  /*f710*/  BSSY.RECONVERGENT B0, `(.L_x_230) ;  /* 0x000008c000007945 */ /* 0x000fe80003800200 */
        /* <DEDUP_REMOVED lines=25> */
.L_x_231:
[----:B------:R-:W-:Y:S01]  /*f8b0*/  FSETP.NEU.AND P0, PT, |R3|, +INF , PT ;  /* 0x7f8000000300780b */ /* 0x000fe20003f0d200 */
[----:B------:R-:W-:-:S12]  /*f8c0*/  HFMA2 R6, -RZ, RZ, 0, 0 ;  /* 0x00000000ff067431 */ /* 0x000fd800000001ff */
[----:B------:R-:W-:Y:S05]  /*f8d0*/  @!P0 BRA `(.L_x_232) ;  /* 0x0000000400bc8947 */ /* 0x000fea0003800000 */
[----:B------:R-:W1:Y:S01]  /*f8e0*/  MUFU.RCP R2, |R3| ;  /* 0x4000000300027308 */ /* 0x000e620000001000 */
[----:B------:R-:W-:Y:S01]  /*f8f0*/  MOV R6, 0x3f91e009 ;  /* 0x3f91e00900067802 */ /* 0x000fe20000000f00 */
[----:B------:R-:W-:Y:S01]  /*f900*/  BSSY.RECONVERGENT B1, `(.L_x_233) ;  /* 0x000004f000017945 */ /* 0x000fe20003800200 */
[----:B------:R-:W-:Y:S01]  /*f910*/  FSETP.GEU.AND P0, PT, |R3|, 1.175494350822287508e-38, PT ;  /* 0x008000000300780b */ /* 0x000fe20003f0e200 */
[----:B-1----:R-:W-:-:S04]  /*f920*/  FMUL R7, R2, R2 ;  /* 0x0000000202077220 */ /* 0x002fc80000400000 */
[----:B------:R-:W-:-:S04]  /*f930*/  FFMA R6, R7, R6, -0.20532675087451934814 ;  /* 0xbe52412d07067423 */ /* 0x000fc80000000006 */
[----:B------:R-:W-:-:S04]  /*f940*/  FFMA R6, R7, R6, 0.06509173661470413208 ;  /* 0x3d854ed107067423 */ /* 0x000fc80000000006 */
[----:B------:R-:W-:-:S04]  /*f950*/  FFMA R6, R7, R6, -0.12499999254941940308 ;  /* 0xbdffffff07067423 */ /* 0x000fc80000000006 */
[----:B------:R-:W-:Y:S01]  /*f960*/  FFMA R25, R2, R6, |R3| ;  /* 0x0000000602197223 */ /* 0x000fe20000000403 */
[----:B------:R-:W-:-:S03]  /*f970*/  FMUL R6, |R3|, 16777216 ;  /* 0x4b80000003067820 */ /* 0x000fc60000400200 */
[----:B------:R-:W-:Y:S02]  /*f980*/  FMUL R2, R25, 0.63661974668502807617 ;  /* 0x3f22f98319027820 */ /* 0x000fe40000400000 */
[----:B------:R-:W-:Y:S02]  /*f990*/  FSEL R20, R6, |R3|, !P0 ;  /* 0x4000000306147208 */ /* 0x000fe40004000000 */
[----:B------:R-:W-:Y:S02]  /*f9a0*/  MOV R6, 0x4056fe93 ;  /* 0x4056fe9300067802 */ /* 0x000fe40000000f00 */
[----:B------:R-:W1:Y:S03]  /*f9b0*/  MUFU.RSQ R21, R20 ;  /* 0x0000001400157308 */ /* 0x000e660000001400 */
[----:B------:R-:W-:-:S04]  /*f9c0*/  FFMA R6, R7, R6, -0.51452267169952392578 ;  /* 0xbf03b7c207067423 */ /* 0x000fc80000000006 */
[C---:B------:R-:W-:Y:S01]  /*f9d0*/  FFMA R16, R7.reuse, R6, 0.10337056964635848999 ;  /* 0x3dd3b3f307107423 */ /* 0x040fe20000000006 */
[----:B------:R-:W2:Y:S03]  /*f9e0*/  F2I.NTZ R2, R2 ;  /* 0x0000000200027305 */ /* 0x000ea60000203100 */
[----:B------:R-:W-:-:S04]  /*f9f0*/  FFMA R16, R7, R16, -0.062499724328517913818 ;  /* 0xbd7fffb607107423 */ /* 0x000fc80000000010 */
[----:B------:R-:W-:Y:S01]  /*fa00*/  FFMA R16, R7, R16, 1 ;  /* 0x3f80000007107423 */ /* 0x000fe20000000010 */
[----:B-1----:R-:W-:Y:S01]  /*fa10*/  @!P0 FMUL R21, R21, 4096 ;  /* 0x4580000015158820 */ /* 0x002fe20000400000 */
[----:B------:R-:W-:-:S03]  /*fa20*/  FSETP.GE.AND P0, PT, |R25|, 105615, PT ;  /* 0x47ce47801900780b */ /* 0x000fc60003f06200 */
[----:B------:R-:W-:Y:S01]  /*fa30*/  FMUL R23, R21, 0.79788458347320556641 ;  /* 0x3f4c422a15177820 */ /* 0x000fe20000400000 */
[----:B--2---:R-:W-:-:S03]  /*fa40*/  I2FP.F32.S32 R6, R2 ;  /* 0x0000000200067245 */ /* 0x004fc60000201400 */
[----:B------:R-:W-:Y:S02]  /*fa50*/  FMUL R23, R23, R16 ;  /* 0x0000001017177220 */ /* 0x000fe40000400000 */
        /* <DEDUP_REMOVED lines=8> */
[----:B------:R-:W-:Y:S02]  /*fae0*/  IMAD.SHL.U32 R5, R25, 0x100, RZ ;  /* 0x0000010019057824 */ /* 0x000fe400078e00ff */
[----:B------:R-:W-:Y:S01]  /*faf0*/  HFMA2 R2, -RZ, RZ, 0, 0 ;  /* 0x00000000ff027431 */ /* 0x000fe200000001ff */
[----:B------:R-:W-:Y:S01]  /*fb00*/  BSSY.RECONVERGENT B5, `(.L_x_235) ;  /* 0x000000f000057945 */ /* 0x000fe20003800200 */
[----:B------:R-:W-:Y:S01]  /*fb10*/  HFMA2 R27, -RZ, RZ, 0, 0 ;  /* 0x00000000ff1b7431 */ /* 0x000fe200000001ff */
[----:B------:R-:W-:Y:S02]  /*fb20*/  MOV R24, RZ ;  /* 0x000000ff00187202 */ /* 0x000fe40000000f00 */
[----:B------:R-:W-:-:S07]  /*fb30*/  LOP3.LUT R29, R5, 0x80000000, RZ, 0xfc, !PT ;  /* 0x80000000051d7812 */ /* 0x000fce00078efcff */
.L_x_236:
        /* <DEDUP_REMOVED lines=12> */
.L_x_235:
        /* <DEDUP_REMOVED lines=30> */
[----:B-12---:R-:W-:-:S07]  /*fde0*/  FSEL R5, -R20, R20, !P1 ;  /* 0x0000001414057208 */ /* 0x006fce0004800100 */
.L_x_234:
[----:B------:R-:W-:Y:S05]  /*fdf0*/  BSYNC.RECONVERGENT B1 ;  /* 0x0000000000017941 */ /* 0x000fea0003800200 */
.L_x_233:
[----:B------:R-:W-:Y:S01]  /*fe00*/  HFMA2 R7, -RZ, RZ, 1.9462890625, 0.0004794597625732421875 ;  /* 0x3fc90fdbff077431 */ /* 0x000fe200000001ff */
[----:B------:R-:W-:Y:S01]  /*fe10*/  LOP3.LUT R2, R2, 0x3, RZ, 0xc0, !PT ;  /* 0x0000000302027812 */ /* 0x000fe200078ec0ff */
[----:B------:R-:W-:Y:S01]  /*fe20*/  HFMA2 R20, -RZ, RZ, 1.0078125, -8.98838043212890625e-05 ;  /* 0x3c0885e4ff147431 */ /* 0x000fe200000001ff */
[----:B------:R-:W-:Y:S02]  /*fe30*/  MOV R16, 0x37cbac00 ;  /* 0x37cbac0000107802 */ /* 0x000fe40000000f00 */
[----:B------:R-:W-:Y:S02]  /*fe40*/  I2FP.F32.U32 R2, R2 ;  /* 0x0000000200027245 */ /* 0x000fe40000201000 */
[----:B------:R-:W-:-:S03]  /*fe50*/  MOV R21, 0x3e2aaaa8 ;  /* 0x3e2aaaa800157802 */ /* 0x000fc60000000f00 */
[----:B------:R-:W-:-:S04]  /*fe60*/  FFMA R2, R2, R7, -0.78539818525314331055 ;  /* 0xbf490fdb02027423 */ /* 0x000fc80000000007 */
[----:B------:R-:W-:-:S04]  /*fe70*/  FADD R2, R2, R5 ;  /* 0x0000000502027221 */ /* 0x000fc80000000000 */
[----:B------:R-:W-:-:S06]  /*fe80*/  FMUL R5, R2, 0.63661974668502807617 ;  /* 0x3f22f98302057820 */ /* 0x000fcc0000400000 */
[----:B------:R-:W1:Y:S02]  /*fe90*/  F2I.NTZ R5, R5 ;  /* 0x0000000500057305 */ /* 0x000e640000203100 */
        /* <DEDUP_REMOVED lines=10> */
[C---:B------:R-:W-:Y:S01]  /*ff40*/  FFMA R6, R7.reuse, R16, -0.0013887860113754868507 ;  /* 0xbab607ed07067423 */ /* 0x040fe20000000010 */
        /* <DEDUP_REMOVED lines=8> */
.L_x_232:
[----:B------:R-:W-:Y:S05]  /*ffd0*/  BSYNC.RECONVERGENT B0 ;  /* 0x0000000000007941 */ /* 0x000fea0003800200 */
.L_x_230:
        /* <DEDUP_REMOVED lines=20> */
.L_x_238:
[----:B------:R-:W-:Y:S05]  /*10120*/  BSYNC.RECONVERGENT B5 ;  /* 0x0000000000057941 */ /* 0x000fea0003800200 */
.L_x_237:
[----:B------:R-:W-:Y:S01]  /*10130*/  FFMA R2, R5, R2, -R6 ;  /* 0x0000000205027223 */ /* 0x000fe20000000806 */
[----:B------:R-:W-:Y:S06]  /*10140*/  BRA `(.L_x_239) ;  /* 0x0000000c00987947 */ /* 0x000fec0003800000 */
.L_x_222:
[----:B------:R-:W-:Y:S05]  /*10150*/  BSYNC.RELIABLE B3 ;  /* 0x0000000000037941 */ /* 0x000fea0003800100 */
.L_x_215:
        /* <DEDUP_REMOVED lines=15> */
.L_x_241:
[----:B------:R-:W-:Y:S05]  /*10250*/  BSYNC.RECONVERGENT B3 ;  /* 0x0000000000037941 */ /* 0x000fea0003800200 */
.L_x_240:
[----:B------:R-:W1:Y:S01]  /*10260*/  MUFU.RCP R6, R3 ;  /* 0x0000000300067308 */ /* 0x000e620000001000 */
[----:B------:R-:W-:Y:S01]  /*10270*/  UMOV UR5, 0x41900000 ;  /* 0x4190000000057882 */ /* 0x000fe20000000000 */
[----:B------:R-:W-:Y:S01]  /*10280*/  MOV R7, R2 ;  /* 0x0000000200077202 */ /* 0x000fe20000000f00 */
[----:B------:R-:W-:Y:S01]  /*10290*/  BSSY.RECONVERGENT B3, `(.L_x_242) ;  /* 0x0000011000037945 */ /* 0x000fe20003800200 */
[----:B------:R-:W-:Y:S02]  /*102a0*/  MOV R20, UR5 ;  /* 0x0000000500147c02 */ /* 0x000fe40008000f00 */
[----:B------:R-:W-:Y:S02]  /*102b0*/  FSETP.GT.AND P0, PT, |R7|, 9.99999986991104000000e+14, PT ;  /* 0x58635fa90700780b */ /* 0x000fe40003f04200 */
[----:B------:R-:W2:Y:S01]  /*102c0*/  FCHK P1, R20, R3 ;  /* 0x0000000314007302 */ /* 0x000ea20000020000 */
[----:B-1----:R-:W-:-:S10]  /*102d0*/  FFMA R5, R6, -R3, 1 ;  /* 0x3f80000006057423 */ /* 0x002fd40000000803 */
[----:B------:R-:W-:Y:S01]  /*102e0*/  @P0 FMUL R7, R7, 1.0000000036274937255e-15 ;  /* 0x26901d7d07070820 */ /* 0x000fe20000400000 */
[----:B------:R-:W-:Y:S01]  /*102f0*/  FFMA R2, R6, R5, R6 ;  /* 0x0000000506027223 */ /* 0x000fe20000000006 */
[----:B------:R-:W-:-:S03]  /*10300*/  HFMA2 R6, -RZ, RZ, 1.875, 0 ;  /* 0x3f800000ff067431 */ /* 0x000fc600000001ff */
[----:B------:R-:W-:-:S04]  /*10310*/  FFMA R5, R2, 18, RZ ;  /* 0x4190000002057823 */ /* 0x000fc800000000ff */
[----:B------:R-:W-:Y:S01]  /*10320*/  FFMA R16, R5, -R3, 18 ;  /* 0x4190000005107423 */ /* 0x000fe20000000803 */
[----:B------:R-:W-:-:S03]  /*10330*/  FSEL R6, R6, 1.0000000036274937255e-15, !P0 ;  /* 0x26901d7d06067808 */ /* 0x000fc60004000000 */
[----:B------:R-:W-:Y:S01]  /*10340*/  FFMA R2, R2, R16, R5 ;  /* 0x0000001002027223 */ /* 0x000fe20000000005 */
[----:B--2---:R-:W-:Y:S06]  /*10350*/  @!P1 BRA `(.L_x_243) ;  /* 0x0000000000109947 */ /* 0x004fec0003800000 */
[----:B------:R-:W-:Y:S01]  /*10360*/  MOV R2, 0x41900000 ;  /* 0x4190000000027802 */ /* 0x000fe20000000f00 */
[----:B------:R-:W-:Y:S01]  /*10370*/  IMAD.MOV.U32 R26, RZ, RZ, R3 ;  /* 0x000000ffff1a7224 */ /* 0x000fe200078e0003 */
[----:B------:R-:W-:-:S07]  /*10380*/  MOV R16, 0x103a0 ;  /* 0x000103a000107802 */ /* 0x000fce0000000f00 */
[----:B0-----:R-:W-:Y:S05]  /*10390*/  CALL.REL.NOINC `($__internal_1_$__cuda_sm3x_div_rn_noftz_f32_slowpath) ;  /* 0x000004e400907944 */ /* 0x001fea0003c00000 */
.L_x_243:
[----:B------:R-:W-:Y:S05]  /*103a0*/  BSYNC.RECONVERGENT B3 ;  /* 0x0000000000037941 */ /* 0x000fea0003800200 */
.L_x_242:
        /* <DEDUP_REMOVED lines=20> */
.L_x_245:
[----:B------:R-:W-:Y:S05]  /*104f0*/  BSYNC.RECONVERGENT B3 ;  /* 0x0000000000037941 */ /* 0x000fea0003800200 */
.L_x_244:
        /* <DEDUP_REMOVED lines=20> */
.L_x_247:
[----:B------:R-:W-:Y:S05]  /*10640*/  BSYNC.RECONVERGENT B3 ;  /* 0x0000000000037941 */ /* 0x000fea0003800200 */
.L_x_246:
        /* <DEDUP_REMOVED lines=21> */
.L_x_249:
[----:B------:R-:W-:Y:S05]  /*107a0*/  BSYNC.RECONVERGENT B3 ;  /* 0x0000000000037941 */ /* 0x000fea0003800200 */
.L_x_248:
        /* <DEDUP_REMOVED lines=20> */
.L_x_251:
[----:B------:R-:W-:Y:S05]  /*108f0*/  BSYNC.RECONVERGENT B3 ;  /* 0x0000000000037941 */ /* 0x000fea0003800200 */
.L_x_250:
        /* <DEDUP_REMOVED lines=21> */
.L_x_253:
[----:B------:R-:W-:Y:S05]  /*10a50*/  BSYNC.RECONVERGENT B3 ;  /* 0x0000000000037941 */ /* 0x000fea0003800200 */
.L_x_252:
        /* <DEDUP_REMOVED lines=16> */
[----:B------:R-:W-:Y:S01]  /*10b60*/  HFMA2 R2, -RZ, RZ, 2.375, 0 ;  /* 0x40c00000ff027431 */ /* 0x000fe200000001ff */
[----:B------:R-:W-:Y:S02]  /*10b70*/  MOV R26, R3 ;  /* 0x00000003001a7202 */ /* 0x000fe40000000f00 */
[----:B------:R-:W-:-:S07]  /*10b80*/  MOV R16, 0x10ba0 ;  /* 0x00010ba000107802 */ /* 0x000fce0000000f00 */
[----:B0-----:R-:W-:Y:S05]  /*10b90*/  CALL.REL.NOINC `($__internal_1_$__cuda_sm3x_div_rn_noftz_f32_slowpath) ;  /* 0x000004dc00907944 */ /* 0x001fea0003c00000 */
.L_x_255:
[----:B------:R-:W-:Y:S05]  /*10ba0*/  BSYNC.RECONVERGENT B3 ;  /* 0x0000000000037941 */ /* 0x000fea0003800200 */
.L_x_254:
        /* <DEDUP_REMOVED lines=21> */
.L_x_257:
[----:B------:R-:W-:Y:S05]  /*10d00*/  BSYNC.RECONVERGENT B3 ;  /* 0x0000000000037941 */ /* 0x000fea0003800200 */
.L_x_256:
        /* <DEDUP_REMOVED lines=20> */
.L_x_259:
[----:B------:R-:W-:Y:S05]  /*10e50*/  BSYNC.RECONVERGENT B3 ;  /* 0x0000000000037941 */ /* 0x000fea0003800200 */
.L_x_258:
        /* <DEDUP_REMOVED lines=16> */
[----:B------:R-:W-:Y:S01]  /*10f60*/  MOV R2, R6 ;  /* 0x0000000600027202 */ /* 0x000fe20000000f00 */
[----:B------:R-:W-:Y:S01]  /*10f70*/  IMAD.MOV.U32 R26, RZ, RZ, R7 ;  /* 0x000000ffff1a7224 */ /* 0x000fe200078e0007 */
[----:B------:R-:W-:-:S07]  /*10f80*/  MOV R16, 0x10fa0 ;  /* 0x00010fa000107802 */ /* 0x000fce0000000f00 */
[----:B0-----:R-:W-:Y:S05]  /*10f90*/  CALL.REL.NOINC `($__internal_1_$__cuda_sm3x_div_rn_noftz_f32_slowpath) ;  /* 0x000004d800907944 */ /* 0x001fea0003c00000 */
.L_x_260:
[----:B------:R-:W-:Y:S05]  /*10fa0*/  BSYNC.RECONVERGENT B3 ;  /* 0x0000000000037941 */ /* 0x000fea0003800200 */
.L_x_239:
[----:B------:R-:W-:Y:S05]  /*10fb0*/  BSYNC.RECONVERGENT B4 ;  /* 0x0000000000047941 */ /* 0x000fea0003800200 */
.L_x_214:
[----:B------:R-:W-:-:S04]  /*10fc0*/  FADD R19, -R2, R19 ;  /* 0x0000001302137221 */ /* 0x000fc80000000100 */
[----:B------:R-:W-:Y:S01]  /*10fd0*/  FMUL R3, R4, R19 ;  /* 0x0000001304037220 */ /* 0x000fe20000400000 */
[----:B------:R-:W-:Y:S06]  /*10fe0*/  BRA `(.L_x_157) ;  /* 0x0000001000e47947 */ /* 0x000fec0003800000 */
.L_x_169:
        /* <DEDUP_REMOVED lines=24> */
.L_x_262:
        /* <DEDUP_REMOVED lines=34> */
.L_x_266:
        /* <DEDUP_REMOVED lines=41> */
.L_x_265:
[----:B------:R-:W-:Y:S05]  /*11620*/  BSYNC.RECONVERGENT B1 ;  /* 0x0000000000017941 */ /* 0x000fea0003800200 */
.L_x_264:
        /* <DEDUP_REMOVED lines=23> */
[----:B------:R-:W-:Y:S01]  /*117a0*/  FSEL R2, R4, 1, !P1 ;  /* 0x3f80000004027808 */ /* 0x000fe20004800000 */
[----:B------:R-:W-:Y:S02]  /*117b0*/  FMUL R4, R21, 0.79788458347320556641 ;  /* 0x3f4c422a15047820 */ /* 0x000fe40000400000 */
[----:B------:R-:W-:Y:S01]  /*117c0*/  FFMA R6, R5, R16, -0.0013887860113754868507 ;  /* 0xbab607ed05067423 */ /* 0x000fe20000000010 */
[----:B------:R-:W-:Y:S01]  /*117d0*/  FSEL R16, R7, 0.041666727513074874878, !P1 ;  /* 0x3d2aaabb07107808 */ /* 0x000fe20004800000 */
[----:B------:R-:W-:Y:S01]  /*117e0*/  FMUL R19, R4, R19 ;  /* 0x0000001304137220 */ /* 0x000fe20000400000 */
        /* <DEDUP_REMOVED lines=8> */
.L_x_263:
[----:B------:R-:W-:Y:S05]  /*11870*/  BSYNC.RECONVERGENT B0 ;  /* 0x0000000000007941 */ /* 0x000fea0003800200 */
.L_x_261:
[C---:B------:R-:W-:Y:S01]  /*11880*/  FSETP.GEU.AND P1, PT, R3.reuse, RZ, PT ;  /* 0x000000ff0300720b */ /* 0x040fe20003f2e000 */
[----:B------:R-:W-:Y:S01]  /*11890*/  BSSY.RECONVERGENT B0, `(.L_x_267) ;  /* 0x000008c000007945 */ /* 0x000fe20003800200 */
[----:B------:R-:W-:Y:S02]  /*118a0*/  FSETP.GEU.AND P2, PT, |R3|, 1.000000003171076851e-30, PT ;  /* 0x0da242600300780b */ /* 0x000fe40003f4e200 */
[----:B------:R-:W-:-:S04]  /*118b0*/  FSEL R2, -R2, R2, !P1 ;  /* 0x0000000202027208 */ /* 0x000fc80004800100 */
        /* <DEDUP_REMOVED lines=25> */
.L_x_268:
        /* <DEDUP_REMOVED lines=34> */
.L_x_272:
        /* <DEDUP_REMOVED lines=41> */
.L_x_271:
[----:B------:R-:W-:Y:S05]  /*11f00*/  BSYNC.RECONVERGENT B1 ;  /* 0x0000000000017941 */ /* 0x000fea0003800200 */
.L_x_270:
        /* <DEDUP_REMOVED lines=33> */
[----:B------:R-:W-:-:S04]  /*12120*/  FFMA R2, R7, R5, R2 ;  /* 0x0000000507027223 */ /* 0x000fc80000000002 */
[----:B------:R-:W-:-:S04]  /*12130*/  @P3 FADD R2, RZ, -R2 ;  /* 0x80000002ff023221 */ /* 0x000fc80000000000 */
[----:B------:R-:W-:-:S07]  /*12140*/  FMUL R2, R2, R19 ;  /* 0x0000001302027220 */ /* 0x000fce0000400000 */
.L_x_269:
[----:B------:R-:W-:Y:S05]  /*12150*/  BSYNC.RECONVERGENT B0 ;  /* 0x0000000000007941 */ /* 0x000fea0003800200 */
.L_x_267:
[----:B------:R-:W-:Y:S01]  /*12160*/  FSEL R2, -R2, R2, !P1 ;  /* 0x0000000202027208 */ /* 0x000fe20004800100 */
[----:B------:R-:W1:Y:S01]  /*12170*/  MUFU.RCP R16, R3 ;  /* 0x0000000300107308 */ /* 0x000e620000001000 */
[----:B------:R-:W-:Y:S02]  /*12180*/  BSSY.RECONVERGENT B3, `(.L_x_273) ;  /* 0x0000010000037945 */ /* 0x000fe40003800200 */
[----:B------:R-:W-:-:S04]  /*12190*/  LOP3.LUT R5, R2, 0x80000000, R3, 0xb8, !PT ;  /* 0x8000000002057812 */ /* 0x000fc800078eb803 */
[----:B------:R-:W-:-:S05]  /*121a0*/  FSEL R5, R5, R2, !P2 ;  /* 0x0000000205057208 */ /* 0x000fca0005000000 */
[----:B------:R-:W-:-:S04]  /*121b0*/  FADD R6, R5, R5 ;  /* 0x0000000505067221 */ /* 0x000fc80000000000 */
[----:B------:R-:W2:Y:S01]  /*121c0*/  FCHK P0, R6, R3 ;  /* 0x0000000306007302 */ /* 0x000ea20000000000 */
[----:B-1----:R-:W-:-:S04]  /*121d0*/  FFMA R7, R16, -R3, 1 ;  /* 0x3f80000010077423 */ /* 0x002fc80000000803 */
[----:B------:R-:W-:-:S04]  /*121e0*/  FFMA R5, R16, R7, R16 ;  /* 0x0000000710057223 */ /* 0x000fc80000000010 */
[----:B------:R-:W-:-:S04]  /*121f0*/  FFMA R2, R5, R6, RZ ;  /* 0x0000000605027223 */ /* 0x000fc800000000ff */
[----:B------:R-:W-:-:S04]  /*12200*/  FFMA R7, R2, -R3, R6 ;  /* 0x8000000302077223 */ /* 0x000fc80000000006 */
[----:B------:R-:W-:Y:S01]  /*12210*/  FFMA R5, R5, R7, R2 ;  /* 0x0000000705057223 */ /* 0x000fe20000000002 */
[----:B--2---:R-:W-:Y:S06]  /*12220*/  @!P0 BRA `(.L_x_274) ;  /* 0x0000000000148947 */ /* 0x004fec0003800000 */
[----:B------:R-:W-:Y:S02]  /*12230*/  MOV R2, R6 ;  /* 0x0000000600027202 */ /* 0x000fe40000000f00 */
[----:B------:R-:W-:Y:S02]  /*12240*/  MOV R26, R3 ;  /* 0x00000003001a7202 */ /* 0x000fe40000000f00 */
[----:B------:R-:W-:-:S07]  /*12250*/  MOV R16, 0x12270 ;  /* 0x0001227000107802 */ /* 0x000fce0000000f00 */
[----:B0-----:R-:W-:Y:S05]  /*12260*/  CALL.REL.NOINC `($__internal_1_$__cuda_sm3x_div_rn_noftz_f32_slowpath) ;  /* 0x000004c400dc7944 */ /* 0x001fea0003c00000 */
[----:B------:R-:W-:-:S07]  /*12270*/  MOV R5, R2 ;  /* 0x0000000200057202 */ /* 0x000fce0000000f00 */
.L_x_274:
[----:B------:R-:W-:Y:S05]  /*12280*/  BSYNC.RECONVERGENT B3 ;  /* 0x0000000000037941 */ /* 0x000fea0003800200 */
.L_x_273:
[----:B------:R-:W1:Y:S01]  /*12290*/  MUFU.RCP R2, R3 ;  /* 0x0000000300027308 */ /* 0x000e620000001000 */
[----:B------:R-:W-:Y:S07]  /*122a0*/  BSSY.RECONVERGENT B3, `(.L_x_275) ;  /* 0x000000c000037945 */ /* 0x000fee0003800200 */
        /* <DEDUP_REMOVED lines=11> */
.L_x_276:
[----:B------:R-:W-:Y:S05]  /*12360*/  BSYNC.RECONVERGENT B3 ;  /* 0x0000000000037941 */ /* 0x000fea0003800200 */
.L_x_275:
[----:B------:R-:W-:-:S07]  /*12370*/  FMUL R3, R2, R5 ;  /* 0x0000000502037220 */ /* 0x000fce0000400000 */
.L_x_157:
[----:B------:R-:W-:Y:S05]  /*12380*/  BSYNC.RECONVERGENT B2 ;  /* 0x0000000000027941 */ /* 0x000fea0003800200 */
.L_x_156:
[----:B------:R-:W-:Y:S05]  /*12390*/  WARPSYNC.ALL ;  /* 0x0000000000007948 */ /* 0x000fea0003800000 */
[----:B------:R-:W-:Y:S01]  /*123a0*/  FSETP.GEU.AND P0, PT, |R17|, 1, PT ;  /* 0x3f8000001100780b */ /* 0x000fe20003f0e200 */
[----:B------:R-:W-:Y:S01]  /*123b0*/  BSSY.RECONVERGENT B0, `(.L_x_277) ;  /* 0x0000034000007945 */ /* 0x000fe20003800200 */
[----:B------:R-:W-:Y:S01]  /*123c0*/  FMUL R32, R3, R32 ;  /* 0x0000002003207220 */ /* 0x000fe20000400000 */
[----:B------:R-:W-:-:S10]  /*123d0*/  FADD R2, |R17|, -RZ ;  /* 0x800000ff11027221 */ /* 0x000fd40000000200 */
[----:B------:R-:W-:Y:S05]  /*123e0*/  @!P0 BRA `(.L_x_278) ;  /* 0x0000000000c08947 */ /* 0x000fea0003800000 */
[----:B------:R-:W-:-:S13]  /*123f0*/  FSETP.GTU.AND P0, PT, R2, 8388608, PT ;  /* 0x4b0000000200780b */ /* 0x000fda0003f0c000 */
[----:B------:R-:W-:Y:S05]  /*12400*/  @P0 BRA `(.L_x_279) ;  /* 0x0000000000540947 */ /* 0x000fea0003800000 */
[----:B------:R-:W1:Y:S01]  /*12410*/  FRND.TRUNC R3, R2 ;  /* 0x0000000200037307 */ /* 0x000e62000020d000 */
[----:B------:R-:W-:Y:S01]  /*12420*/  BSSY.RECONVERGENT B1, `(.L_x_280) ;  /* 0x0000011000017945 */ /* 0x000fe20003800200 */
[----:B-1----:R-:W-:-:S05]  /*12430*/  FADD R4, R2, -R3 ;  /* 0x8000000302047221 */ /* 0x002fca0000000000 */
[----:B------:R-:W-:-:S13]  /*12440*/  ISETP.GE.U32.AND P0, PT, R4, 0x3f800000, PT ;  /* 0x3f8000000400780c */ /* 0x000fda0003f06070 */
[----:B------:R-:W-:Y:S05]  /*12450*/  @!P0 BRA `(.L_x_281) ;  /* 0x0000000000348947 */ /* 0x000fea0003800000 */
[----:B------:R-:W-:-:S04]  /*12460*/  ISETP.GE.U32.AND P0, PT, R4, -0x7fffffff, PT ;  /* 0x800000010400780c */ /* 0x000fc80003f06070 */
[----:B------:R-:W-:-:S09]  /*12470*/  FSETP.GEU.OR P1, PT, R4, -1, !P0 ;  /* 0xbf8000000400780b */ /* 0x000fd2000472e400 */
[----:B------:R-:W-:-:S04]  /*12480*/  @P0 FADD R5, R3, -1 ;  /* 0xbf80000003050421 */ /* 0x000fc80000000000 */
[----:B------:R-:W-:-:S05]  /*12490*/  @!P1 FADD R5, R5, -1 ;  /* 0xbf80000005059421 */ /* 0x000fca0000000000 */
[----:B------:R-:W-:Y:S01]  /*124a0*/  @P0 MOV R3, R5 ;  /* 0x0000000500030202 */ /* 0x000fe20000000f00 */
[----:B------:R-:W-:Y:S06]  /*124b0*/  @P0 BRA `(.L_x_281) ;  /* 0x00000000001c0947 */ /* 0x000fec0003800000 */
[----:B------:R-:W-:Y:S01]  /*124c0*/  FSETP.GE.AND P0, PT, R4, 2, PT ;  /* 0x400000000400780b */ /* 0x000fe20003f06000 */
[----:B------:R-:W-:-:S12]  /*124d0*/  FADD R3, R3, 1 ;  /* 0x3f80000003037421 */ /* 0x000fd80000000000 */
[----:B------:R-:W-:-:S05]  /*124e0*/  @P0 FADD R4, R4, -3 ;  /* 0xc040000004040421 */ /* 0x000fca0000000000 */
[----:B------:R-:W-:Y:S01]  /*124f0*/  FSETP.GE.AND P1, PT, R4, RZ, P0 ;  /* 0x000000ff0400720b */ /* 0x000fe20000726000 */
[----:B------:R-:W-:-:S12]  /*12500*/  @P0 FADD R4, R3, 1 ;  /* 0x3f80000003040421 */ /* 0x000fd80000000000 */
[----:B------:R-:W-:-:S05]  /*12510*/  @P1 FADD R4, R4, 1 ;  /* 0x3f80000004041421 */ /* 0x000fca0000000000 */
[----:B------:R-:W-:-:S07]  /*12520*/  @P0 MOV R3, R4 ;  /* 0x0000000400030202 */ /* 0x000fce0000000f00 */
.L_x_281:
[----:B------:R-:W-:Y:S05]  /*12530*/  BSYNC.RECONVERGENT B1 ;  /* 0x0000000000017941 */ /* 0x000fea0003800200 */
.L_x_280:
[----:B------:R-:W-:Y:S01]  /*12540*/  FADD R2, R2, -R3 ;  /* 0x8000000302027221 */ /* 0x000fe20000000000 */
[----:B------:R-:W-:Y:S06]  /*12550*/  BRA `(.L_x_278) ;  /* 0x0000000000647947 */ /* 0x000fec0003800000 */
.L_x_279:
[C---:B------:R-:W-:Y:S01]  /*12560*/  LOP3.LUT R3, R2.reuse, 0xff800000, RZ, 0xc0, !PT ;  /* 0xff80000002037812 */ /* 0x040fe200078ec0ff */
[----:B------:R-:W-:Y:S01]  /*12570*/  BSSY.RECONVERGENT B1, `(.L_x_282) ;  /* 0x0000015000017945 */ /* 0x000fe20003800200 */
[C---:B------:R-:W-:Y:S02]  /*12580*/  ISETP.GT.U32.AND P0, PT, R2.reuse, 0x7f7fffff, PT ;  /* 0x7f7fffff0200780c */ /* 0x040fe40003f04070 */
[----:B------:R-:W-:Y:S02]  /*12590*/  IADD3 R4, PT, PT, R3, -0x3f800000, RZ ;  /* 0xc080000003047810 */ /* 0x000fe40007ffe0ff */
[----:B------:R-:W-:Y:S02]  /*125a0*/  LOP3.LUT R3, R2, 0x7fffff, RZ, 0xc0, !PT ;  /* 0x007fffff02037812 */ /* 0x000fe400078ec0ff */
[----:B------:R-:W-:Y:S02]  /*125b0*/  ISETP.NE.AND P1, PT, R4, RZ, PT ;  /* 0x000000ff0400720c */ /* 0x000fe40003f25270 */
[----:B------:R-:W-:-:S02]  /*125c0*/  MOV R7, 0x7fffffff ;  /* 0x7fffffff00077802 */ /* 0x000fc40000000f00 */
[----:B------:R-:W-:Y:S02]  /*125d0*/  LOP3.LUT R3, R3, 0x3f800000, RZ, 0xfc, !PT ;  /* 0x3f80000003037812 */ /* 0x000fe400078efcff */
[----:B------:R-:W-:-:S07]  /*125e0*/  FSEL R7, R7, 8388608, P0 ;  /* 0x4b00000007077808 */ /* 0x000fce0000000000 */
[----:B------:R-:W-:Y:S05]  /*125f0*/  @!P1 BRA `(.L_x_283) ;  /* 0x0000000000309947 */ /* 0x000fea0003800000 */
.L_x_284:
[----:B------:R-:W-:-:S04]  /*12600*/  VIMNMX.U32 R2, PT, PT, R4, 0xb800000, PT ;  /* 0x0b80000004027848 */ /* 0x000fc80003fe0000 */
[C---:B------:R-:W-:Y:S02]  /*12610*/  IADD3 R3, PT, PT, R2.reuse, R3, RZ ;  /* 0x0000000302037210 */ /* 0x040fe40007ffe0ff */
[----:B------:R-:W-:-:S03]  /*12620*/  IADD3 R4, PT, PT, -R2, R4, RZ ;  /* 0x0000000402047210 */ /* 0x000fc60007ffe1ff */
[----:B------:R-:W-:Y:S01]  /*12630*/  FADD R6, R3, -R3 ;  /* 0x8000000303067221 */ /* 0x000fe20000000000 */
[----:B------:R-:W-:-:S03]  /*12640*/  ISETP.NE.AND P1, PT, R4, RZ, PT ;  /* 0x000000ff0400720c */ /* 0x000fc60003f25270 */
[----:B------:R-:W-:-:S04]  /*12650*/  FADD R6, R3, R6 ;  /* 0x0000000603067221 */ /* 0x000fc80000000000 */
[----:B------:R-:W-:-:S04]  /*12660*/  FADD R5, R3, -R6 ;  /* 0x8000000603057221 */ /* 0x000fc80000000000 */
[----:B------:R-:W-:-:S04]  /*12670*/  FFMA.RZ R5, R5, 1, R6 ;  /* 0x3f80000005057823 */ /* 0x000fc8000000c006 */
[----:B------:R-:W1:Y:S02]  /*12680*/  FRND.TRUNC R6, R5 ;  /* 0x0000000500067307 */ /* 0x000e64000020d000 */
[----:B-1----:R-:W-:-:S05]  /*12690*/  FADD R3, R3, -R6 ;  /* 0x8000000603037221 */ /* 0x002fca0000000000 */
[----:B------:R-:W-:-:S13]  /*126a0*/  ISETP.NE.AND P0, PT, R3, RZ, PT ;  /* 0x000000ff0300720c */ /* 0x000fda0003f05270 */
[----:B------:R-:W-:Y:S05]  /*126b0*/  @P0 BRA P1, `(.L_x_284) ;  /* 0xfffffffc00d00947 */ /* 0x000fea000083ffff */
.L_x_283:
[----:B------:R-:W-:Y:S05]  /*126c0*/  BSYNC.RECONVERGENT B1 ;  /* 0x0000000000017941 */ /* 0x000fea0003800200 */
.L_x_282:
[----:B------:R-:W-:-:S04]  /*126d0*/  FMUL R2, R3, 1.1920928955078125e-07 ;  /* 0x3400000003027820 */ /* 0x000fc80000400000 */
[----:B------:R-:W-:-:S07]  /*126e0*/  FMUL R2, R7, R2 ;  /* 0x0000000207027220 */ /* 0x000fce0000400000 */
.L_x_278:
[----:B------:R-:W-:Y:S05]  /*126f0*/  BSYNC.RECONVERGENT B0 ;  /* 0x0000000000007941 */ /* 0x000fea0003800200 */
.L_x_277:
[C---:B------:R-:W-:Y:S01]  /*12700*/  FSETP.NAN.AND P0, PT, |R2|.reuse, |R2|, PT ;  /* 0x400000020200720b */ /* 0x040fe20003f08200 */
[----:B------:R-:W-:Y:S01]  /*12710*/  BSSY.RECONVERGENT B2, `(.L_x_285) ;  /* 0x000008a000027945 */ /* 0x000fe20003800200 */
[----:B------:R-:W-:-:S04]  /*12720*/  LOP3.LUT R17, R2, 0x80000000, R17, 0xb8, !PT ;  /* 0x8000000002117812 */ /* 0x000fc800078eb811 */
[----:B------:R-:W-:-:S04]  /*12730*/  FSEL R17, R2, R17, P0 ;  /* 0x0000001102117208 */ /* 0x000fc80000000000 */
[C---:B------:R-:W-:Y:S01]  /*12740*/  FSETP.GT.AND P0, PT, |R17|.reuse, 0.5, PT ;  /* 0x3f0000001100780b */ /* 0x040fe20003f04200 */
[----:B------:R-:W-:-:S05]  /*12750*/  FADD R2, -|R17|, 1 ;  /* 0x3f80000011027421 */ /* 0x000fca0000000300 */
[----:B------:R-:W-:-:S04]  /*12760*/  FSEL R5, R2, |R17|, P0 ;  /* 0x4000001102057208 */ /* 0x000fc80000000000 */
[----:B------:R-:W-:-:S13]  /*12770*/  FSETP.GEU.AND P0, PT, |R5|, 9.9999997171806853657e-10, PT ;  /* 0x3089705f0500780b */ /* 0x000fda0003f0e200 */
[----:B------:R-:W-:Y:S05]  /*12780*/  @P0 BRA `(.L_x_286) ;  /* 0x0000000400100947 */ /* 0x000fea0003800000 */
[----:B------:R-:W1:Y:S01]  /*12790*/  LDCU UR5, c[0x0][0x3dc] ;  /* 0x00007b80ff0577ac */ /* 0x000e620008000800 */
[-C--:B------:R-:W-:Y:S01]  /*127a0*/  FMUL R4, RZ, R5.reuse ;  /* 0x00000005ff047220 */ /* 0x080fe20000400000 */
[----:B------:R-:W-:Y:S01]  /*127b0*/  FSETP.GT.AND P0, PT, |R5|, 16777216, PT ;  /* 0x4b8000000500780b */ /* 0x000fe20003f04200 */
[----:B------:R-:W-:Y:S01]  /*127c0*/  HFMA2 R23, -RZ, RZ, 1.6015625, 24.28125 ;  /* 0x3e684e12ff177431 */ /* 0x000fe200000001ff */
[----:B------:R-:W-:Y:S01]  /*127d0*/  MOV R22, 0x3f17acc9 ;  /* 0x3f17acc900167802 */ /* 0x000fe20000000f00 */
[----:B------:R-:W-:Y:S01]  /*127e0*/  BSSY.RECONVERGENT B3, `(.L_x_287) ;  /* 0x000003d000037945 */ /* 0x000fe20003800200 */
[----:B------:R-:W-:-:S05]  /*127f0*/  FSEL R4, R4, R5, P0 ;  /* 0x0000000504047208 */ /* 0x000fca0000000000 */
[----:B------:R-:W-:-:S04]  /*12800*/  FADD R16, R4, R4 ;  /* 0x0000000404107221 */ /* 0x000fc80000000000 */
[----:B------:R-:W2:Y:S01]  /*12810*/  FRND R3, R16 ;  /* 0x0000001000037307 */ /* 0x000ea20000201000 */
[----:B-1----:R-:W-:Y:S01]  /*12820*/  I2FP.F32.U32 R2, UR5 ;  /* 0x0000000500027c45 */ /* 0x002fe20008201000 */
[----:B------:R-:W-:-:S04]  /*12830*/  UIMAD UR5, UR5, UR5, URZ ;  /* 0x00000005050572a4 */ /* 0x000fc8000f8e02ff */
[----:B------:R-:W-:Y:S02]  /*12840*/  FMUL R2, R5, R2 ;  /* 0x0000000205027220 */ /* 0x000fe40000400000 */
[----:B------:R-:W1:Y:S03]  /*12850*/  F2I.NTZ R17, R16 ;  /* 0x0000001000117305 */ /* 0x000e660000203100 */
[----:B------:R-:W-:Y:S01]  /*12860*/  FSETP.GT.AND P0, PT, |R2|, 16777216, PT ;  /* 0x4b8000000200780b */ /* 0x000fe20003f04200 */
[----:B--2---:R-:W-:-:S04]  /*12870*/  FFMA R3, R3, -0.5, R4 ;  /* 0xbf00000003037823 */ /* 0x004fc80000000004 */
[----:B------:R-:W-:-:S04]  /*12880*/  FMUL R20, R3, R3 ;  /* 0x0000000303147220 */ /* 0x000fc80000400000 */
[C---:B------:R-:W-:Y:S01]  /*12890*/  FFMA R21, R20.reuse, R23, -1.334560394287109375 ;  /* 0xbfaad2e014157423 */ /* 0x040fe20000000017 */
[C---:B-1----:R-:W-:Y:S01]  /*128a0*/  LOP3.LUT R4, R17.reuse, 0x1, RZ, 0xc0, !PT ;  /* 0x0000000111047812 */ /* 0x042fe200078ec0ff */
[----:B------:R-:W-:Y:S02]  /*128b0*/  VIADD R17, R17, 0x1 ;  /* 0x0000000111117836 */ /* 0x000fe40000000000 */
[----:B------:R-:W-:Y:S01]  /*128c0*/  @P0 FMUL R2, RZ, R2 ;  /* 0x00000002ff020220 */ /* 0x000fe20000400000 */
[----:B------:R-:W-:Y:S01]  /*128d0*/  FFMA R19, R20, -R22, 2.550144195556640625 ;  /* 0x4023359014137423 */ /* 0x000fe20000000816 */
[----:B------:R-:W-:Y:S01]  /*128e0*/  ISETP.NE.U32.AND P0, PT, R4, 0x1, PT ;  /* 0x000000010400780c */ /* 0x000fe20003f05070 */
[----:B------:R-:W-:Y:S01]  /*128f0*/  FFMA R21, R20, R21, 4.0586924552917480469 ;  /* 0x4081e0cf14157423 */ /* 0x000fe20000000015 */
[----:B------:R-:W-:Y:S01]  /*12900*/  FADD R5, R2, R2 ;  /* 0x0000000202057221 */ /* 0x000fe20000000000 */
[----:B------:R-:W-:Y:S01]  /*12910*/  LOP3.LUT P1, RZ, R17, 0x2, RZ, 0xc0, !PT ;  /* 0x0000000211ff7812 */ /* 0x000fe2000782c0ff */
[----:B------:R-:W-:Y:S01]  /*12920*/  FFMA R17, R3, R20, RZ ;  /* 0x0000001403117223 */ /* 0x000fe200000000ff */
[C---:B------:R-:W-:Y:S01]  /*12930*/  FFMA R4, R20.reuse, R19, -5.1677198410034179688 ;  /* 0xc0a55df614047423 */ /* 0x040fe20000000013 */
[----:B------:R-:W1:Y:S01]  /*12940*/  FRND R7, R5 ;  /* 0x0000000500077307 */ /* 0x000e620000201000 */
[----:B------:R-:W-:-:S02]  /*12950*/  FFMA R21, R20, R21, -4.9348020553588867188 ;  /* 0xc09de9e614157423 */ /* 0x000fc40000000015 */
[----:B------:R-:W-:Y:S02]  /*12960*/  FFMA R4, R4, R17, RZ ;  /* 0x0000001104047223 */ /* 0x000fe400000000ff */
[----:B------:R-:W-:Y:S02]  /*12970*/  FFMA R20, R20, R21, 1 ;  /* 0x3f80000014147423 */ /* 0x000fe40000000015 */
[----:B------:R-:W-:Y:S01]  /*12980*/  @!P0 FFMA R20, R3, 3.1415927410125732422, R4 ;  /* 0x40490fdb03148823 */ /* 0x000fe20000000004 */
[----:B------:R2:W3:Y:S03]  /*12990*/  F2I.NTZ R6, R5 ;  /* 0x0000000500067305 */ /* 0x0004e60000203100 */
[----:B------:R-:W-:Y:S01]  /*129a0*/  @P1 FADD R20, RZ, -R20 ;  /* 0x80000014ff141221 */ /* 0x000fe20000000000 */
[----:B-1----:R-:W-:-:S04]  /*129b0*/  FFMA R2, R7, -0.5, R2 ;  /* 0xbf00000007027823 */ /* 0x002fc80000000002 */
[----:B--2---:R-:W-:Y:S01]  /*129c0*/  FMUL R5, R2, R2 ;  /* 0x0000000202057220 */ /* 0x004fe20000400000 */
[----:B---3--:R-:W-:-:S03]  /*129d0*/  LOP3.LUT R7, R6, 0x1, RZ, 0xc0, !PT ;  /* 0x0000000106077812 */ /* 0x008fc600078ec0ff */
[C---:B------:R-:W-:Y:S01]  /*129e0*/  FFMA R16, R5.reuse, R23, -1.334560394287109375 ;  /* 0xbfaad2e005107423 */ /* 0x040fe20000000017 */
[----:B------:R-:W-:Y:S01]  /*129f0*/  IADD3 R6, PT, PT, R6, 0x1, RZ ;  /* 0x0000000106067810 */ /* 0x000fe20007ffe0ff */
[----:B------:R-:W-:Y:S01]  /*12a00*/  FFMA R4, R5, -R22, 2.550144195556640625 ;  /* 0x4023359005047423 */ /* 0x000fe20000000816 */
[----:B------:R-:W-:Y:S01]  /*12a10*/  ISETP.NE.U32.AND P0, PT, R7, 0x1, PT ;  /* 0x000000010700780c */ /* 0x000fe20003f05070 */
[C---:B------:R-:W-:Y:S01]  /*12a20*/  FFMA R16, R5.reuse, R16, 4.0586924552917480469 ;  /* 0x4081e0cf05107423 */ /* 0x040fe20000000010 */
[----:B------:R-:W-:Y:S01]  /*12a30*/  LOP3.LUT P1, RZ, R6, 0x2, RZ, 0xc0, !PT ;  /* 0x0000000206ff7812 */ /* 0x000fe2000782c0ff */
[----:B------:R-:W-:Y:S01]  /*12a40*/  FFMA R6, R2, R5, RZ ;  /* 0x0000000502067223 */ /* 0x000fe200000000ff */
[C---:B------:R-:W-:Y:S01]  /*12a50*/  FFMA R3, R5.reuse, R4, -5.1677198410034179688 ;  /* 0xc0a55df605037423 */ /* 0x040fe20000000004 */
[----:B------:R-:W-:Y:S01]  /*12a60*/  FFMA R16, R5, R16, -4.9348020553588867188 ;  /* 0xc09de9e605107423 */ /* 0x000fe20000000010 */
[----:B------:R-:W-:Y:S02]  /*12a70*/  FMUL R7, R20, R20 ;  /* 0x0000001414077220 */ /* 0x000fe40000400000 */
[----:B------:R-:W-:Y:S01]  /*12a80*/  FFMA R3, R3, R6, RZ ;  /* 0x0000000603037223 */ /* 0x000fe200000000ff */
[----:B------:R-:W-:Y:S01]  /*12a90*/  FFMA R5, R5, R16, 1 ;  /* 0x3f80000005057423 */ /* 0x000fe20000000010 */
[----:B------:R-:W1:Y:S03]  /*12aa0*/  MUFU.RCP R4, R7 ;  /* 0x0000000700047308 */ /* 0x000e660000001000 */
[----:B------:R-:W-:Y:S01]  /*12ab0*/  @!P0 FFMA R5, R2, 3.1415927410125732422, R3 ;  /* 0x40490fdb02058823 */ /* 0x000fe20000000003 */
[----:B------:R-:W-:-:S03]  /*12ac0*/  I2FP.F32.U32 R2, UR5 ;  /* 0x0000000500027c45 */ /* 0x000fc60008201000 */
[----:B------:R-:W-:-:S04]  /*12ad0*/  @P1 FADD R5, RZ, -R5 ;  /* 0x80000005ff051221 */ /* 0x000fc80000000000 */
[----:B------:R-:W-:-:S04]  /*12ae0*/  FMUL R2, R5, R2 ;  /* 0x0000000205027220 */ /* 0x000fc80000400000 */
[----:B------:R-:W-:Y:S01]  /*12af0*/  FMUL R2, R5, R2 ;  /* 0x0000000205027220 */ /* 0x000fe20000400000 */
[----:B-1----:R-:W-:-:S03]  /*12b00*/  FFMA R3, -R7, R4, 1 ;  /* 0x3f80000007037423 */ /* 0x002fc60000000104 */
[----:B------:R-:W1:Y:S01]  /*12b10*/  FCHK P0, R2, R7 ;  /* 0x0000000702007302 */ /* 0x000e620000000000 */
[----:B------:R-:W-:-:S04]  /*12b20*/  FFMA R3, R4, R3, R4 ;  /* 0x0000000304037223 */ /* 0x000fc80000000004 */
[----:B------:R-:W-:-:S04]  /*12b30*/  FFMA R4, R2, R3, RZ ;  /* 0x0000000302047223 */ /* 0x000fc800000000ff */
[----:B------:R-:W-:-:S04]  /*12b40*/  FFMA R5, -R7, R4, R2 ;  /* 0x0000000407057223 */ /* 0x000fc80000000102 */
[----:B------:R-:W-:Y:S01]  /*12b50*/  FFMA R3, R3, R5, R4 ;  /* 0x0000000503037223 */ /* 0x000fe20000000004 */
[----:B-1----:R-:W-:Y:S06]  /*12b60*/  @!P0 BRA `(.L_x_288) ;  /* 0x0000000000108947 */ /* 0x002fec0003800000 */
[----:B------:R-:W-:Y:S02]  /*12b70*/  MOV R26, R7 ;  /* 0x00000007001a7202 */ /* 0x000fe40000000f00 */
[----:B------:R-:W-:-:S07]  /*12b80*/  MOV R16, 0x12ba0 ;  /* 0x00012ba000107802 */ /* 0x000fce0000000f00 */
[----:B0-----:R-:W-:Y:S05]  /*12b90*/  CALL.REL.NOINC `($__internal_1_$__cuda_sm3x_div_rn_noftz_f32_slowpath) ;  /* 0x000004bc00907944 */ /* 0x001fea0003c00000 */
[----:B------:R-:W-:-:S07]  /*12ba0*/  MOV R3, R2 ;  /* 0x0000000200037202 */ /* 0x000fce0000000f00 */
.L_x_288:
[----:B------:R-:W-:Y:S05]  /*12bb0*/  BSYNC.RECONVERGENT B3 ;  /* 0x0000000000037941 */ /* 0x000fea0003800200 */
.L_x_287:
[----:B------:R-:W-:Y:S05]  /*12bc0*/  BRA `(.L_x_289) ;  /* 0x0000000000f87947 */ /* 0x000fea0003800000 */
.L_x_286:
[----:B------:R-:W1:Y:S01]  /*12bd0*/  LDCU UR5, c[0x0][0x3dc] ;  /* 0x00007b80ff0577ac */ /* 0x000e620008000800 */
[----:B------:R-:W-:Y:S01]  /*12be0*/  FADD R2, R5, R5 ;  /* 0x0000000505027221 */ /* 0x000fe20000000000 */
[----:B------:R-:W-:Y:S01]  /*12bf0*/  HFMA2 R23, -RZ, RZ, 1.7724609375, -0.07476806640625 ;  /* 0x3f17acc9ff177431 */ /* 0x000fe200000001ff */
[----:B------:R-:W2:Y:S01]  /*12c00*/  FRND.TRUNC R22, R5 ;  /* 0x0000000500167307 */ /* 0x000ea2000020d000 */
[----:B------:R-:W-:Y:S01]  /*12c10*/  MOV R24, 0x3e684e12 ;  /* 0x3e684e1200187802 */ /* 0x000fe20000000f00 */
[----:B------:R-:W-:Y:S06]  /*12c20*/  BSSY.RECONVERGENT B3, `(.L_x_289) ;  /* 0x0000038000037945 */ /* 0x000fec0003800200 */
[----:B------:R-:W3:Y:S01]  /*12c30*/  FRND R6, R2 ;  /* 0x0000000200067307 */ /* 0x000ee20000201000 */
[----:B-1----:R-:W-:-:S07]  /*12c40*/  I2FP.F32.U32 R4, UR5 ;  /* 0x0000000500047c45 */ /* 0x002fce0008201000 */
[----:B------:R-:W1:Y:S01]  /*12c50*/  F2I.NTZ R16, R2 ;  /* 0x0000000200107305 */ /* 0x000e620000203100 */
[C---:B--2---:R-:W-:Y:S01]  /*12c60*/  FSETP.NEU.AND P2, PT, R5.reuse, R22, PT ;  /* 0x000000160500720b */ /* 0x044fe20003f4d000 */
[----:B------:R-:W-:Y:S01]  /*12c70*/  FMUL R4, R5, R4 ;  /* 0x0000000405047220 */ /* 0x000fe20000400000 */
[----:B---3--:R-:W-:-:S03]  /*12c80*/  FFMA R3, R6, -0.5, R5 ;  /* 0xbf00000006037823 */ /* 0x008fc60000000005 */
[----:B------:R-:W-:Y:S01]  /*12c90*/  FADD R6, R4, R4 ;  /* 0x0000000404067221 */ /* 0x000fe20000000000 */
[----:B------:R-:W-:-:S03]  /*12ca0*/  FMUL R20, R3, R3 ;  /* 0x0000000303147220 */ /* 0x000fc60000400000 */
[----:B------:R-:W2:Y:S01]  /*12cb0*/  FRND R7, R6 ;  /* 0x0000000600077307 */ /* 0x000ea20000201000 */
[----:B-1----:R-:W-:Y:S01]  /*12cc0*/  LOP3.LUT R17, R16, 0x1, RZ, 0xc0, !PT ;  /* 0x0000000110117812 */ /* 0x002fe200078ec0ff */
[----:B------:R-:W-:Y:S01]  /*12cd0*/  FFMA R19, R20, R24, -1.334560394287109375 ;  /* 0xbfaad2e014137423 */ /* 0x000fe20000000018 */
[----:B------:R-:W-:Y:S01]  /*12ce0*/  LOP3.LUT P1, RZ, R16, 0x2, RZ, 0xc0, !PT ;  /* 0x0000000210ff7812 */ /* 0x000fe2000782c0ff */
[----:B------:R-:W-:Y:S01]  /*12cf0*/  FFMA R21, R3, R20, RZ ;  /* 0x0000001403157223 */ /* 0x000fe200000000ff */
[----:B------:R-:W-:-:S03]  /*12d00*/  ISETP.NE.U32.AND P0, PT, R17, 0x1, PT ;  /* 0x000000011100780c */ /* 0x000fc60003f05070 */
[----:B------:R-:W1:Y:S01]  /*12d10*/  F2I.NTZ R16, R6 ;  /* 0x0000000600107305 */ /* 0x000e620000203100 */
[C---:B------:R-:W-:Y:S01]  /*12d20*/  FFMA R17, R20.reuse, -R23, 2.550144195556640625 ;  /* 0x4023359014117423 */ /* 0x040fe20000000817 */
[----:B------:R-:W-:-:S03]  /*12d30*/  FFMA R19, R20, R19, 4.0586924552917480469 ;  /* 0x4081e0cf14137423 */ /* 0x000fc60000000013 */
[C---:B------:R-:W-:Y:S01]  /*12d40*/  FFMA R2, R20.reuse, R17, -5.1677198410034179688 ;  /* 0xc0a55df614027423 */ /* 0x040fe20000000011 */
[----:B------:R-:W-:Y:S02]  /*12d50*/  FFMA R19, R20, R19, -4.9348020553588867188 ;  /* 0xc09de9e614137423 */ /* 0x000fe40000000013 */
[----:B------:R-:W3:Y:S01]  /*12d60*/  FRND.TRUNC R17, R4 ;  /* 0x0000000400117307 */ /* 0x000ee2000020d000 */
[----:B------:R-:W-:Y:S01]  /*12d70*/  FFMA R22, R2, R21, RZ ;  /* 0x0000001502167223 */ /* 0x000fe200000000ff */
[----:B--2---:R-:W-:Y:S01]  /*12d80*/  FFMA R2, R7, -0.5, R4 ;  /* 0xbf00000007027823 */ /* 0x004fe20000000004 */
[----:B------:R-:W-:Y:S02]  /*12d90*/  FFMA R19, R20, R19, 1 ;  /* 0x3f80000014137423 */ /* 0x000fe40000000013 */
[----:B------:R-:W-:Y:S01]  /*12da0*/  @P0 FFMA R19, R3, 3.1415927410125732422, R22 ;  /* 0x40490fdb03130823 */ /* 0x000fe20000000016 */
[----:B------:R-:W-:Y:S01]  /*12db0*/  FMUL R7, R2, R2 ;  /* 0x0000000202077220 */ /* 0x000fe20000400000 */
[----:B-1----:R-:W-:-:S02]  /*12dc0*/  LOP3.LUT R3, R16, 0x1, RZ, 0xc0, !PT ;  /* 0x0000000110037812 */ /* 0x002fc400078ec0ff */
[----:B------:R-:W-:Y:S01]  /*12dd0*/  @P1 FADD R19, RZ, -R19 ;  /* 0x80000013ff131221 */ /* 0x000fe20000000000 */
[----:B------:R-:W-:Y:S01]  /*12de0*/  LOP3.LUT P1, RZ, R16, 0x2, RZ, 0xc0, !PT ;  /* 0x0000000210ff7812 */ /* 0x000fe2000782c0ff */
[----:B------:R-:W-:Y:S01]  /*12df0*/  FFMA R16, R7, R24, -1.334560394287109375 ;  /* 0xbfaad2e007107423 */ /* 0x000fe20000000018 */
[----:B------:R-:W-:Y:S01]  /*12e00*/  ISETP.NE.U32.AND P0, PT, R3, 0x1, PT ;  /* 0x000000010300780c */ /* 0x000fe20003f05070 */
[C---:B------:R-:W-:Y:S01]  /*12e10*/  FFMA R6, R7.reuse, -R23, 2.550144195556640625 ;  /* 0x4023359007067423 */ /* 0x040fe20000000817 */
[----:B------:R-:W-:Y:S01]  /*12e20*/  @!P2 FMUL R19, RZ, R5 ;  /* 0x00000005ff13a220 */ /* 0x000fe20000400000 */
[C---:B------:R-:W-:Y:S01]  /*12e30*/  FFMA R16, R7.reuse, R16, 4.0586924552917480469 ;  /* 0x4081e0cf07107423 */ /* 0x040fe20000000010 */
[----:B------:R-:W-:Y:S01]  /*12e40*/  FFMA R20, R2, R7, RZ ;  /* 0x0000000702147223 */ /* 0x000fe200000000ff */
[----:B------:R-:W-:Y:S01]  /*12e50*/  FFMA R3, R7, R6, -5.1677198410034179688 ;  /* 0xc0a55df607037423 */ /* 0x000fe20000000006 */
[----:B---3--:R-:W-:Y:S01]  /*12e60*/  FSETP.NEU.AND P2, PT, R4, R17, PT ;  /* 0x000000110400720b */ /* 0x008fe20003f4d000 */
[----:B------:R-:W-:Y:S01]  /*12e70*/  FMUL R26, R19, R19 ;  /* 0x00000013131a7220 */ /* 0x000fe20000400000 */
[----:B------:R-:W-:Y:S01]  /*12e80*/  FFMA R16, R7, R16, -4.9348020553588867188 ;  /* 0xc09de9e607107423 */ /* 0x000fe20000000010 */
[----:B------:R-:W-:-:S02]  /*12e90*/  FFMA R3, R3, R20, RZ ;  /* 0x0000001403037223 */ /* 0x000fc400000000ff */
[----:B------:R-:W1:Y:S01]  /*12ea0*/  MUFU.RCP R5, R26 ;  /* 0x0000001a00057308 */ /* 0x000e620000001000 */
[----:B------:R-:W-:Y:S01]  /*12eb0*/  FFMA R7, R7, R16, 1 ;  /* 0x3f80000007077423 */ /* 0x000fe20000000010 */
[----:B------:R-:W-:-:S04]  /*12ec0*/  @P0 FFMA R7, R2, 3.1415927410125732422, R3 ;  /* 0x40490fdb02070823 */ /* 0x000fc80000000003 */
[----:B------:R-:W-:Y:S02]  /*12ed0*/  @P1 FADD R7, RZ, -R7 ;  /* 0x80000007ff071221 */ /* 0x000fe40000000000 */
[----:B------:R-:W-:-:S04]  /*12ee0*/  @!P2 FMUL R7, RZ, R4 ;  /* 0x00000004ff07a220 */ /* 0x000fc80000400000 */
[----:B------:R-:W-:-:S04]  /*12ef0*/  FMUL R2, R7, R7 ;  /* 0x0000000707027220 */ /* 0x000fc80000400000 */
[----:B------:R-:W2:Y:S01]  /*12f00*/  FCHK P0, R2, R26 ;  /* 0x0000001a02007302 */ /* 0x000ea20000000000 */
[----:B-1----:R-:W-:-:S04]  /*12f10*/  FFMA R4, -R26, R5, 1 ;  /* 0x3f8000001a047423 */ /* 0x002fc80000000105 */
[----:B------:R-:W-:-:S04]  /*12f20*/  FFMA R5, R5, R4, R5 ;  /* 0x0000000405057223 */ /* 0x000fc80000000005 */
[----:B------:R-:W-:-:S04]  /*12f30*/  FFMA R4, R2, R5, RZ ;  /* 0x0000000502047223 */ /* 0x000fc800000000ff */
[----:B------:R-:W-:-:S04]  /*12f40*/  FFMA R3, -R26, R4, R2 ;  /* 0x000000041a037223 */ /* 0x000fc80000000102 */
[----:B------:R-:W-:Y:S01]  /*12f50*/  FFMA R3, R5, R3, R4 ;  /* 0x0000000305037223 */ /* 0x000fe20000000004 */
[----:B--2---:R-:W-:Y:S06]  /*12f60*/  @!P0 BRA `(.L_x_290) ;  /* 0x00000000000c8947 */ /* 0x004fec0003800000 */
[----:B------:R-:W-:-:S07]  /*12f70*/  MOV R16, 0x12f90 ;  /* 0x00012f9000107802 */ /* 0x000fce0000000f00 */
[----:B0-----:R-:W-:Y:S05]  /*12f80*/  CALL.REL.NOINC `($__internal_1_$__cuda_sm3x_div_rn_noftz_f32_slowpath) ;  /* 0x000004b800947944 */ /* 0x001fea0003c00000 */
[----:B------:R-:W-:-:S07]  /*12f90*/  MOV R3, R2 ;  /* 0x0000000200037202 */ /* 0x000fce0000000f00 */
.L_x_290:
[----:B------:R-:W-:Y:S05]  /*12fa0*/  BSYNC.RECONVERGENT B3 ;  /* 0x0000000000037941 */ /* 0x000fea0003800200 */
.L_x_289:
[----:B------:R-:W-:Y:S05]  /*12fb0*/  BSYNC.RECONVERGENT B2 ;  /* 0x0000000000027941 */ /* 0x000fea0003800200 */
.L_x_285:
        /* <DEDUP_REMOVED lines=25> */
.L_x_295:
[----:B------:R-:W-:Y:S05]  /*13150*/  BSYNC.RECONVERGENT B1 ;  /* 0x0000000000017941 */ /* 0x000fea0003800200 */
.L_x_294:
[----:B------:R-:W-:Y:S01]  /*13160*/  FADD R5, R5, -R2 ;  /* 0x8000000205057221 */ /* 0x000fe20000000000 */
[----:B------:R-:W-:Y:S06]  /*13170*/  BRA `(.L_x_292) ;  /* 0x0000000000647947 */ /* 0x000fec0003800000 */
.L_x_293:
        /* <DEDUP_REMOVED lines=10> */
.L_x_298:
        /* <DEDUP_REMOVED lines=12> */
.L_x_297:
[----:B------:R-:W-:Y:S05]  /*132e0*/  BSYNC.RECONVERGENT B1 ;  /* 0x0000000000017941 */ /* 0x000fea0003800200 */
.L_x_296:
[----:B------:R-:W-:-:S04]  /*132f0*/  FMUL R5, R2, 1.1920928955078125e-07 ;  /* 0x3400000002057820 */ /* 0x000fc80000400000 */
[----:B------:R-:W-:-:S07]  /*13300*/  FMUL R5, R16, R5 ;  /* 0x0000000510057220 */ /* 0x000fce0000400000 */
.L_x_292:
[----:B------:R-:W-:Y:S05]  /*13310*/  BSYNC.RECONVERGENT B0 ;  /* 0x0000000000007941 */ /* 0x000fea0003800200 */
.L_x_291:
        /* <DEDUP_REMOVED lines=15> */
[----:B------:R-:W-:Y:S02]  /*13410*/  FSEL R4, R7, R6, P0 ;  /* 0x0000000607047208 */ /* 0x000fe40000000000 */
[----:B-1----:R-:W-:Y:S01]  /*13420*/  I2FP.F32.U32 R5, UR5 ;  /* 0x0000000500057c45 */ /* 0x002fe20008201000 */
[----:B------:R-:W-:-:S04]  /*13430*/  UIMAD UR5, UR5, UR5, URZ ;  /* 0x00000005050572a4 */ /* 0x000fc8000f8e02ff */
[----:B------:R-:W-:Y:S01]  /*13440*/  FMUL R2, R6, R5 ;  /* 0x0000000506027220 */ /* 0x000fe20000400000 */
[----:B------:R-:W-:-:S04]  /*13450*/  FADD R5, R4, R4 ;  /* 0x0000000404057221 */ /* 0x000fc80000000000 */
[----:B------:R-:W-:Y:S01]  /*13460*/  FSETP.GT.AND P0, PT, |R2|, 16777216, PT ;  /* 0x4b8000000200780b */ /* 0x000fe20003f04200 */
[----:B------:R-:W1:Y:S08]  /*13470*/  FRND R17, R5 ;  /* 0x0000000500117307 */ /* 0x000e700000201000 */
[----:B------:R-:W2:Y:S04]  /*13480*/  F2I.NTZ R18, R5 ;  /* 0x0000000500127305 */ /* 0x000ea80000203100 */
[----:B------:R-:W-:Y:S01]  /*13490*/  @P0 FMUL R2, RZ, R2 ;  /* 0x00000002ff020220 */ /* 0x000fe20000400000 */
[----:B-1----:R-:W-:-:S03]  /*134a0*/  FFMA R4, R17, -0.5, R4 ;  /* 0xbf00000011047823 */ /* 0x002fc60000000004 */
[----:B------:R-:W-:Y:S01]  /*134b0*/  FADD R6, R2, R2 ;  /* 0x0000000202067221 */ /* 0x000fe20000000000 */
[----:B------:R-:W-:-:S03]  /*134c0*/  FMUL R17, R4, R4 ;  /* 0x0000000404117220 */ /* 0x000fc60000400000 */
[----:B------:R-:W1:Y:S01]  /*134d0*/  FRND R7, R6 ;  /* 0x0000000600077307 */ /* 0x000e620000201000 */
[C---:B--2---:R-:W-:Y:S01]  /*134e0*/  LOP3.LUT R19, R18.reuse, 0x1, RZ, 0xc0, !PT ;  /* 0x0000000112137812 */ /* 0x044fe200078ec0ff */
[C---:B------:R-:W-:Y:S01]  /*134f0*/  FFMA R22, R17.reuse, R26, -1.334560394287109375 ;  /* 0xbfaad2e011167423 */ /* 0x040fe2000000001a */
[----:B------:R-:W-:Y:S01]  /*13500*/  IADD3 R18, PT, PT, R18, 0x1, RZ ;  /* 0x0000000112127810 */ /* 0x000fe20007ffe0ff */
[----:B------:R-:W-:Y:S01]  /*13510*/  FFMA R20, R17, -R24, 2.550144195556640625 ;  /* 0x4023359011147423 */ /* 0x000fe20000000818 */
[----:B------:R-:W-:-:S03]  /*13520*/  ISETP.NE.U32.AND P0, PT, R19, 0x1, PT ;  /* 0x000000011300780c */ /* 0x000fc60003f05070 */
[----:B------:R-:W2:Y:S01]  /*13530*/  F2I.NTZ R16, R6 ;  /* 0x0000000600107305 */ /* 0x000ea20000203100 */
[C---:B------:R-:W-:Y:S01]  /*13540*/  FFMA R22, R17.reuse, R22, 4.0586924552917480469 ;  /* 0x4081e0cf11167423 */ /* 0x040fe20000000016 */
[----:B------:R-:W-:Y:S01]  /*13550*/  LOP3.LUT P1, RZ, R18, 0x2, RZ, 0xc0, !PT ;  /* 0x0000000212ff7812 */ /* 0x000fe2000782c0ff */
[----:B------:R-:W-:Y:S01]  /*13560*/  FFMA R18, R4, R17, RZ ;  /* 0x0000001104127223 */ /* 0x000fe200000000ff */
[C---:B------:R-:W-:Y:S01]  /*13570*/  FFMA R5, R17.reuse, R20, -5.1677198410034179688 ;  /* 0xc0a55df611057423 */ /* 0x040fe20000000014 */
[----:B------:R-:W-:Y:S01]  /*13580*/  FFMA R22, R17, R22, -4.9348020553588867188 ;  /* 0xc09de9e611167423 */ /* 0x000fe20000000016 */
[----:B-1----:R-:W-:Y:S02]  /*13590*/  FFMA R2, R7, -0.5, R2 ;  /* 0xbf00000007027823 */ /* 0x002fe40000000002 */
[----:B------:R-:W-:Y:S01]  /*135a0*/  FFMA R7, R5, R18, RZ ;  /* 0x0000001205077223 */ /* 0x000fe200000000ff */
[----:B------:R-:W-:Y:S01]  /*135b0*/  FFMA R17, R17, R22, 1 ;  /* 0x3f80000011117423 */ /* 0x000fe20000000016 */
[----:B------:R-:W-:-:S02]  /*135c0*/  FMUL R5, R2, R2 ;  /* 0x0000000202057220 */ /* 0x000fc40000400000 */
[----:B------:R-:W-:Y:S01]  /*135d0*/  @!P0 FFMA R17, R4, 3.1415927410125732422, R7 ;  /* 0x40490fdb04118823 */ /* 0x000fe20000000007 */
[C---:B--2---:R-:W-:Y:S01]  /*135e0*/  LOP3.LUT R6, R16.reuse, 0x1, RZ, 0xc0, !PT ;  /* 0x0000000110067812 */ /* 0x044fe200078ec0ff */
[C---:B------:R-:W-:Y:S01]  /*135f0*/  FFMA R4, R5.reuse, -R24, 2.550144195556640625 ;  /* 0x4023359005047423 */ /* 0x040fe20000000818 */
[----:B------:R-:W-:Y:S01]  /*13600*/  IADD3 R16, PT, PT, R16, 0x1, RZ ;  /* 0x0000000110107810 */ /* 0x000fe20007ffe0ff */
[----:B------:R-:W-:Y:S01]  /*13610*/  @P1 FADD R17, RZ, -R17 ;  /* 0x80000011ff111221 */ /* 0x000fe20000000000 */
[----:B------:R-:W-:Y:S01]  /*13620*/  ISETP.NE.U32.AND P0, PT, R6, 0x1, PT ;  /* 0x000000010600780c */ /* 0x000fe20003f05070 */
[C---:B------:R-:W-:Y:S01]  /*13630*/  FFMA R6, R5.reuse, R26, -1.334560394287109375 ;  /* 0xbfaad2e005067423 */ /* 0x040fe2000000001a */
[----:B------:R-:W-:Y:S01]  /*13640*/  LOP3.LUT P1, RZ, R16, 0x2, RZ, 0xc0, !PT ;  /* 0x0000000210ff7812 */ /* 0x000fe2000782c0ff */
[----:B------:R-:W-:Y:S01]  /*13650*/  FFMA R7, R2, R5, RZ ;  /* 0x0000000502077223 */ /* 0x000fe200000000ff */
[C---:B------:R-:W-:Y:S01]  /*13660*/  FFMA R4, R5.reuse, R4, -5.1677198410034179688 ;  /* 0xc0a55df605047423 */ /* 0x040fe20000000004 */
[----:B------:R-:W-:Y:S01]  /*13670*/  FFMA R6, R5, R6, 4.0586924552917480469 ;  /* 0x4081e0cf05067423 */ /* 0x000fe20000000006 */
[----:B------:R-:W-:-:S02]  /*13680*/  FMUL R17, R17, R17 ;  /* 0x0000001111117220 */ /* 0x000fc40000400000 */
[----:B------:R-:W-:Y:S01]  /*13690*/  FFMA R7, R4, R7, RZ ;  /* 0x0000000704077223 */ /* 0x000fe200000000ff */
[C---:B------:R-:W-:Y:S01]  /*136a0*/  FFMA R6, R5.reuse, R6, -4.9348020553588867188 ;  /* 0xc09de9e605067423 */ /* 0x040fe20000000006 */
[----:B------:R-:W1:Y:S03]  /*136b0*/  MUFU.RCP R16, R17 ;  /* 0x0000001100107308 */ /* 0x000e660000001000 */
[----:B------:R-:W-:Y:S01]  /*136c0*/  FFMA R5, R5, R6, 1 ;  /* 0x3f80000005057423 */ /* 0x000fe20000000006 */
        /* <DEDUP_REMOVED lines=16> */
.L_x_302:
[----:B------:R-:W-:Y:S05]  /*137d0*/  BSYNC.RECONVERGENT B3 ;  /* 0x0000000000037941 */ /* 0x000fea0003800200 */
.L_x_301:
[----:B------:R-:W-:Y:S05]  /*137e0*/  BRA `(.L_x_303) ;  /* 0x0000000000fc7947 */ /* 0x000fea0003800000 */
.L_x_300:
[----:B------:R-:W1:Y:S01]  /*137f0*/  LDCU UR5, c[0x0][0x3e0] ;  /* 0x00007c00ff0577ac */ /* 0x000e620008000800 */
[----:B------:R-:W-:Y:S01]  /*13800*/  FADD R2, R6, R6 ;  /* 0x0000000606027221 */ /* 0x000fe20000000000 */
[----:B------:R-:W-:Y:S01]  /*13810*/  MOV R24, 0x3e684e12 ;  /* 0x3e684e1200187802 */ /* 0x000fe20000000f00 */
[----:B------:R-:W-:Y:S01]  /*13820*/  HFMA2 R22, -RZ, RZ, 1.7724609375, -0.07476806640625 ;  /* 0x3f17acc9ff167431 */ /* 0x000fe200000001ff */
[----:B------:R-:W2:Y:S01]  /*13830*/  FRND.TRUNC R23, R6 ;  /* 0x0000000600177307 */ /* 0x000ea2000020d000 */
[----:B------:R-:W-:Y:S07]  /*13840*/  BSSY.RECONVERGENT B3, `(.L_x_303) ;  /* 0x0000039000037945 */ /* 0x000fee0003800200 */
        /* <DEDUP_REMOVED lines=9> */
[----:B------:R-:W-:Y:S01]  /*138e0*/  FFMA R18, R19, R24, -1.334560394287109375 ;  /* 0xbfaad2e013127423 */ /* 0x000fe20000000018 */
[----:B-1----:R-:W-:Y:S01]  /*138f0*/  LOP3.LUT R20, R17, 0x1, RZ, 0xc0, !PT ;  /* 0x0000000111147812 */ /* 0x002fe200078ec0ff */
[----:B------:R-:W-:Y:S01]  /*13900*/  FFMA R2, R19, -R22, 2.550144195556640625 ;  /* 0x4023359013027423 */ /* 0x000fe20000000816 */
[----:B------:R-:W-:Y:S01]  /*13910*/  LOP3.LUT P1, RZ, R17, 0x2, RZ, 0xc0, !PT ;  /* 0x0000000211ff7812 */ /* 0x000fe2000782c0ff */
[----:B------:R-:W-:-:S03]  /*13920*/  FFMA R18, R19, R18, 4.0586924552917480469 ;  /* 0x4081e0cf13127423 */ /* 0x000fc60000000012 */
[----:B------:R-:W1:Y:S01]  /*13930*/  F2I.NTZ R17, R7 ;  /* 0x0000000700117305 */ /* 0x000e620000203100 */
[----:B------:R-:W-:Y:S01]  /*13940*/  ISETP.NE.U32.AND P0, PT, R20, 0x1, PT ;  /* 0x000000011400780c */ /* 0x000fe20003f05070 */
[----:B------:R-:W-:Y:S01]  /*13950*/  FFMA R21, R4, R19, RZ ;  /* 0x0000001304157223 */ /* 0x000fe200000000ff */
[C---:B------:R-:W-:Y:S01]  /*13960*/  FFMA R18, R19.reuse, R18, -4.9348020553588867188 ;  /* 0xc09de9e613127423 */ /* 0x040fe20000000012 */
[----:B------:R-:W-:-:S03]  /*13970*/  FFMA R2, R19, R2, -5.1677198410034179688 ;  /* 0xc0a55df613027423 */ /* 0x000fc60000000002 */
[----:B------:R-:W-:Y:S01]  /*13980*/  FFMA R20, R19, R18, 1 ;  /* 0x3f80000013147423 */ /* 0x000fe20000000012 */
[----:B------:R-:W-:Y:S01]  /*13990*/  FFMA R21, R2, R21, RZ ;  /* 0x0000001502157223 */ /* 0x000fe200000000ff */
[----:B------:R-:W3:Y:S01]  /*139a0*/  FRND.TRUNC R18, R5 ;  /* 0x0000000500127307 */ /* 0x000ee2000020d000 */
[----:B--2---:R-:W-:-:S04]  /*139b0*/  FFMA R2, R16, -0.5, R5 ;  /* 0xbf00000010027823 */ /* 0x004fc80000000005 */
[----:B------:R-:W-:Y:S01]  /*139c0*/  @P0 FFMA R20, R4, 3.1415927410125732422, R21 ;  /* 0x40490fdb04140823 */ /* 0x000fe20000000015 */
[----:B------:R-:W-:Y:S01]  /*139d0*/  FMUL R19, R2, R2 ;  /* 0x0000000202137220 */ /* 0x000fe20000400000 */
[----:B-1----:R-:W-:Y:S02]  /*139e0*/  LOP3.LUT R4, R17, 0x1, RZ, 0xc0, !PT ;  /* 0x0000000111047812 */ /* 0x002fe400078ec0ff */
[----:B------:R-:W-:Y:S01]  /*139f0*/  @P1 FADD R20, RZ, -R20 ;  /* 0x80000014ff141221 */ /* 0x000fe20000000000 */
[C---:B------:R-:W-:Y:S01]  /*13a00*/  FFMA R16, R19.reuse, R24, -1.334560394287109375 ;  /* 0xbfaad2e013107423 */ /* 0x040fe20000000018 */
[----:B------:R-:W-:Y:S01]  /*13a10*/  ISETP.NE.U32.AND P0, PT, R4, 0x1, PT ;  /* 0x000000010400780c */ /* 0x000fe20003f05070 */
[----:B------:R-:W-:Y:S01]  /*13a20*/  FFMA R4, R19, -R22, 2.550144195556640625 ;  /* 0x4023359013047423 */ /* 0x000fe20000000816 */
[----:B------:R-:W-:Y:S01]  /*13a30*/  @!P2 FMUL R20, RZ, R6 ;  /* 0x00000006ff14a220 */ /* 0x000fe20000400000 */
[----:B------:R-:W-:Y:S01]  /*13a40*/  LOP3.LUT P1, RZ, R17, 0x2, RZ, 0xc0, !PT ;  /* 0x0000000211ff7812 */ /* 0x000fe2000782c0ff */
        /* <DEDUP_REMOVED lines=24> */
.L_x_304:
[----:B------:R-:W-:Y:S05]  /*13bd0*/  BSYNC.RECONVERGENT B3 ;  /* 0x0000000000037941 */ /* 0x000fea0003800200 */
.L_x_303:
[----:B------:R-:W-:Y:S05]  /*13be0*/  BSYNC.RECONVERGENT B2 ;  /* 0x0000000000027941 */ /* 0x000fea0003800200 */
.L_x_299:
[----:B------:R-:W-:Y:S01]  /*13bf0*/  FFMA R10, R3, R4, R10 ;  /* 0x00000004030a7223 */ /* 0x000fe2000000000a */
[----:B------:R-:W-:Y:S06]  /*13c00*/  BRA.U UP1, `(.L_x_305) ;  /* 0xfffffed501b47547 */ /* 0x000fec000b83ffff */
[----:B------:R-:W1:Y:S02]  /*13c10*/  LDCU UR4, c[0x0][0x3d0] ;  /* 0x00007a00ff0477ac */ /* 0x000e640008000800 */
[----:B-1----:R-:W-:-:S09]  /*13c20*/  UISETP.NE.AND UP0, UPT, UR4, 0x1, UPT ;  /* 0x000000010400788c */ /* 0x002fd2000bf05270 */
[----:B------:R-:W-:Y:S05]  /*13c30*/  BRA.U !UP0, `(.L_x_7) ;  /* 0x000004a908b07547 */ /* 0x000fea000b800000 */
[----:B------:R-:W1:Y:S02]  /*13c40*/  LDC.64 R2, c[0x0][0x408] ;  /* 0x00010200ff027b82 */ /* 0x000e640000000a00 */
[----:B-1----:R1:W5:Y:S01]  /*13c50*/  LDG.E R23, desc[UR6][R2.64+0x4c] ;  /* 0x00004c0602177981 */ /* 0x002362000c1e1900 */
[----:B------:R-:W-:-:S05]  /*13c60*/  UMOV UR4, URZ ;  /* 0x000000ff00047c82 */ /* 0x000fca0008000000 */
.L_x_632:
[----:B------:R-:W1:Y:S01]  /*13c70*/  LDCU UR5, c[0x0][0x3f4] ;  /* 0x00007e80ff0577ac */ /* 0x000e620008000800 */
[----:B------:R-:W-:Y:S01]  /*13c80*/  I2FP.F32.U32 R0, UR4 ;  /* 0x0000000400007c45 */ /* 0x000fe20008201000 */
[----:B------:R-:W-:Y:S01]  /*13c90*/  BSSY.RECONVERGENT B0, `(.L_x_306) ;  /* 0x0000044000007945 */ /* 0x000fe20003800200 */
[----:B------:R-:W-:-:S03]  /*13ca0*/  UIADD3 UR4, UPT, UPT, UR4, 0x1, URZ ;  /* 0x0000000104047890 */ /* 0x000fc6000fffe0ff */
[----:B-1----:R-:W-:Y:S01]  /*13cb0*/  FMUL R3, R0, UR5 ;  /* 0x0000000500037c20 */ /* 0x002fe20008400000 */
[----:B------:R-:W1:Y:S03]  /*13cc0*/  LDCU UR5, c[0x0][0x3f8] ;  /* 0x00007f00ff0577ac */ /* 0x000e660008000800 */
[----:B------:R-:W-:-:S04]  /*13cd0*/  FFMA R20, R3, 7.2722054028417915106e-05, R8 ;  /* 0x3898825b03147823 */ /* 0x000fc80000000008 */
[C---:B------:R-:W-:Y:S01]  /*13ce0*/  FMUL R2, R20.reuse, 0.63661974668502807617 ;  /* 0x3f22f98314027820 */ /* 0x040fe20000400000 */
[----:B------:R-:W-:-:S05]  /*13cf0*/  FSETP.GE.AND P0, PT, |R20|, 105615, PT ;  /* 0x47ce47801400780b */ /* 0x000fca0003f06200 */
[----:B------:R-:W2:Y:S01]  /*13d00*/  F2I.NTZ R2, R2 ;  /* 0x0000000200027305 */ /* 0x000ea20000203100 */
[----:B-1----:R-:W-:Y:S01]  /*13d10*/  UISETP.NE.AND UP0, UPT, UR4, UR5, UPT ;  /* 0x000000050400728c */ /* 0x002fe2000bf05270 */
[-C--:B--2---:R-:W-:Y:S02]  /*13d20*/  I2FP.F32.S32 R3, R2.reuse ;  /* 0x0000000200037245 */ /* 0x084fe40000201400 */
[----:B------:R-:W-:-:S03]  /*13d30*/  MOV R4, R2 ;  /* 0x0000000200047202 */ /* 0x000fc60000000f00 */
[----:B------:R-:W-:-:S04]  /*13d40*/  FFMA R0, R3, -1.5707962512969970703, R20 ;  /* 0xbfc90fda03007823 */ /* 0x000fc80000000014 */
[----:B------:R-:W-:-:S04]  /*13d50*/  FFMA R0, R3, -7.5497894158615963534e-08, R0 ;  /* 0xb3a2216803007823 */ /* 0x000fc80000000000 */
[----:B------:R-:W-:-:S05]  /*13d60*/  FFMA R0, R3, -5.3903029534742383927e-15, R0 ;  /* 0xa7c234c503007823 */ /* 0x000fca0000000000 */
[----:B------:R-:W-:Y:S01]  /*13d70*/  MOV R3, R0 ;  /* 0x0000000000037202 */ /* 0x000fe20000000f00 */
[----:B------:R-:W-:Y:S06]  /*13d80*/  @!P0 BRA `(.L_x_307) ;  /* 0x0000000000d08947 */ /* 0x000fec0003800000 */
[----:B------:R-:W-:-:S13]  /*13d90*/  FSETP.NEU.AND P1, PT, |R20|, +INF , PT ;  /* 0x7f8000001400780b */ /* 0x000fda0003f2d200 */
[----:B------:R-:W-:Y:S05]  /*13da0*/  @!P1 BRA `(.L_x_308) ;  /* 0x0000000000c09947 */ /* 0x000fea0003800000 */
[----:B------:R-:W1:Y:S01]  /*13db0*/  LDC.64 R2, c[0x4][RZ] ;  /* 0x01000000ff027b82 */ /* 0x000e620000000a00 */
[----:B------:R-:W-:Y:S01]  /*13dc0*/  SHF.L.U32 R5, R20, 0x8, RZ ;  /* 0x0000000814057819 */ /* 0x000fe200000006ff */
[----:B------:R-:W-:Y:S02]  /*13dd0*/  HFMA2 R9, -RZ, RZ, 0, 0 ;  /* 0x00000000ff097431 */ /* 0x000fe400000001ff */
[----:B------:R-:W-:Y:S01]  /*13de0*/  IMAD.MOV.U32 R16, RZ, RZ, RZ ;  /* 0x000000ffff107224 */ /* 0x000fe200078e00ff */
[----:B------:R-:W-:Y:S01]  /*13df0*/  UMOV UR5, URZ ;  /* 0x000000ff00057c82 */ /* 0x000fe20008000000 */
[----:B------:R-:W-:-:S07]  /*13e00*/  LOP3.LUT R17, R5, 0x80000000, RZ, 0xfc, !PT ;  /* 0x8000000005117812 */ /* 0x000fce00078efcff */
.L_x_309:
        /* <DEDUP_REMOVED lines=36> */
[----:B------:R-:W-:-:S04]  /*14050*/  IADD3 R3, PT, PT, -R2, RZ, RZ ;  /* 0x000000ff02037210 */ /* 0x000fc80007ffe1ff */
[----:B------:R-:W-:Y:S01]  /*14060*/  @!P1 MOV R2, R3 ;  /* 0x0000000300029202 */ /* 0x000fe20000000f00 */
[----:B--2---:R-:W-:-:S10]  /*14070*/  DMUL R6, R18, UR10 ;  /* 0x0000000a12067c28 */ /* 0x004fd40008000000 */
[----:B------:R-:W2:Y:S02]  /*14080*/  F2F.F32.F64 R6, R6 ;  /* 0x0000000600067310 */ /* 0x000ea40000301000 */
[----:B--2---:R-:W-:Y:S01]  /*14090*/  FSEL R3, -R6, R6, !P2 ;  /* 0x0000000606037208 */ /* 0x004fe20005000100 */
[----:B-1----:R-:W-:Y:S06]  /*140a0*/  BRA `(.L_x_307) ;  /* 0x0000000000087947 */ /* 0x002fec0003800000 */
.L_x_308:
[----:B------:R-:W-:Y:S02]  /*140b0*/  HFMA2 R2, -RZ, RZ, 0, 0 ;  /* 0x00000000ff027431 */ /* 0x000fe400000001ff */
[----:B------:R-:W-:-:S07]  /*140c0*/  FMUL R3, RZ, R20 ;  /* 0x00000014ff037220 */ /* 0x000fce0000400000 */
.L_x_307:
[----:B------:R-:W-:Y:S05]  /*140d0*/  BSYNC.RECONVERGENT B0 ;  /* 0x0000000000007941 */ /* 0x000fea0003800200 */
.L_x_306:
[----:B------:R-:W1:Y:S01]  /*140e0*/  S2R R5, SR_CTAID.X ;  /* 0x0000000000057919 */ /* 0x000e620000002500 */
[----:B------:R-:W2:Y:S01]  /*140f0*/  LDC.64 R6, c[0x0][0x380] ;  /* 0x0000e000ff067b82 */ /* 0x000ea20000000a00 */
[----:B------:R-:W1:Y:S02]  /*14100*/  S2R R16, SR_TID.X ;  /* 0x0000000000107919 */ /* 0x000e640000002100 */
[----:B-1----:R-:W-:-:S05]  /*14110*/  LEA R5, R5, R16, 0x7 ;  /* 0x0000001005057211 */ /* 0x002fca00078e38ff */
[----:B------:R-:W-:-:S04]  /*14120*/  IMAD R5, R5, 0x3, RZ ;  /* 0x0000000305057824 */ /* 0x000fc800078e02ff */
[----:B--2---:R-:W-:-:S05]  /*14130*/  IMAD.WIDE.U32 R6, R5, 0x4, R6 ;  /* 0x0000000405067825 */ /* 0x004fca00078e0006 */
[----:B------:R1:W5:Y:S01]  /*14140*/  LDG.E R18, desc[UR6][R6.64] ;  /* 0x0000000606127981 */ /* 0x000362000c1e1900 */
[C---:B------:R-:W-:Y:S01]  /*14150*/  LOP3.LUT R9, R2.reuse, 0x1, RZ, 0xc0, !PT ;  /* 0x0000000102097812 */ /* 0x040fe200078ec0ff */
[----:B------:R-:W-:Y:S01]  /*14160*/  FMUL R17, R3, R3 ;  /* 0x0000000303117220 */ /* 0x000fe20000400000 */
[----:B------:R-:W-:Y:S01]  /*14170*/  MOV R5, 0x37cbac00 ;  /* 0x37cbac0000057802 */ /* 0x000fe20000000f00 */
[----:B------:R-:W-:Y:S01]  /*14180*/  BSSY.RECONVERGENT B0, `(.L_x_310) ;  /* 0x0000047000007945 */ /* 0x000fe20003800200 */
[----:B------:R-:W-:Y:S01]  /*14190*/  ISETP.NE.U32.AND P1, PT, R9, 0x1, PT ;  /* 0x000000010900780c */ /* 0x000fe20003f25070 */
[----:B------:R-:W-:Y:S01]  /*141a0*/  HFMA2 R9, -RZ, RZ, 1.0078125, -8.98838043212890625e-05 ;  /* 0x3c0885e4ff097431 */ /* 0x000fe200000001ff */
[----:B------:R-:W-:Y:S01]  /*141b0*/  IADD3 R2, PT, PT, R2, 0x1, RZ ;  /* 0x0000000102027810 */ /* 0x000fe20007ffe0ff */
[----:B------:R-:W-:-:S03]  /*141c0*/  FFMA R16, R17, R5, -0.0013887860113754868507 ;  /* 0xbab607ed11107423 */ /* 0x000fc60000000005 */
[----:B------:R-:W-:Y:S02]  /*141d0*/  LOP3.LUT P2, RZ, R2, 0x2, RZ, 0xc0, !PT ;  /* 0x0000000202ff7812 */ /* 0x000fe4000784c0ff */
[----:B------:R-:W-:Y:S02]  /*141e0*/  FSEL R22, R16, -0.00019574658654164522886, P1 ;  /* 0xb94d415310167808 */ /* 0x000fe40000800000 */
[----:B------:R-:W-:Y:S02]  /*141f0*/  MOV R16, 0x3e2aaaa8 ;  /* 0x3e2aaaa800107802 */ /* 0x000fe40000000f00 */
[----:B------:R-:W-:Y:S02]  /*14200*/  FSEL R24, R9, 0.041666727513074874878, !P1 ;  /* 0x3d2aaabb09187808 */ /* 0x000fe40004800000 */
[----:B------:R-:W-:Y:S02]  /*14210*/  FSEL R19, -R16, -0.4999999701976776123, !P1 ;  /* 0xbeffffff10137808 */ /* 0x000fe40004800100 */
[----:B------:R-:W-:Y:S01]  /*14220*/  FSEL R2, R3, 1, !P1 ;  /* 0x3f80000003027808 */ /* 0x000fe20004800000 */
[----:B------:R-:W-:-:S04]  /*14230*/  FFMA R22, R17, R22, R24 ;  /* 0x0000001611167223 */ /* 0x000fc80000000018 */
[C---:B------:R-:W-:Y:S01]  /*14240*/  FFMA R19, R17.reuse, R22, R19 ;  /* 0x0000001611137223 */ /* 0x040fe20000000013 */
[----:B------:R-:W-:-:S04]  /*14250*/  FFMA R17, R17, R2, RZ ;  /* 0x0000000211117223 */ /* 0x000fc800000000ff */
[----:B------:R-:W-:Y:S01]  /*14260*/  FFMA R21, R17, R19, R2 ;  /* 0x0000001311157223 */ /* 0x000fe20000000002 */
[----:B------:R-:W-:Y:S02]  /*14270*/  MOV R17, R4 ;  /* 0x0000000400117202 */ /* 0x000fe40000000f00 */
[----:B------:R-:W-:Y:S01]  /*14280*/  MOV R2, R0 ;  /* 0x0000000000027202 */ /* 0x000fe20000000f00 */
[----:B------:R-:W-:Y:S01]  /*14290*/  @P2 FADD R21, RZ, -R21 ;  /* 0x80000015ff152221 */ /* 0x000fe20000000000 */
[----:B-1----:R-:W-:Y:S06]  /*142a0*/  @!P0 BRA `(.L_x_311) ;  /* 0x0000000000d08947 */ /* 0x002fec0003800000 */
[----:B------:R-:W-:-:S13]  /*142b0*/  FSETP.NEU.AND P1, PT, |R20|, +INF , PT ;  /* 0x7f8000001400780b */ /* 0x000fda0003f2d200 */
[----:B------:R-:W-:Y:S05]  /*142c0*/  @!P1 BRA `(.L_x_312) ;  /* 0x0000000000c09947 */ /* 0x000fea0003800000 */
[----:B------:R-:W-:Y:S01]  /*142d0*/  SHF.L.U32 R2, R20, 0x8, RZ ;  /* 0x0000000814027819 */ /* 0x000fe200000006ff */
[----:B------:R-:W-:Y:S01]  /*142e0*/  HFMA2 R22, -RZ, RZ, 0, 0 ;  /* 0x00000000ff167431 */ /* 0x000fe200000001ff */
[----:B------:R-:W-:Y:S01]  /*142f0*/  MOV R17, RZ ;  /* 0x000000ff00117202 */ /* 0x000fe20000000f00 */
[----:B------:R-:W-:Y:S01]  /*14300*/  UMOV UR5, URZ ;  /* 0x000000ff00057c82 */ /* 0x000fe20008000000 */
[----:B------:R-:W-:-:S07]  /*14310*/  LOP3.LUT R27, R2, 0x80000000, RZ, 0xfc, !PT ;  /* 0x80000000021b7812 */ /* 0x000fce00078efcff */
.L_x_313:
        /* <DEDUP_REMOVED lines=11> */
[----:B-1----:R-:W-:Y:S01]  /*143d0*/  SHF.R.U32.HI R19, RZ, 0x17, R20 ;  /* 0x00000017ff137819 */ /* 0x002fe20000011614 */
        /* <DEDUP_REMOVED lines=24> */
[----:B------:R-:W1:Y:S01]  /*14560*/  I2F.F64.S64 R2, R2 ;  /* 0x0000000200027312 */ /* 0x000e620000301c00 */
[----:B------:R-:W-:-:S04]  /*14570*/  IADD3 R19, PT, PT, -R17, RZ, RZ ;  /* 0x000000ff11137210 */ /* 0x000fc80007ffe1ff */
[----:B------:R-:W-:Y:S01]  /*14580*/  @!P2 MOV R17, R19 ;  /* 0x000000130011a202 */ /* 0x000fe20000000f00 */
[----:B-1----:R-:W-:-:S10]  /*14590*/  DMUL R24, R2, UR10 ;  /* 0x0000000a02187c28 */ /* 0x002fd40008000000 */
[----:B------:R-:W1:Y:S02]  /*145a0*/  F2F.F32.F64 R24, R24 ;  /* 0x0000001800187310 */ /* 0x000e640000301000 */
[----:B-1----:R-:W-:Y:S01]  /*145b0*/  FSEL R2, -R24, R24, !P1 ;  /* 0x0000001818027208 */ /* 0x002fe20004800100 */
[----:B------:R-:W-:Y:S06]  /*145c0*/  BRA `(.L_x_311) ;  /* 0x0000000000087947 */ /* 0x000fec0003800000 */
.L_x_312:
[----:B------:R-:W-:Y:S02]  /*145d0*/  HFMA2 R17, -RZ, RZ, 0, 0 ;  /* 0x00000000ff117431 */ /* 0x000fe400000001ff */
[----:B------:R-:W-:-:S07]  /*145e0*/  FMUL R2, RZ, R20 ;  /* 0x00000014ff027220 */ /* 0x000fce0000400000 */
.L_x_311:
[----:B------:R-:W-:Y:S05]  /*145f0*/  BSYNC.RECONVERGENT B0 ;  /* 0x0000000000007941 */ /* 0x000fea0003800200 */
.L_x_310:
        /* <DEDUP_REMOVED lines=11> */
[----:B------:R-:W-:-:S04]  /*146b0*/  FFMA R22, R3, R24, R22 ;  /* 0x0000001803167223 */ /* 0x000fc80000000016 */
[C---:B------:R-:W-:Y:S01]  /*146c0*/  FFMA R17, R3.reuse, R22, R17 ;  /* 0x0000001603117223 */ /* 0x040fe20000000011 */
[----:B------:R-:W-:-:S04]  /*146d0*/  FFMA R3, R3, R2, RZ ;  /* 0x0000000203037223 */ /* 0x000fc800000000ff */
[----:B------:R-:W-:Y:S01]  /*146e0*/  FFMA R2, R3, R17, R2 ;  /* 0x0000001103027223 */ /* 0x000fe20000000002 */
[----:B------:R-:W-:-:S03]  /*146f0*/  IMAD.MOV.U32 R17, RZ, RZ, R4 ;  /* 0x000000ffff117224 */ /* 0x000fc600078e0004 */
[----:B------:R-:W-:-:S04]  /*14700*/  @P2 FADD R2, RZ, -R2 ;  /* 0x80000002ff022221 */ /* 0x000fc80000000000 */
[----:B--2---:R-:W-:Y:S01]  /*14710*/  FMUL R28, R2, R19 ;  /* 0x00000013021c7220 */ /* 0x004fe20000400000 */
[----:B------:R-:W-:-:S03]  /*14720*/  MOV R2, R0 ;  /* 0x0000000000027202 */ /* 0x000fc60000000f00 */
[----:B-----5:R-:W-:Y:S01]  /*14730*/  FFMA R28, R21, R18, -R28 ;  /* 0x00000012151c7223 */ /* 0x020fe2000000081c */
[----:B------:R-:W-:Y:S06]  /*14740*/  @!P0 BRA `(.L_x_315) ;  /* 0x0000000000d08947 */ /* 0x000fec0003800000 */
[----:B------:R-:W-:-:S13]  /*14750*/  FSETP.NEU.AND P1, PT, |R20|, +INF , PT ;  /* 0x7f8000001400780b */ /* 0x000fda0003f2d200 */
[----:B------:R-:W-:Y:S05]  /*14760*/  @!P1 BRA `(.L_x_316) ;  /* 0x0000000000c09947 */ /* 0x000fea0003800000 */
[----:B------:R-:W-:Y:S01]  /*14770*/  SHF.L.U32 R2, R20, 0x8, RZ ;  /* 0x0000000814027819 */ /* 0x000fe200000006ff */
[----:B------:R-:W-:Y:S01]  /*14780*/  HFMA2 R22, -RZ, RZ, 0, 0 ;  /* 0x00000000ff167431 */ /* 0x000fe200000001ff */
[----:B------:R-:W-:Y:S01]  /*14790*/  MOV R17, RZ ;  /* 0x000000ff00117202 */ /* 0x000fe20000000f00 */
[----:B------:R-:W-:Y:S01]  /*147a0*/  UMOV UR5, URZ ;  /* 0x000000ff00057c82 */ /* 0x000fe20008000000 */
[----:B------:R-:W-:-:S07]  /*147b0*/  LOP3.LUT R27, R2, 0x80000000, RZ, 0xfc, !PT ;  /* 0x80000000021b7812 */ /* 0x000fce00078efcff */
.L_x_317:
        /* <DEDUP_REMOVED lines=43> */
.L_x_316:
[----:B------:R-:W-:Y:S02]  /*14a70*/  HFMA2 R17, -RZ, RZ, 0, 0 ;  /* 0x00000000ff117431 */ /* 0x000fe400000001ff */
[----:B------:R-:W-:-:S07]  /*14a80*/  FMUL R2, RZ, R20 ;  /* 0x00000014ff027220 */ /* 0x000fce0000400000 */
.L_x_315:
[----:B------:R-:W-:Y:S05]  /*14a90*/  BSYNC.RECONVERGENT B0 ;  /* 0x0000000000007941 */ /* 0x000fea0003800200 */
.L_x_314:
        /* <DEDUP_REMOVED lines=12> */
[----:B------:R-:W-:Y:S01]  /*14b60*/  FFMA R21, R3, R22, R21 ;  /* 0x0000001603157223 */ /* 0x000fe20000000015 */
[----:B------:R-:W-:-:S03]  /*14b70*/  MOV R22, R4 ;  /* 0x0000000400167202 */ /* 0x000fc60000000f00 */
[----:B------:R-:W-:Y:S01]  /*14b80*/  FFMA R17, R17, R21, R2 ;  /* 0x0000001511117223 */ /* 0x000fe20000000002 */
[----:B------:R-:W-:-:S03]  /*14b90*/  MOV R2, R0 ;  /* 0x0000000000027202 */ /* 0x000fc60000000f00 */
[----:B------:R-:W-:-:S04]  /*14ba0*/  @P2 FADD R17, RZ, -R17 ;  /* 0x80000011ff112221 */ /* 0x000fc80000000000 */
[----:B------:R-:W-:Y:S01]  /*14bb0*/  FMUL R18, R18, R17 ;  /* 0x0000001112127220 */ /* 0x000fe20000400000 */
        /* <DEDUP_REMOVED lines=8> */
.L_x_321:
        /* <DEDUP_REMOVED lines=43> */
.L_x_320:
[----:B------:R-:W-:Y:S02]  /*14ef0*/  HFMA2 R22, -RZ, RZ, 0, 0 ;  /* 0x00000000ff167431 */ /* 0x000fe400000001ff */
[----:B------:R-:W-:-:S07]  /*14f00*/  FMUL R2, RZ, R20 ;  /* 0x00000014ff027220 */ /* 0x000fce0000400000 */
.L_x_319:
[----:B------:R-:W-:Y:S05]  /*14f10*/  BSYNC.RECONVERGENT B0 ;  /* 0x0000000000007941 */ /* 0x000fea0003800200 */
.L_x_318:
[----:B------:R1:W5:Y:S01]  /*14f20*/  LDG.E R21, desc[UR6][R6.64+0x8] ;  /* 0x0000080606157981 */ /* 0x000362000c1e1900 */
[----:B------:R-:W-:Y:S01]  /*14f30*/  FMUL R17, R2, R2 ;  /* 0x0000000202117220 */ /* 0x000fe20000400000 */
[C---:B------:R-:W-:Y:S01]  /*14f40*/  LOP3.LUT R3, R22.reuse, 0x1, RZ, 0xc0, !PT ;  /* 0x0000000116037812 */ /* 0x040fe200078ec0ff */
        /* <DEDUP_REMOVED lines=9> */
[----:B------:R-:W-:-:S03]  /*14fe0*/  FSEL R2, R2, 1, !P1 ;  /* 0x3f80000002027808 */ /* 0x000fc60004800000 */
[C---:B------:R-:W-:Y:S02]  /*14ff0*/  FFMA R3, R17.reuse, R22, R3 ;  /* 0x0000001611037223 */ /* 0x040fe40000000003 */
[----:B------:R-:W-:-:S04]  /*15000*/  FFMA R17, R17, R2, RZ ;  /* 0x0000000211117223 */ /* 0x000fc800000000ff */
[----:B------:R-:W-:Y:S01]  /*15010*/  FFMA R2, R17, R3, R2 ;  /* 0x0000000311027223 */ /* 0x000fe20000000002 */
[----:B------:R-:W-:-:S03]  /*15020*/  MOV R17, R4 ;  /* 0x0000000400117202 */ /* 0x000fc60000000f00 */
[----:B------:R-:W-:-:S04]  /*15030*/  @P2 FADD R2, RZ, -R2 ;  /* 0x80000002ff022221 */ /* 0x000fc80000000000 */
[----:B------:R-:W-:Y:S01]  /*15040*/  FFMA R18, R19, R2, R18 ;  /* 0x0000000213127223 */ /* 0x000fe20000000012 */
[----:B------:R-:W-:Y:S01]  /*15050*/  MOV R19, R0 ;  /* 0x0000000000137202 */ /* 0x000fe20000000f00 */
[----:B-1----:R-:W-:Y:S06]  /*15060*/  @!P0 BRA `(.L_x_323) ;  /* 0x0000000000d08947 */ /* 0x002fec0003800000 */
[----:B------:R-:W-:-:S13]  /*15070*/  FSETP.NEU.AND P1, PT, |R20|, +INF , PT ;  /* 0x7f8000001400780b */ /* 0x000fda0003f2d200 */
[----:B------:R-:W-:Y:S05]  /*15080*/  @!P1 BRA `(.L_x_324) ;  /* 0x0000000000c09947 */ /* 0x000fea0003800000 */
[----:B------:R-:W-:Y:S02]  /*15090*/  IMAD.SHL.U32 R2, R20, 0x100, RZ ;  /* 0x0000010014027824 */ /* 0x000fe400078e00ff */
[----:B------:R-:W-:Y:S01]  /*150a0*/  HFMA2 R22, -RZ, RZ, 0, 0 ;  /* 0x00000000ff167431 */ /* 0x000fe200000001ff */
[----:B------:R-:W-:Y:S01]  /*150b0*/  MOV R17, RZ ;  /* 0x000000ff00117202 */ /* 0x000fe20000000f00 */
[----:B------:R-:W-:Y:S01]  /*150c0*/  UMOV UR5, URZ ;  /* 0x000000ff00057c82 */ /* 0x000fe20008000000 */
[----:B------:R-:W-:-:S07]  /*150d0*/  LOP3.LUT R25, R2, 0x80000000, RZ, 0xfc, !PT ;  /* 0x8000000002197812 */ /* 0x000fce00078efcff */
.L_x_325:
        /* <DEDUP_REMOVED lines=31> */
[----:B------:R-:W-:Y:S02]  /*152d0*/  LEA.HI R17, R19, R22, RZ, 0x1 ;  /* 0x0000001613117211 */ /* 0x000fe400078f08ff */
[C---:B------:R-:W-:Y:S02]  /*152e0*/  LOP3.LUT R2, R3.reuse, R2, RZ, 0x3c, !PT ;  /* 0x0000000203027212 */ /* 0x040fe400078e3cff */
[----:B------:R-:W-:Y:S02]  /*152f0*/  LOP3.LUT R3, R3, R19, RZ, 0x3c, !PT ;  /* 0x0000001303037212 */ /* 0x000fe400078e3cff */
[----:B------:R-:W-:Y:S02]  /*15300*/  LOP3.LUT R24, R19, R20, RZ, 0x3c, !PT ;  /* 0x0000001413187212 */ /* 0x000fe400078e3cff */
[----:B------:R-:W-:Y:S02]  /*15310*/  IADD3 R19, PT, PT, -R17, RZ, RZ ;  /* 0x000000ff11137210 */ /* 0x000fe40007ffe1ff */
[----:B------:R-:W1:Y:S01]  /*15320*/  I2F.F64.S64 R2, R2 ;  /* 0x0000000200027312 */ /* 0x000e620000301c00 */
[----:B------:R-:W-:-:S02]  /*15330*/  ISETP.GE.AND P1, PT, R24, RZ, PT ;  /* 0x000000ff1800720c */ /* 0x000fc40003f26270 */
[----:B------:R-:W-:Y:S01]  /*15340*/  @!P2 MOV R17, R19 ;  /* 0x000000130011a202 */ /* 0x000fe20000000f00 */
[----:B-1----:R-:W-:-:S10]  /*15350*/  DMUL R6, R2, UR10 ;  /* 0x0000000a02067c28 */ /* 0x002fd40008000000 */
[----:B------:R-:W1:Y:S02]  /*15360*/  F2F.F32.F64 R6, R6 ;  /* 0x0000000600067310 */ /* 0x000e640000301000 */
[----:B-1----:R-:W-:Y:S01]  /*15370*/  FSEL R19, -R6, R6, !P1 ;  /* 0x0000000606137208 */ /* 0x002fe20004800100 */
[----:B------:R-:W-:Y:S06]  /*15380*/  BRA `(.L_x_323) ;  /* 0x0000000000087947 */ /* 0x000fec0003800000 */
.L_x_324:
[----:B------:R-:W-:Y:S02]  /*15390*/  HFMA2 R17, -RZ, RZ, 0, 0 ;  /* 0x00000000ff117431 */ /* 0x000fe400000001ff */
[----:B------:R-:W-:-:S07]  /*153a0*/  FMUL R19, RZ, R20 ;  /* 0x00000014ff137220 */ /* 0x000fce0000400000 */
.L_x_323:
[----:B------:R-:W-:Y:S05]  /*153b0*/  BSYNC.RECONVERGENT B0 ;  /* 0x0000000000007941 */ /* 0x000fea0003800200 */
.L_x_322:
[----:B------:R-:W1:Y:S01]  /*153c0*/  LDC.64 R24, c[0x0][0x3a0] ;  /* 0x0000e800ff187b82 */ /* 0x000e620000000a00 */
[----:B------:R-:W-:Y:S01]  /*153d0*/  FMUL R7, R19, R19 ;  /* 0x0000001313077220 */ /* 0x000fe20000400000 */
[----:B------:R-:W-:Y:S01]  /*153e0*/  LOP3.LUT R6, R17, 0x1, RZ, 0xc0, !PT ;  /* 0x0000000111067812 */ /* 0x000fe200078ec0ff */
[----:B------:R-:W-:Y:S02]  /*153f0*/  IMAD R3, R12, 0x3, RZ ;  /* 0x000000030c037824 */ /* 0x000fe400078e02ff */
[----:B------:R-:W-:Y:S01]  /*15400*/  FFMA R26, R7, R5, -0.0013887860113754868507 ;  /* 0xbab607ed071a7423 */ /* 0x000fe20000000005 */
[----:B------:R-:W-:Y:S02]  /*15410*/  ISETP.NE.U32.AND P1, PT, R6, 0x1, PT ;  /* 0x000000010600780c */ /* 0x000fe40003f25070 */
[----:B------:R-:W-:Y:S02]  /*15420*/  IADD3 R6, PT, PT, R17, 0x1, RZ ;  /* 0x0000000111067810 */ /* 0x000fe40007ffe0ff */
[----:B------:R-:W-:-:S02]  /*15430*/  FSEL R26, R26, -0.00019574658654164522886, P1 ;  /* 0xb94d41531a1a7808 */ /* 0x000fc40000800000 */
[----:B0-----:R-:W-:Y:S02]  /*15440*/  FSEL R30, R9, 0.041666727513074874878, !P1 ;  /* 0x3d2aaabb091e7808 */ /* 0x001fe40004800000 */
[----:B------:R-:W-:Y:S02]  /*15450*/  FSEL R17, -R16, -0.4999999701976776123, !P1 ;  /* 0xbeffffff10117808 */ /* 0x000fe40004800100 */
[----:B------:R-:W-:Y:S01]  /*15460*/  LOP3.LUT P2, RZ, R6, 0x2, RZ, 0xc0, !PT ;  /* 0x0000000206ff7812 */ /* 0x000fe2000784c0ff */
[----:B------:R-:W-:Y:S01]  /*15470*/  FFMA R26, R7, R26, R30 ;  /* 0x0000001a071a7223 */ /* 0x000fe2000000001e */
[----:B-1----:R-:W-:-:S05]  /*15480*/  IMAD.WIDE.U32 R2, R3, 0x4, R24 ;  /* 0x0000000403027825 */ /* 0x002fca00078e0018 */
[----:B------:R0:W5:Y:S01]  /*15490*/  LDG.E R22, desc[UR6][R2.64] ;  /* 0x0000000602167981 */ /* 0x000162000c1e1900 */
[----:B------:R-:W-:Y:S01]  /*154a0*/  FFMA R17, R7, R26, R17 ;  /* 0x0000001a07117223 */ /* 0x000fe20000000011 */
[----:B------:R-:W-:Y:S01]  /*154b0*/  BSSY.RECONVERGENT B0, `(.L_x_326) ;  /* 0x000003c000007945 */ /* 0x000fe20003800200 */
[----:B------:R-:W-:Y:S02]  /*154c0*/  MOV R29, R4 ;  /* 0x00000004001d7202 */ /* 0x000fe40000000f00 */
[----:B0-----:R-:W-:-:S05]  /*154d0*/  FSEL R2, R19, 1, !P1 ;  /* 0x3f80000013027808 */ /* 0x001fca0004800000 */
[----:B------:R-:W-:-:S04]  /*154e0*/  FFMA R7, R7, R2, RZ ;  /* 0x0000000207077223 */ /* 0x000fc800000000ff */
[----:B------:R-:W-:Y:S01]  /*154f0*/  FFMA R27, R7, R17, R2 ;  /* 0x00000011071b7223 */ /* 0x000fe20000000002 */
[----:B------:R-:W-:-:S03]  /*15500*/  MOV R17, R0 ;  /* 0x0000000000117202 */ /* 0x000fc60000000f00 */
[----:B------:R-:W-:Y:S01]  /*15510*/  @P2 FADD R27, RZ, -R27 ;  /* 0x8000001bff1b2221 */ /* 0x000fe20000000000 */
        /* <DEDUP_REMOVED lines=8> */
.L_x_329:
        /* <DEDUP_REMOVED lines=27> */
[--C-:B0-----:R-:W-:Y:S02]  /*15750*/  SHF.R.U32.HI R26, RZ, 0x1e, R19.reuse ;  /* 0x0000001eff1a7819 */ /* 0x101fe40000011613 */
        /* <DEDUP_REMOVED lines=13> */
[----:B0-----:R-:W-:Y:S01]  /*15830*/  FSEL R17, -R6, R6, !P1 ;  /* 0x0000000606117208 */ /* 0x001fe20004800100 */
[----:B------:R-:W-:Y:S06]  /*15840*/  BRA `(.L_x_327) ;  /* 0x0000000000087947 */ /* 0x000fec0003800000 */
.L_x_328:
[----:B------:R-:W-:Y:S02]  /*15850*/  HFMA2 R29, -RZ, RZ, 0, 0 ;  /* 0x00000000ff1d7431 */ /* 0x000fe400000001ff */
[----:B------:R-:W-:-:S07]  /*15860*/  FMUL R17, RZ, R20 ;  /* 0x00000014ff117220 */ /* 0x000fce0000400000 */
.L_x_327:
[----:B------:R-:W-:Y:S05]  /*15870*/  BSYNC.RECONVERGENT B0 ;  /* 0x0000000000007941 */ /* 0x000fea0003800200 */
.L_x_326:
[----:B------:R-:W-:-:S04]  /*15880*/  IMAD R3, R12, 0x3, RZ ;  /* 0x000000030c037824 */ /* 0x000fc800078e02ff */
[----:B------:R-:W-:-:S05]  /*15890*/  IMAD.WIDE.U32 R2, R3, 0x4, R24 ;  /* 0x0000000403027825 */ /* 0x000fca00078e0018 */
[----:B------:R0:W2:Y:S01]  /*158a0*/  LDG.E R19, desc[UR6][R2.64+0x4] ;  /* 0x0000040602137981 */ /* 0x0000a2000c1e1900 */
        /* <DEDUP_REMOVED lines=9> */
[----:B0-----:R-:W-:Y:S01]  /*15940*/  MOV R2, R0 ;  /* 0x0000000000027202 */ /* 0x001fe20000000f00 */
[----:B------:R-:W-:Y:S01]  /*15950*/  FFMA R26, R7, R26, R6 ;  /* 0x0000001a071a7223 */ /* 0x000fe20000000006 */
[----:B------:R-:W-:-:S03]  /*15960*/  FSEL R6, R17, 1, P1 ;  /* 0x3f80000011067808 */ /* 0x000fc60000800000 */
[C---:B------:R-:W-:Y:S01]  /*15970*/  FFMA R26, R7.reuse, R26, R29 ;  /* 0x0000001a071a7223 */ /* 0x040fe2000000001d */
[----:B------:R-:W-:Y:S01]  /*15980*/  MOV R29, R4 ;  /* 0x00000004001d7202 */ /* 0x000fe20000000f00 */
[----:B------:R-:W-:-:S04]  /*15990*/  FFMA R7, R7, R6, RZ ;  /* 0x0000000607077223 */ /* 0x000fc800000000ff */
[----:B------:R-:W-:-:S04]  /*159a0*/  FFMA R6, R7, R26, R6 ;  /* 0x0000001a07067223 */ /* 0x000fc80000000006 */
[----:B------:R-:W-:-:S04]  /*159b0*/  @P2 FADD R6, RZ, -R6 ;  /* 0x80000006ff062221 */ /* 0x000fc80000000000 */
[----:B--2---:R-:W-:-:S04]  /*159c0*/  FMUL R6, R6, R19 ;  /* 0x0000001306067220 */ /* 0x004fc80000400000 */
[----:B-----5:R-:W-:Y:S01]  /*159d0*/  FFMA R17, R27, R22, -R6 ;  /* 0x000000161b117223 */ /* 0x020fe20000000806 */
[----:B------:R-:W-:Y:S06]  /*159e0*/  @!P0 BRA `(.L_x_331) ;  /* 0x0000000000cc8947 */ /* 0x000fec0003800000 */
[----:B------:R-:W-:-:S13]  /*159f0*/  FSETP.NEU.AND P1, PT, |R20|, +INF , PT ;  /* 0x7f8000001400780b */ /* 0x000fda0003f2d200 */
[----:B------:R-:W-:Y:S05]  /*15a00*/  @!P1 BRA `(.L_x_332) ;  /* 0x0000000000bc9947 */ /* 0x000fea0003800000 */
[----:B------:R-:W-:Y:S02]  /*15a10*/  SHF.L.U32 R2, R20, 0x8, RZ ;  /* 0x0000000814027819 */ /* 0x000fe400000006ff */
[----:B------:R-:W-:Y:S01]  /*15a20*/  CS2R R26, SRZ ;  /* 0x00000000001a7805 */ /* 0x000fe2000001ff00 */
[----:B------:R-:W-:Y:S01]  /*15a30*/  UMOV UR5, URZ ;  /* 0x000000ff00057c82 */ /* 0x000fe20008000000 */
[----:B------:R-:W-:-:S07]  /*15a40*/  LOP3.LUT R31, R2, 0x80000000, RZ, 0xfc, !PT ;  /* 0x80000000021f7812 */ /* 0x000fce00078efcff */
.L_x_333:
[----:B0-----:R-:W0:Y:S02]  /*15a50*/  LDC.64 R2, c[0x4][RZ] ;  /* 0x01000000ff027b82 */ /* 0x001e240000000a00 */
[----:B0-----:R-:W-:-:S05]  /*15a60*/  IMAD.WIDE.U32 R6, R27, 0x4, R2 ;  /* 0x000000041b067825 */ /* 0x001fca00078e0002 */
        /* <DEDUP_REMOVED lines=41> */
.L_x_332:
[----:B------:R-:W-:Y:S02]  /*15d00*/  HFMA2 R29, -RZ, RZ, 0, 0 ;  /* 0x00000000ff1d7431 */ /* 0x000fe400000001ff */
[----:B------:R-:W-:-:S07]  /*15d10*/  FMUL R2, RZ, R20 ;  /* 0x00000014ff027220 */ /* 0x000fce0000400000 */
.L_x_331:
[----:B------:R-:W-:Y:S05]  /*15d20*/  BSYNC.RECONVERGENT B0 ;  /* 0x0000000000007941 */ /* 0x000fea0003800200 */
.L_x_330:
        /* <DEDUP_REMOVED lines=24> */
.L_x_337:
        /* <DEDUP_REMOVED lines=33> */
[C---:B------:R-:W-:Y:S02]  /*160c0*/  LEA.HI R4, R27.reuse, R4, RZ, 0x1 ;  /* 0x000000041b047211 */ /* 0x040fe400078f08ff */
[----:B------:R-:W-:Y:S02]  /*160d0*/  LOP3.LUT R20, R27, R20, RZ, 0x3c, !PT ;  /* 0x000000141b147212 */ /* 0x000fe400078e3cff */
[----:B------:R-:W0:Y:S01]  /*160e0*/  I2F.F64.S64 R2, R2 ;  /* 0x0000000200027312 */ /* 0x000e220000301c00 */
[----:B-1----:R-:W-:Y:S02]  /*160f0*/  IADD3 R0, PT, PT, -R4, RZ, RZ ;  /* 0x000000ff04007210 */ /* 0x002fe40007ffe1ff */
[----:B------:R-:W-:Y:S02]  /*16100*/  ISETP.GE.AND P0, PT, R20, RZ, PT ;  /* 0x000000ff1400720c */ /* 0x000fe40003f06270 */
[----:B------:R-:W-:Y:S01]  /*16110*/  @!P1 MOV R4, R0 ;  /* 0x0000000000049202 */ /* 0x000fe20000000f00 */
[----:B0-----:R-:W-:-:S10]  /*16120*/  DMUL R6, R2, UR10 ;  /* 0x0000000a02067c28 */ /* 0x001fd40008000000 */
[----:B------:R-:W0:Y:S02]  /*16130*/  F2F.F32.F64 R6, R6 ;  /* 0x0000000600067310 */ /* 0x000e240000301000 */
[----:B0-----:R-:W-:Y:S01]  /*16140*/  FSEL R0, -R6, R6, !P0 ;  /* 0x0000000606007208 */ /* 0x001fe20004000100 */
[----:B------:R-:W-:Y:S06]  /*16150*/  BRA `(.L_x_335) ;  /* 0x0000000000087947 */ /* 0x000fec0003800000 */
.L_x_336:
[----:B------:R-:W-:Y:S02]  /*16160*/  HFMA2 R4, -RZ, RZ, 0, 0 ;  /* 0x00000000ff047431 */ /* 0x000fe400000001ff */
[----:B------:R-:W-:-:S07]  /*16170*/  FMUL R0, RZ, R20 ;  /* 0x00000014ff007220 */ /* 0x000fce0000400000 */
.L_x_335:
[----:B------:R-:W-:Y:S05]  /*16180*/  BSYNC.RECONVERGENT B0 ;  /* 0x0000000000007941 */ /* 0x000fea0003800200 */
.L_x_334:
[----:B------:R-:W0:Y:S02]  /*16190*/  LDC.64 R2, c[0x0][0x390] ;  /* 0x0000e400ff027b82 */ /* 0x000e240000000a00 */
[----:B0-----:R-:W-:-:S05]  /*161a0*/  IMAD.WIDE.U32 R2, R15, 0x4, R2 ;  /* 0x000000040f027825 */ /* 0x001fca00078e0002 */
[----:B------:R0:W2:Y:S01]  /*161b0*/  LDG.E R6, desc[UR6][R2.64] ;  /* 0x0000000602067981 */ /* 0x0000a2000c1e1900 */
[----:B------:R-:W-:-:S04]  /*161c0*/  IMAD R7, R12, 0x3, RZ ;  /* 0x000000030c077824 */ /* 0x000fc800078e02ff */
[----:B------:R-:W-:-:S05]  /*161d0*/  IMAD.WIDE.U32 R24, R7, 0x4, R24 ;  /* 0x0000000407187825 */ /* 0x000fca00078e0018 */
[----:B------:R1:W5:Y:S01]  /*161e0*/  LDG.E R7, desc[UR6][R24.64+0x8] ;  /* 0x0000080618077981 */ /* 0x000362000c1e1900 */
[----:B------:R-:W-:Y:S01]  /*161f0*/  LOP3.LUT R26, R4, 0x1, RZ, 0xc0, !PT ;  /* 0x00000001041a7812 */ /* 0x000fe200078ec0ff */
[----:B------:R-:W-:Y:S01]  /*16200*/  FMUL R20, R0, R0 ;  /* 0x0000000000147220 */ /* 0x000fe20000400000 */
[----:B------:R-:W-:Y:S02]  /*16210*/  IADD3 R4, PT, PT, R4, 0x1, RZ ;  /* 0x0000000104047810 */ /* 0x000fe40007ffe0ff */
[----:B------:R-:W-:Y:S01]  /*16220*/  ISETP.NE.U32.AND P0, PT, R26, 0x1, PT ;  /* 0x000000011a00780c */ /* 0x000fe20003f05070 */
[----:B------:R-:W-:Y:S01]  /*16230*/  FFMA R5, R20, R5, -0.0013887860113754868507 ;  /* 0xbab607ed14057423 */ /* 0x000fe20000000005 */
[----:B------:R-:W-:Y:S02]  /*16240*/  LOP3.LUT P1, RZ, R4, 0x2, RZ, 0xc0, !PT ;  /* 0x0000000204ff7812 */ /* 0x000fe4000782c0ff */
[----:B------:R-:W-:Y:S02]  /*16250*/  FSEL R9, R9, 0.041666727513074874878, !P0 ;  /* 0x3d2aaabb09097808 */ /* 0x000fe40004000000 */
[----:B------:R-:W-:-:S02]  /*16260*/  FSEL R5, R5, -0.00019574658654164522886, P0 ;  /* 0xb94d415305057808 */ /* 0x000fc40000000000 */
[----:B0-----:R-:W-:Y:S02]  /*16270*/  FSEL R3, -R16, -0.4999999701976776123, !P0 ;  /* 0xbeffffff10037808 */ /* 0x001fe40004000100 */
[----:B------:R-:W-:Y:S01]  /*16280*/  FSEL R0, R0, 1, !P0 ;  /* 0x3f80000000007808 */ /* 0x000fe20004000000 */
[----:B------:R-:W-:-:S04]  /*16290*/  FFMA R5, R20, R5, R9 ;  /* 0x0000000514057223 */ /* 0x000fc80000000009 */
[C---:B------:R-:W-:Y:S01]  /*162a0*/  FFMA R5, R20.reuse, R5, R3 ;  /* 0x0000000514057223 */ /* 0x040fe20000000003 */
[----:B------:R-:W-:-:S04]  /*162b0*/  FFMA R3, R20, R0, RZ ;  /* 0x0000000014037223 */ /* 0x000fc800000000ff */
[----:B------:R-:W-:-:S04]  /*162c0*/  FFMA R0, R3, R5, R0 ;  /* 0x0000000503007223 */ /* 0x000fc80000000000 */
[----:B------:R-:W-:-:S04]  /*162d0*/  @P1 FADD R0, RZ, -R0 ;  /* 0x80000000ff001221 */ /* 0x000fc80000000000 */
[----:B------:R-:W-:Y:S01]  /*162e0*/  FFMA R9, R19, R0, R22 ;  /* 0x0000000013097223 */ /* 0x000fe20000000016 */
[----:B------:R-:W-:Y:S01]  /*162f0*/  MOV R19, RZ ;  /* 0x000000ff00137202 */ /* 0x000fe20000000f00 */
        /* <DEDUP_REMOVED lines=13> */
.L_x_338:
        /* <DEDUP_REMOVED lines=10> */
[----:B0----5:R-:W-:Y:S01]  /*16470*/  FADD R3, -R21, R7 ;  /* 0x0000000715037221 */ /* 0x021fe20000000100 */
[----:B------:R-:W-:-:S04]  /*16480*/  FFMA R0, -R6, R27, 1 ;  /* 0x3f80000006007423 */ /* 0x000fc8000000011b */
[----:B------:R-:W-:-:S04]  /*16490*/  FFMA R0, R27, R0, R27 ;  /* 0x000000001b007223 */ /* 0x000fc8000000001b */
[----:B------:R-:W-:-:S04]  /*164a0*/  FFMA R27, R0, UR5, RZ ;  /* 0x00000005001b7c23 */ /* 0x000fc800080000ff */
[----:B------:R-:W-:-:S04]  /*164b0*/  FFMA R2, -R6, R27, UR5 ;  /* 0x0000000506027e23 */ /* 0x000fc8000800011b */
[----:B------:R-:W-:Y:S01]  /*164c0*/  FFMA R27, R0, R2, R27 ;  /* 0x00000002001b7223 */ /* 0x000fe2000000001b */
[----:B--2---:R-:W-:-:S04]  /*164d0*/  FMUL R22, R4, R25 ;  /* 0x0000001904167220 */ /* 0x004fc80000400000 */
[----:B---3--:R-:W-:-:S04]  /*164e0*/  FFMA R20, R5, R20, R22 ;  /* 0x0000001405147223 */ /* 0x008fc80000000016 */
[----:B----4-:R-:W-:-:S04]  /*164f0*/  FFMA R25, R3, R24, R20 ;  /* 0x0000001803197223 */ /* 0x010fc80000000014 */
[----:B------:R-:W-:Y:S01]  /*16500*/  FMUL R0, R25, R16 ;  /* 0x0000001019007220 */ /* 0x000fe20000400000 */
[----:B-1----:R-:W-:Y:S06]  /*16510*/  @!P0 BRA `(.L_x_339) ;  /* 0x0000000000188947 */ /* 0x002fec0003800000 */
[----:B------:R-:W0:Y:S01]  /*16520*/  LDCU UR5, c[0x0][0x3e8] ;  /* 0x00007d00ff0577ac */ /* 0x000e220008000800 */
[----:B------:R-:W-:Y:S02]  /*16530*/  MOV R26, R6 ;  /* 0x00000006001a7202 */ /* 0x000fe40000000f00 */
[----:B------:R-:W-:Y:S02]  /*16540*/  MOV R16, 0x16570 ;  /* 0x0001657000107802 */ /* 0x000fe40000000f00 */
[----:B0-----:R-:W-:-:S07]  /*16550*/  MOV R2, UR5 ;  /* 0x0000000500027c02 */ /* 0x001fce0008000f00 */
[----:B------:R-:W-:Y:S05]  /*16560*/  CALL.REL.NOINC `($__internal_1_$__cuda_sm3x_div_rn_noftz_f32_slowpath) ;  /* 0x00000484001c7944 */ /* 0x000fea0003c00000 */
[----:B------:R-:W-:-:S07]  /*16570*/  MOV R27, R2 ;  /* 0x00000002001b7202 */ /* 0x000fce0000000f00 */
.L_x_339:
        /* <DEDUP_REMOVED lines=9> */
[----:B---3--:R-:W-:-:S04]  /*16610*/  FFMA R2, R17, R34, R2 ;  /* 0x0000002211027223 */ /* 0x008fc80000000002 */
[----:B----4-:R-:W-:-:S05]  /*16620*/  FFMA R2, R7, R30, R2 ;  /* 0x0000001e07027223 */ /* 0x010fca0000000002 */
[----:B------:R-:W-:Y:S01]  /*16630*/  FSETP.GTU.AND P0, PT, R2, RZ, PT ;  /* 0x000000ff0200720b */ /* 0x000fe20003f0c000 */
[----:B-----5:R-:W-:-:S04]  /*16640*/  FMUL R4, R4, R29 ;  /* 0x0000001d04047220 */ /* 0x020fc80000400000 */
[----:B------:R-:W-:-:S04]  /*16650*/  FFMA R4, R5, R16, R4 ;  /* 0x0000001005047223 */ /* 0x000fc80000000004 */
[----:B------:R-:W-:-:S04]  /*16660*/  FFMA R4, R3, R20, R4 ;  /* 0x0000001403047223 */ /* 0x000fc80000000004 */
[----:B------:R-:W-:Y:S01]  /*16670*/  FMUL R3, R4, R27 ;  /* 0x0000001b04037220 */ /* 0x000fe20000400000 */
[----:B------:R-:W-:Y:S06]  /*16680*/  @!P0 BRA `(.L_x_341) ;  /* 0x0000007400008947 */ /* 0x000fec0003800000 */
[----:B------:R-:W-:Y:S01]  /*16690*/  FSETP.GEU.AND P0, PT, R2, 0.99000000953674316406, PT ;  /* 0x3f7d70a40200780b */ /* 0x000fe20003f0e000 */
[----:B------:R-:W-:-:S12]  /*166a0*/  BSSY.RECONVERGENT B0, `(.L_x_342) ;  /* 0x000004b000007945 */ /* 0x000fd80003800200 */
[----:B------:R-:W-:Y:S05]  /*166b0*/  @!P0 BRA `(.L_x_343) ;  /* 0x0000000000c08947 */ /* 0x000fea0003800000 */
        /* <DEDUP_REMOVED lines=17> */
.L_x_345:
[----:B------:R-:W-:Y:S01]  /*167d0*/  FMUL.FTZ R26, R16, R5 ;  /* 0x00000005101a7220 */ /* 0x000fe20000410000 */
[----:B------:R-:W-:-:S03]  /*167e0*/  FMUL.FTZ R2, R5, 0.5 ;  /* 0x3f00000005027820 */ /* 0x000fc60000410000 */
[----:B------:R-:W-:-:S04]  /*167f0*/  FFMA R5, -R26, R26, R16 ;  /* 0x0000001a1a057223 */ /* 0x000fc80000000110 */
[----:B------:R-:W-:-:S07]  /*16800*/  FFMA R26, R5, R2, R26 ;  /* 0x00000002051a7223 */ /* 0x000fce000000001a */
.L_x_346:
[----:B------:R-:W-:Y:S05]  /*16810*/  BSYNC.RECONVERGENT B1 ;  /* 0x0000000000017941 */ /* 0x000fea0003800200 */
.L_x_344:
        /* <DEDUP_REMOVED lines=24> */
[----:B------:R-:W-:Y:S01]  /*169a0*/  FSEL R20, R20, R5, !P0 ;  /* 0x0000000514147208 */ /* 0x000fe20004000000 */
[----:B------:R-:W-:Y:S06]  /*169b0*/  BRA `(.L_x_347) ;  /* 0x0000000000647947 */ /* 0x000fec0003800000 */
.L_x_343:
[----:B------:R-:W-:Y:S01]  /*169c0*/  HFMA2 R5, -RZ, RZ, 1.75, 0 ;  /* 0x3f000000ff057431 */ /* 0x000fe200000001ff */
[C---:B------:R-:W-:Y:S02]  /*169d0*/  FSETP.NEU.AND P1, PT, |R2|.reuse, 1, PT ;  /* 0x3f8000000200780b */ /* 0x040fe40003f2d200 */
        /* <DEDUP_REMOVED lines=8> */
[----:B------:R-:W-:Y:S02]  /*16a60*/  MOV R16, 0x3d10ecef ;  /* 0x3d10ecef00107802 */ /* 0x000fe40000000f00 */
[----:B------:R-:W-:Y:S02]  /*16a70*/  FSEL R5, R5, |R2|, P0 ;  /* 0x4000000205057208 */ /* 0x000fe40000000000 */
[----:B------:R-:W-:-:S03]  /*16a80*/  FSETP.GT.AND P1, PT, R2, 0.56000000238418579102, PT ;  /* 0x3f0f5c290200780b */ /* 0x000fc60003f24000 */
        /* <DEDUP_REMOVED lines=8> */
[----:B------:R-:W-:-:S04]  /*16b10*/  HFMA2 R5, -RZ, RZ, 1.9599609375, 20144 ;  /* 0x3fd774ebff057431 */ /* 0x000fc800000001ff */
[----:B------:R-:W-:-:S05]  /*16b20*/  FSEL R2, R20, -R20, P0 ;  /* 0x8000001414027208 */ /* 0x000fca0000000000 */
[----:B------:R-:W-:-:S04]  /*16b30*/  @!P1 FFMA R20, R5, 0.93318945169448852539, R2 ;  /* 0x3f6ee58105149823 */ /* 0x000fc80000000002 */
[----:B------:R-:W-:-:S07]  /*16b40*/  @P0 FADD R20, R20, R20 ;  /* 0x0000001414140221 */ /* 0x000fce0000000000 */
.L_x_347:
[----:B------:R-:W-:Y:S05]  /*16b50*/  BSYNC.RECONVERGENT B0 ;  /* 0x0000000000007941 */ /* 0x000fea0003800200 */
.L_x_342:
[C---:B------:R-:W-:Y:S01]  /*16b60*/  FMUL R2, R20.reuse, 0.63661974668502807617 ;  /* 0x3f22f98314027820 */ /* 0x040fe20000400000 */
[----:B------:R-:W-:Y:S01]  /*16b70*/  FSETP.GE.AND P0, PT, |R20|, 105615, PT ;  /* 0x47ce47801400780b */ /* 0x000fe20003f06200 */
[----:B------:R-:W-:Y:S04]  /*16b80*/  BSSY.RECONVERGENT B0, `(.L_x_348) ;  /* 0x000003b000007945 */ /* 0x000fe80003800200 */
[----:B------:R-:W0:Y:S02]  /*16b90*/  F2I.NTZ R2, R2 ;  /* 0x0000000200027305 */ /* 0x000e240000203100 */
[----:B0-----:R-:W-:-:S05]  /*16ba0*/  I2FP.F32.S32 R5, R2 ;  /* 0x0000000200057245 */ /* 0x001fca0000201400 */
[----:B------:R-:W-:-:S04]  /*16bb0*/  FFMA R4, R5, -1.5707962512969970703, R20 ;  /* 0xbfc90fda05047823 */ /* 0x000fc80000000014 */
[----:B------:R-:W-:-:S04]  /*16bc0*/  FFMA R4, R5, -7.5497894158615963534e-08, R4 ;  /* 0xb3a2216805047823 */ /* 0x000fc80000000004 */
[----:B------:R-:W-:Y:S01]  /*16bd0*/  FFMA R4, R5, -5.3903029534742383927e-15, R4 ;  /* 0xa7c234c505047823 */ /* 0x000fe20000000004 */
        /* <DEDUP_REMOVED lines=8> */
.L_x_351:
[----:B0-----:R-:W0:Y:S02]  /*16c60*/  LDC.64 R4, c[0x4][RZ] ;  /* 0x01000000ff047b82 */ /* 0x001e240000000a00 */
[----:B0-----:R-:W-:-:S06]  /*16c70*/  IMAD.WIDE.U32 R4, R2, 0x4, R4 ;  /* 0x0000000402047825 */ /* 0x001fcc00078e0004 */
        /* <DEDUP_REMOVED lines=39> */
[----:B-1----:R-:W-:Y:S01]  /*16ef0*/  FSEL R4, -R16, R16, !P1 ;  /* 0x0000001010047208 */ /* 0x002fe20004800100 */
[----:B0-----:R-:W-:Y:S06]  /*16f00*/  BRA `(.L_x_349) ;  /* 0x0000000000087947 */ /* 0x001fec0003800000 */
.L_x_350:
[----:B------:R-:W-:Y:S02]  /*16f10*/  HFMA2 R2, -RZ, RZ, 0, 0 ;  /* 0x00000000ff027431 */ /* 0x000fe400000001ff */
[----:B------:R-:W-:-:S07]  /*16f20*/  FMUL R4, RZ, R20 ;  /* 0x00000014ff047220 */ /* 0x000fce0000400000 */
.L_x_349:
[----:B------:R-:W-:Y:S05]  /*16f30*/  BSYNC.RECONVERGENT B0 ;  /* 0x0000000000007941 */ /* 0x000fea0003800200 */
.L_x_348:
[----:B------:R-:W-:Y:S01]  /*16f40*/  MOV R16, 0x37cbac00 ;  /* 0x37cbac0000107802 */ /* 0x000fe20000000f00 */
[----:B------:R-:W-:Y:S01]  /*16f50*/  FMUL R5, R4, R4 ;  /* 0x0000000404057220 */ /* 0x000fe20000400000 */
[----:B------:R-:W-:Y:S01]  /*16f60*/  HFMA2 R20, -RZ, RZ, 1.291015625, -0.052581787109375 ;  /* 0x3d2aaabbff147431 */ /* 0x000fe200000001ff */
[C---:B------:R-:W-:Y:S01]  /*16f70*/  LOP3.LUT R17, R2.reuse, 0x1, RZ, 0xc0, !PT ;  /* 0x0000000102117812 */ /* 0x040fe200078ec0ff */
[----:B------:R-:W0:Y:S01]  /*16f80*/  LDC R9, c[0x0][0x3f0] ;  /* 0x0000fc00ff097b82 */ /* 0x000e220000000800 */
[----:B------:R-:W-:Y:S01]  /*16f90*/  FFMA R7, R5, R16, -0.0013887860113754868507 ;  /* 0xbab607ed05077423 */ /* 0x000fe20000000010 */
[----:B------:R-:W-:Y:S01]  /*16fa0*/  LOP3.LUT P1, RZ, R2, 0x2, RZ, 0xc0, !PT ;  /* 0x0000000202ff7812 */ /* 0x000fe2000782c0ff */
[----:B------:R-:W-:Y:S01]  /*16fb0*/  BSSY.RECONVERGENT B3, `(.L_x_352) ;  /* 0x000001b000037945 */ /* 0x000fe20003800200 */
[----:B------:R-:W-:Y:S02]  /*16fc0*/  ISETP.NE.U32.AND P0, PT, R17, 0x1, PT ;  /* 0x000000011100780c */ /* 0x000fe40003f05070 */
[----:B------:R-:W1:Y:S02]  /*16fd0*/  MUFU.RCP R17, R6 ;  /* 0x0000000600117308 */ /* 0x000e640000001000 */
[----:B------:R-:W-:-:S02]  /*16fe0*/  FSEL R16, R7, -0.00019574658654164522886, !P0 ;  /* 0xb94d415307107808 */ /* 0x000fc40004000000 */
[----:B------:R-:W-:Y:S02]  /*16ff0*/  FSEL R20, R20, 0.0083327032625675201416, !P0 ;  /* 0x3c0885e414147808 */ /* 0x000fe40004000000 */
[----:B------:R-:W-:Y:S02]  /*17000*/  MOV R7, 0x3effffff ;  /* 0x3effffff00077802 */ /* 0x000fe40000000f00 */
[----:B------:R-:W-:Y:S01]  /*17010*/  FSEL R2, R4, 1, P0 ;  /* 0x3f80000004027808 */ /* 0x000fe20000000000 */
[----:B------:R-:W-:Y:S01]  /*17020*/  FFMA R16, R5, R16, R20 ;  /* 0x0000001005107223 */ /* 0x000fe20000000014 */
[----:B------:R-:W-:-:S05]  /*17030*/  FSEL R7, -R7, -0.16666662693023681641, !P0 ;  /* 0xbe2aaaa807077808 */ /* 0x000fca0004000100 */
[C---:B------:R-:W-:Y:S01]  /*17040*/  FFMA R7, R5.reuse, R16, R7 ;  /* 0x0000001005077223 */ /* 0x040fe20000000007 */
[----:B------:R-:W-:Y:S01]  /*17050*/  FFMA R5, R5, R2, RZ ;  /* 0x0000000205057223 */ /* 0x000fe200000000ff */
[----:B-1----:R-:W-:-:S03]  /*17060*/  FFMA R4, -R6, R17, 1 ;  /* 0x3f80000006047423 */ /* 0x002fc60000000111 */
[----:B------:R-:W-:Y:S01]  /*17070*/  FFMA R2, R5, R7, R2 ;  /* 0x0000000705027223 */ /* 0x000fe20000000002 */
[----:B0-----:R-:W-:Y:S01]  /*17080*/  FMUL R7, R9, 3.1415927410125732422 ;  /* 0x40490fdb09077820 */ /* 0x001fe20000400000 */
[----:B------:R-:W-:Y:S02]  /*17090*/  FFMA R9, R17, R4, R17 ;  /* 0x0000000411097223 */ /* 0x000fe40000000011 */
[----:B------:R-:W-:-:S04]  /*170a0*/  @P1 FADD R2, RZ, -R2 ;  /* 0x80000002ff021221 */ /* 0x000fc80000000000 */
[----:B------:R-:W-:-:S04]  /*170b0*/  FMUL R7, R7, R2 ;  /* 0x0000000207077220 */ /* 0x000fc80000400000 */
        /* <DEDUP_REMOVED lines=10> */
.L_x_353:
[----:B------:R-:W-:Y:S05]  /*17160*/  BSYNC.RECONVERGENT B3 ;  /* 0x0000000000037941 */ /* 0x000fea0003800200 */
.L_x_352:
        /* <DEDUP_REMOVED lines=29> */
.L_x_356:
        /* <DEDUP_REMOVED lines=27> */
[----:B------:R-:W-:Y:S02]  /*174f0*/  HFMA2 R2, -RZ, RZ, 0, 0 ;  /* 0x00000000ff027431 */ /* 0x000fe400000001ff */
[----:B------:R-:W-:Y:S01]  /*17500*/  IMAD.MOV.U32 R7, RZ, RZ, RZ ;  /* 0x000000ffff077224 */ /* 0x000fe200078e00ff */
[----:B------:R-:W-:Y:S01]  /*17510*/  UMOV UR5, URZ ;  /* 0x000000ff00057c82 */ /* 0x000fe20008000000 */
[----:B------:R-:W-:-:S07]  /*17520*/  LOP3.LUT R27, R4, 0x80000000, RZ, 0xfc, !PT ;  /* 0x80000000041b7812 */ /* 0x000fce00078efcff */
.L_x_361:
        /* <DEDUP_REMOVED lines=27> */
[C---:B0-----:R-:W-:Y:S02]  /*176e0*/  SHF.L.W.U32.HI R22, R4.reuse, 0x2, R7 ;  /* 0x0000000204167819 */ /* 0x041fe40000010e07 */
[----:B------:R-:W-:Y:S02]  /*176f0*/  SHF.L.U32 R4, R4, 0x2, RZ ;  /* 0x0000000204047819 */ /* 0x000fe400000006ff */
[----:B------:R-:W-:-:S02]  /*17700*/  SHF.R.S32.HI R5, RZ, 0x1f, R22 ;  /* 0x0000001fff057819 */ /* 0x000fc40000011416 */
[----:B------:R-:W-:Y:S02]  /*17710*/  SHF.R.U32.HI R7, RZ, 0x1e, R7 ;  /* 0x0000001eff077819 */ /* 0x000fe40000011607 */
[C---:B------:R-:W-:Y:S02]  /*17720*/  LOP3.LUT R4, R5.reuse, R4, RZ, 0x3c, !PT ;  /* 0x0000000405047212 */ /* 0x040fe400078e3cff */
[----:B------:R-:W-:Y:S02]  /*17730*/  LOP3.LUT R5, R5, R22, RZ, 0x3c, !PT ;  /* 0x0000001605057212 */ /* 0x000fe400078e3cff */
[C---:B------:R-:W-:Y:S02]  /*17740*/  LOP3.LUT R19, R22.reuse, R19, RZ, 0x3c, !PT ;  /* 0x0000001316137212 */ /* 0x040fe400078e3cff */
[----:B-1----:R-:W-:Y:S02]  /*17750*/  LEA.HI R2, R22, R7, RZ, 0x1 ;  /* 0x0000000716027211 */ /* 0x002fe400078f08ff */
[----:B------:R-:W0:Y:S01]  /*17760*/  I2F.F64.S64 R4, R4 ;  /* 0x0000000400047312 */ /* 0x000e220000301c00 */
[----:B------:R-:W-:-:S02]  /*17770*/  ISETP.GE.AND P1, PT, R19, RZ, PT ;  /* 0x000000ff1300720c */ /* 0x000fc40003f26270 */
[----:B------:R-:W-:-:S04]  /*17780*/  IADD3 R7, PT, PT, -R2, RZ, RZ ;  /* 0x000000ff02077210 */ /* 0x000fc80007ffe1ff */
[----:B------:R-:W-:Y:S01]  /*17790*/  @!P0 MOV R2, R7 ;  /* 0x0000000700028202 */ /* 0x000fe20000000f00 */
[----:B0-----:R-:W-:-:S10]  /*177a0*/  DMUL R16, R4, UR10 ;  /* 0x0000000a04107c28 */ /* 0x001fd40008000000 */
[----:B------:R-:W0:Y:S02]  /*177b0*/  F2F.F32.F64 R16, R16 ;  /* 0x0000001000107310 */ /* 0x000e240000301000 */
[----:B0-----:R-:W-:Y:S01]  /*177c0*/  FSEL R4, -R16, R16, !P1 ;  /* 0x0000001010047208 */ /* 0x001fe20004800100 */
[----:B------:R-:W-:Y:S06]  /*177d0*/  BRA `(.L_x_359) ;  /* 0x0000000000087947 */ /* 0x000fec0003800000 */
.L_x_360:
[----:B------:R-:W-:Y:S02]  /*177e0*/  HFMA2 R2, -RZ, RZ, 0, 0 ;  /* 0x00000000ff027431 */ /* 0x000fe400000001ff */
[----:B------:R-:W-:-:S07]  /*177f0*/  FMUL R4, RZ, R19 ;  /* 0x00000013ff047220 */ /* 0x000fce0000400000 */
.L_x_359:
[----:B------:R-:W-:Y:S05]  /*17800*/  BSYNC.RECONVERGENT B1 ;  /* 0x0000000000017941 */ /* 0x000fea0003800200 */
.L_x_358:
[----:B------:R-:W-:Y:S01]  /*17810*/  LOP3.LUT R2, R2, 0x3, RZ, 0xc0, !PT ;  /* 0x0000000302027812 */ /* 0x000fe200078ec0ff */
[C---:B------:R-:W-:Y:S01]  /*17820*/  FMUL R16, |R9|.reuse, 16777216 ;  /* 0x4b80000009107820 */ /* 0x040fe20000400200 */
[----:B------:R-:W-:Y:S01]  /*17830*/  MOV R5, 0x3fc90fdb ;  /* 0x3fc90fdb00057802 */ /* 0x000fe20000000f00 */
[----:B------:R-:W-:Y:S01]  /*17840*/  HFMA2 R19, -RZ, RZ, 1.541015625, -0.052001953125 ;  /* 0x3e2aaaa8ff137431 */ /* 0x000fe200000001ff */
[----:B------:R-:W-:Y:S02]  /*17850*/  I2FP.F32.U32 R2, R2 ;  /* 0x0000000200027245 */ /* 0x000fe40000201000 */
[----:B------:R-:W-:Y:S02]  /*17860*/  FSETP.GEU.AND P2, PT, |R9|, 1.175494350822287508e-38, PT ;  /* 0x008000000900780b */ /* 0x000fe40003f4e200 */
[----:B------:R-:W-:Y:S01]  /*17870*/  MOV R22, 0x3c0885e4 ;  /* 0x3c0885e400167802 */ /* 0x000fe20000000f00 */
[----:B------:R-:W-:Y:S01]  /*17880*/  FFMA R5, R2, R5, -0.78539818525314331055 ;  /* 0xbf490fdb02057423 */ /* 0x000fe20000000005 */
[----:B------:R-:W-:Y:S01]  /*17890*/  FSEL R17, R16, |R9|, !P2 ;  /* 0x4000000910117208 */ /* 0x000fe20005000000 */
[----:B------:R-:W-:-:S02]  /*178a0*/  HFMA2 R16, -RZ, RZ, 0.487060546875, -0.0625 ;  /* 0x37cbac00ff107431 */ /* 0x000fc400000001ff */
[----:B------:R-:W-:-:S03]  /*178b0*/  FADD R4, R5, R4 ;  /* 0x0000000405047221 */ /* 0x000fc60000000000 */
[----:B------:R-:W0:Y:S01]  /*178c0*/  MUFU.RSQ R17, R17 ;  /* 0x0000001100117308 */ /* 0x000e220000001400 */
[----:B------:R-:W-:-:S07]  /*178d0*/  FMUL R2, R4, 0.63661974668502807617 ;  /* 0x3f22f98304027820 */ /* 0x000fce0000400000 */
[----:B------:R-:W1:Y:S01]  /*178e0*/  F2I.NTZ R2, R2 ;  /* 0x0000000200027305 */ /* 0x000e620000203100 */
[----:B0-----:R-:W-:-:S04]  /*178f0*/  @!P2 FMUL R17, R17, 4096 ;  /* 0x458000001111a820 */ /* 0x001fc80000400000 */
[----:B------:R-:W-:Y:S01]  /*17900*/  FMUL R17, R17, 0.79788458347320556641 ;  /* 0x3f4c422a11117820 */ /* 0x000fe20000400000 */
[----:B-1----:R-:W-:Y:S02]  /*17910*/  I2FP.F32.S32 R5, R2 ;  /* 0x0000000200057245 */ /* 0x002fe40000201400 */
[----:B------:R-:W-:Y:S01]  /*17920*/  LOP3.LUT R7, R2, 0x1, RZ, 0xc0, !PT ;  /* 0x0000000102077812 */ /* 0x000fe200078ec0ff */
[----:B------:R-:W-:Y:S01]  /*17930*/  FMUL R17, R20, R17 ;  /* 0x0000001114117220 */ /* 0x000fe20000400000 */
[----:B------:R-:W-:Y:S01]  /*17940*/  IADD3 R2, PT, PT, R2, 0x1, RZ ;  /* 0x0000000102027810 */ /* 0x000fe20007ffe0ff */
[----:B------:R-:W-:Y:S01]  /*17950*/  FFMA R4, R5, -1.5707962512969970703, R4 ;  /* 0xbfc90fda05047823 */ /* 0x000fe20000000004 */
[----:B------:R-:W-:Y:S02]  /*17960*/  ISETP.NE.U32.AND P0, PT, R7, 0x1, PT ;  /* 0x000000010700780c */ /* 0x000fe40003f05070 */
[----:B------:R-:W-:Y:S01]  /*17970*/  LOP3.LUT P1, RZ, R2, 0x2, RZ, 0xc0, !PT ;  /* 0x0000000202ff7812 */ /* 0x000fe2000782c0ff */
[----:B------:R-:W-:Y:S01]  /*17980*/  FFMA R4, R5, -7.5497894158615963534e-08, R4 ;  /* 0xb3a2216805047823 */ /* 0x000fe20000000004 */
[----:B------:R-:W-:-:S03]  /*17990*/  FSEL R22, R22, 0.041666727513074874878, !P0 ;  /* 0x3d2aaabb16167808 */ /* 0x000fc60004000000 */
[C---:B------:R-:W-:Y:S01]  /*179a0*/  FMUL R5, R4.reuse, R4 ;  /* 0x0000000404057220 */ /* 0x040fe20000400000 */
[----:B------:R-:W-:-:S03]  /*179b0*/  FSEL R2, R4, 1, !P0 ;  /* 0x3f80000004027808 */ /* 0x000fc60004000000 */
[----:B------:R-:W-:-:S05]  /*179c0*/  FFMA R7, R5, R16, -0.0013887860113754868507 ;  /* 0xbab607ed05077423 */ /* 0x000fca0000000010 */
[----:B------:R-:W-:Y:S02]  /*179d0*/  FSEL R16, R7, -0.00019574658654164522886, P0 ;  /* 0xb94d415307107808 */ /* 0x000fe40000000000 */
[----:B------:R-:W-:-:S03]  /*179e0*/  FSEL R7, -R19, -0.4999999701976776123, !P0 ;  /* 0xbeffffff13077808 */ /* 0x000fc60004000100 */
[----:B------:R-:W-:-:S04]  /*179f0*/  FFMA R16, R5, R16, R22 ;  /* 0x0000001005107223 */ /* 0x000fc80000000016 */
[C---:B------:R-:W-:Y:S01]  /*17a00*/  FFMA R7, R5.reuse, R16, R7 ;  /* 0x0000001005077223 */ /* 0x040fe20000000007 */
[----:B------:R-:W-:-:S04]  /*17a10*/  FFMA R5, R5, R2, RZ ;  /* 0x0000000205057223 */ /* 0x000fc800000000ff */
[----:B------:R-:W-:-:S04]  /*17a20*/  FFMA R2, R5, R7, R2 ;  /* 0x0000000705027223 */ /* 0x000fc80000000002 */
[----:B------:R-:W-:-:S04]  /*17a30*/  @P1 FADD R2, RZ, -R2 ;  /* 0x80000002ff021221 */ /* 0x000fc80000000000 */
[----:B------:R-:W-:-:S07]  /*17a40*/  FMUL R19, R2, R17 ;  /* 0x0000001102137220 */ /* 0x000fce0000400000 */
.L_x_357:
[----:B------:R-:W-:Y:S05]  /*17a50*/  BSYNC.RECONVERGENT B0 ;  /* 0x0000000000007941 */ /* 0x000fea0003800200 */
.L_x_355:
[----:B------:R-:W-:Y:S01]  /*17a60*/  FSETP.GT.AND P0, PT, |R9|, 2, PT ;  /* 0x400000000900780b */ /* 0x000fe20003f04200 */
[----:B------:R-:W-:-:S12]  /*17a70*/  BSSY.RECONVERGENT B3, `(.L_x_362) ;  /* 0x0000214000037945 */ /* 0x000fd80003800200 */
[----:B------:R-:W-:Y:S05]  /*17a80*/  @P0 BRA `(.L_x_363) ;  /* 0x0000000c00940947 */ /* 0x000fea0003800000 */
        /* <DEDUP_REMOVED lines=15> */
.L_x_365:
[----:B------:R-:W-:Y:S05]  /*17b80*/  BSYNC.RECONVERGENT B4 ;  /* 0x0000000000047941 */ /* 0x000fea0003800200 */
.L_x_364:
[----:B------:R-:W0:Y:S01]  /*17b90*/  MUFU.RCP R4, R9 ;  /* 0x0000000900047308 */ /* 0x000e220000001000 */
[----:B------:R-:W-:Y:S01]  /*17ba0*/  UMOV UR5, 0x41900000 ;  /* 0x4190000000057882 */ /* 0x000fe20000000000 */
[----:B------:R-:W-:Y:S01]  /*17bb0*/  MOV R36, R2 ;  /* 0x0000000200247202 */ /* 0x000fe20000000f00 */
[----:B------:R-:W-:Y:S01]  /*17bc0*/  HFMA2 R7, -RZ, RZ, 1.875, 0 ;  /* 0x3f800000ff077431 */ /* 0x000fe200000001ff */
[----:B------:R-:W-:Y:S01]  /*17bd0*/  MOV R16, UR5 ;  /* 0x0000000500107c02 */ /* 0x000fe20008000f00 */
[----:B------:R-:W-:Y:S01]  /*17be0*/  BSSY.RECONVERGENT B4, `(.L_x_366) ;  /* 0x000000f000047945 */ /* 0x000fe20003800200 */
[----:B------:R-:W-:Y:S02]  /*17bf0*/  FSETP.GT.AND P0, PT, |R36|, 9.99999986991104000000e+14, PT ;  /* 0x58635fa92400780b */ /* 0x000fe40003f04200 */
[----:B------:R-:W1:Y:S01]  /*17c00*/  FCHK P1, R16, R9 ;  /* 0x0000000910007302 */ /* 0x000e620000020000 */
[----:B0-----:R-:W-:-:S10]  /*17c10*/  FFMA R5, R4, -R9, 1 ;  /* 0x3f80000004057423 */ /* 0x001fd40000000809 */
[----:B------:R-:W-:Y:S01]  /*17c20*/  @P0 FMUL R36, R36, 1.0000000036274937255e-15 ;  /* 0x26901d7d24240820 */ /* 0x000fe20000400000 */
[----:B------:R-:W-:-:S04]  /*17c30*/  FFMA R2, R4, R5, R4 ;  /* 0x0000000504027223 */ /* 0x000fc80000000004 */
[----:B------:R-:W-:-:S04]  /*17c40*/  FFMA R5, R2, 18, RZ ;  /* 0x4190000002057823 */ /* 0x000fc800000000ff */
[----:B------:R-:W-:-:S04]  /*17c50*/  FFMA R4, R5, -R9, 18 ;  /* 0x4190000005047423 */ /* 0x000fc80000000809 */
[----:B------:R-:W-:Y:S01]  /*17c60*/  FFMA R2, R2, R4, R5 ;  /* 0x0000000402027223 */ /* 0x000fe20000000005 */
[----:B------:R-:W-:Y:S01]  /*17c70*/  FSEL R5, R7, 1.0000000036274937255e-15, !P0 ;  /* 0x26901d7d07057808 */ /* 0x000fe20004000000 */
[----:B-1----:R-:W-:Y:S06]  /*17c80*/  @!P1 BRA `(.L_x_367) ;  /* 0x0000000000109947 */ /* 0x002fec0003800000 */
[----:B------:R-:W-:Y:S02]  /*17c90*/  MOV R2, 0x41900000 ;  /* 0x4190000000027802 */ /* 0x000fe40000000f00 */
[----:B------:R-:W-:Y:S02]  /*17ca0*/  MOV R26, R9 ;  /* 0x00000009001a7202 */ /* 0x000fe40000000f00 */
[----:B------:R-:W-:-:S07]  /*17cb0*/  MOV R16, 0x17cd0 ;  /* 0x00017cd000107802 */ /* 0x000fce0000000f00 */
[----:B------:R-:W-:Y:S05]  /*17cc0*/  CALL.REL.NOINC `($__internal_1_$__cuda_sm3x_div_rn_noftz_f32_slowpath) ;  /* 0x0000046c00447944 */ /* 0x000fea0003c00000 */
.L_x_367:
[----:B------:R-:W-:Y:S05]  /*17cd0*/  BSYNC.RECONVERGENT B4 ;  /* 0x0000000000047941 */ /* 0x000fea0003800200 */
.L_x_366:
        /* <DEDUP_REMOVED lines=20> */
.L_x_369:
[----:B------:R-:W-:Y:S05]  /*17e20*/  BSYNC.RECONVERGENT B4 ;  /* 0x0000000000047941 */ /* 0x000fea0003800200 */
.L_x_368:
        /* <DEDUP_REMOVED lines=20> */
.L_x_371:
[----:B------:R-:W-:Y:S05]  /*17f70*/  BSYNC.RECONVERGENT B4 ;  /* 0x0000000000047941 */ /* 0x000fea0003800200 */
.L_x_370:
        /* <DEDUP_REMOVED lines=21> */
.L_x_373:
[----:B------:R-:W-:Y:S05]  /*180d0*/  BSYNC.RECONVERGENT B4 ;  /* 0x0000000000047941 */ /* 0x000fea0003800200 */
.L_x_372:
        /* <DEDUP_REMOVED lines=20> */
.L_x_375:
[----:B------:R-:W-:Y:S05]  /*18220*/  BSYNC.RECONVERGENT B4 ;  /* 0x0000000000047941 */ /* 0x000fea0003800200 */
.L_x_374:
        /* <DEDUP_REMOVED lines=21> */
.L_x_377:
[----:B------:R-:W-:Y:S05]  /*18380*/  BSYNC.RECONVERGENT B4 ;  /* 0x0000000000047941 */ /* 0x000fea0003800200 */
.L_x_376:
        /* <DEDUP_REMOVED lines=20> */
.L_x_379:
[----:B------:R-:W-:Y:S05]  /*184d0*/  BSYNC.RECONVERGENT B4 ;  /* 0x0000000000047941 */ /* 0x000fea0003800200 */
.L_x_378:
        /* <DEDUP_REMOVED lines=21> */
.L_x_381:
[----:B------:R-:W-:Y:S05]  /*18630*/  BSYNC.RECONVERGENT B4 ;  /* 0x0000000000047941 */ /* 0x000fea0003800200 */
.L_x_380:
        /* <DEDUP_REMOVED lines=20> */
.L_x_383:
[----:B------:R-:W-:Y:S05]  /*18780*/  BSYNC.RECONVERGENT B4 ;  /* 0x0000000000047941 */ /* 0x000fea0003800200 */
.L_x_382:
        /* <DEDUP_REMOVED lines=19> */
.L_x_385:
[----:B------:R-:W-:Y:S05]  /*188c0*/  BSYNC.RECONVERGENT B4 ;  /* 0x0000000000047941 */ /* 0x000fea0003800200 */
.L_x_384:
[----:B------:R-:W-:Y:S05]  /*188d0*/  BRA `(.L_x_386) ;  /* 0x0000001000b47947 */ /* 0x000fea0003800000 */
.L_x_363:
        /* <DEDUP_REMOVED lines=24> */
.L_x_388:
        /* <DEDUP_REMOVED lines=31> */
.L_x_393:
        /* <DEDUP_REMOVED lines=30> */
[----:B-1----:R-:W-:Y:S02]  /*18e30*/  SHF.R.U32.HI R2, RZ, 0x1e, R7 ;  /* 0x0000001eff027819 */ /* 0x002fe40000011607 */
[C---:B------:R-:W-:Y:S02]  /*18e40*/  LOP3.LUT R4, R5.reuse, R4, RZ, 0x3c, !PT ;  /* 0x0000000405047212 */ /* 0x040fe400078e3cff */
[----:B------:R-:W-:Y:S02]  /*18e50*/  LOP3.LUT R5, R5, R25, RZ, 0x3c, !PT ;  /* 0x0000001905057212 */ /* 0x000fe400078e3cff */
[C---:B------:R-:W-:Y:S02]  /*18e60*/  LOP3.LUT R20, R25.reuse, R20, RZ, 0x3c, !PT ;  /* 0x0000001419147212 */ /* 0x040fe400078e3cff */
[----:B------:R-:W-:Y:S02]  /*18e70*/  LEA.HI R25, R25, R2, RZ, 0x1 ;  /* 0x0000000219197211 */ /* 0x000fe400078f08ff */
        /* <DEDUP_REMOVED lines=8> */
.L_x_392:
[----:B------:R-:W-:Y:S02]  /*18f00*/  HFMA2 R25, -RZ, RZ, 0, 0 ;  /* 0x00000000ff197431 */ /* 0x000fe400000001ff */
[----:B------:R-:W-:-:S07]  /*18f10*/  FMUL R5, RZ, R20 ;  /* 0x00000014ff057220 */ /* 0x000fce0000400000 */
.L_x_391:
[----:B------:R-:W-:Y:S05]  /*18f20*/  BSYNC.RECONVERGENT B1 ;  /* 0x0000000000017941 */ /* 0x000fea0003800200 */
.L_x_390:
[----:B------:R-:W-:Y:S01]  /*18f30*/  LOP3.LUT R25, R25, 0x3, RZ, 0xc0, !PT ;  /* 0x0000000319197812 */ /* 0x000fe200078ec0ff */
[C---:B------:R-:W-:Y:S01]  /*18f40*/  FMUL R16, |R9|.reuse, 16777216 ;  /* 0x4b80000009107820 */ /* 0x040fe20000400200 */
[----:B------:R-:W-:Y:S01]  /*18f50*/  MOV R2, 0x3fc90fdb ;  /* 0x3fc90fdb00027802 */ /* 0x000fe20000000f00 */
[----:B------:R-:W-:Y:S01]  /*18f60*/  HFMA2 R17, -RZ, RZ, 1.541015625, -0.052001953125 ;  /* 0x3e2aaaa8ff117431 */ /* 0x000fe200000001ff */
[----:B------:R-:W-:Y:S02]  /*18f70*/  I2FP.F32.U32 R25, R25 ;  /* 0x0000001900197245 */ /* 0x000fe40000201000 */
[----:B------:R-:W-:Y:S02]  /*18f80*/  FSETP.GEU.AND P2, PT, |R9|, 1.175494350822287508e-38, PT ;  /* 0x008000000900780b */ /* 0x000fe40003f4e200 */
[----:B------:R-:W-:Y:S01]  /*18f90*/  MOV R20, 0x3c0885e4 ;  /* 0x3c0885e400147802 */ /* 0x000fe20000000f00 */
[----:B------:R-:W-:Y:S01]  /*18fa0*/  FFMA R2, R25, R2, -2.3561944961547851562 ;  /* 0xc016cbe419027423 */ /* 0x000fe20000000002 */
[----:B------:R-:W-:Y:S01]  /*18fb0*/  FSEL R24, R16, |R9|, !P2 ;  /* 0x4000000910187208 */ /* 0x000fe20005000000 */
[----:B------:R-:W-:-:S02]  /*18fc0*/  HFMA2 R16, -RZ, RZ, 0.487060546875, -0.0625 ;  /* 0x37cbac00ff107431 */ /* 0x000fc400000001ff */
[----:B------:R-:W-:-:S03]  /*18fd0*/  FADD R2, R2, R5 ;  /* 0x0000000502027221 */ /* 0x000fc60000000000 */
[----:B------:R-:W0:Y:S01]  /*18fe0*/  MUFU.RSQ R24, R24 ;  /* 0x0000001800187308 */ /* 0x000e220000001400 */
[----:B------:R-:W-:-:S07]  /*18ff0*/  FMUL R4, R2, 0.63661974668502807617 ;  /* 0x3f22f98302047820 */ /* 0x000fce0000400000 */
[----:B------:R-:W1:Y:S01]  /*19000*/  F2I.NTZ R4, R4 ;  /* 0x0000000400047305 */ /* 0x000e620000203100 */
[----:B0-----:R-:W-:Y:S01]  /*19010*/  @!P2 FMUL R24, R24, 4096 ;  /* 0x458000001818a820 */ /* 0x001fe20000400000 */
[----:B-1----:R-:W-:Y:S02]  /*19020*/  I2FP.F32.S32 R5, R4 ;  /* 0x0000000400057245 */ /* 0x002fe40000201400 */
[C---:B------:R-:W-:Y:S02]  /*19030*/  LOP3.LUT R7, R4.reuse, 0x1, RZ, 0xc0, !PT ;  /* 0x0000000104077812 */ /* 0x040fe400078ec0ff */
        /* <DEDUP_REMOVED lines=10> */
[----:B------:R-:W-:Y:S01]  /*190e0*/  FSEL R7, -R17, -0.4999999701976776123, !P0 ;  /* 0xbeffffff11077808 */ /* 0x000fe20004000100 */
[----:B------:R-:W-:Y:S02]  /*190f0*/  FMUL R17, R24, 0.79788458347320556641 ;  /* 0x3f4c422a18117820 */ /* 0x000fe40000400000 */
[----:B------:R-:W-:-:S04]  /*19100*/  FFMA R16, R5, R16, R20 ;  /* 0x0000001005107223 */ /* 0x000fc80000000014 */
[C---:B------:R-:W-:Y:S01]  /*19110*/  FFMA R7, R5.reuse, R16, R7 ;  /* 0x0000001005077223 */ /* 0x040fe20000000007 */
[----:B------:R-:W-:-:S04]  /*19120*/  FFMA R5, R5, R2, RZ ;  /* 0x0000000205057223 */ /* 0x000fc800000000ff */
[----:B------:R-:W-:Y:S01]  /*19130*/  FFMA R2, R5, R7, R2 ;  /* 0x0000000705027223 */ /* 0x000fe20000000002 */
[----:B------:R-:W-:-:S03]  /*19140*/  FMUL R5, R17, R22 ;  /* 0x0000001611057220 */ /* 0x000fc60000400000 */
[----:B------:R-:W-:-:S04]  /*19150*/  @P1 FADD R2, RZ, -R2 ;  /* 0x80000002ff021221 */ /* 0x000fc80000000000 */
[----:B------:R-:W-:-:S07]  /*19160*/  FMUL R2, R2, R5 ;  /* 0x0000000502027220 */ /* 0x000fce0000400000 */
.L_x_389:
[----:B------:R-:W-:Y:S05]  /*19170*/  BSYNC.RECONVERGENT B0 ;  /* 0x0000000000007941 */ /* 0x000fea0003800200 */
.L_x_387:
[C---:B------:R-:W-:Y:S01]  /*19180*/  FSETP.GTU.AND P1, PT, |R9|.reuse, 8, PT ;  /* 0x410000000900780b */ /* 0x040fe20003f2c200 */
[----:B------:R-:W-:Y:S01]  /*19190*/  BSSY.RECONVERGENT B0, `(.L_x_394) ;  /* 0x000008d000007945 */ /* 0x000fe20003800200 */
[----:B------:R-:W-:-:S04]  /*191a0*/  FSETP.GEU.AND P0, PT, R9, RZ, PT ;  /* 0x000000ff0900720b */ /* 0x000fc80003f0e000 */
[----:B------:R-:W-:-:S07]  /*191b0*/  FSEL R4, -R2, R2, !P0 ;  /* 0x0000000202047208 */ /* 0x000fce0004000100 */
[----:B------:R-:W-:Y:S05]  /*191c0*/  @P1 BRA `(.L_x_395) ;  /* 0x0000000000601947 */ /* 0x000fea0003800000 */
[C---:B------:R-:W-:Y:S01]  /*191d0*/  FADD R2, |R9|.reuse, -2.4048254489898681641 ;  /* 0xc019e8a909027421 */ /* 0x040fe20000000200 */
[----:B------:R-:W-:Y:S01]  /*191e0*/  MOV R5, 0x26b3b8e7 ;  /* 0x26b3b8e700057802 */ /* 0x000fe20000000f00 */
[C---:B------:R-:W-:Y:S01]  /*191f0*/  FADD R7, |R9|.reuse, -5.5200781822204589844 ;  /* 0xc0b0a47b09077421 */ /* 0x040fe20000000200 */
[----:B------:R-:W-:Y:S01]  /*19200*/  FADD R17, |R9|, -8.6537275314331054688 ;  /* 0xc10a75ab09117421 */ /* 0x000fe20000000200 */
[----:B------:R-:W-:Y:S02]  /*19210*/  FADD R2, R2, -1.0870589761680093943e-07 ;  /* 0xb3e971b302027421 */ /* 0x000fe40000000000 */
[----:B------:R-:W-:Y:S02]  /*19220*/  FADD R16, R7, 7.1934145751129108248e-08 ;  /* 0x339a7a3707107421 */ /* 0x000fe40000000000 */
        /* <DEDUP_REMOVED lines=17> */
[----:B------:R-:W-:Y:S06]  /*19340*/  BRA `(.L_x_396) ;  /* 0x0000000400c47947 */ /* 0x000fec0003800000 */
.L_x_395:
[----:B------:R-:W-:Y:S01]  /*19350*/  FSETP.NEU.AND P0, PT, |R9|, +INF , PT ;  /* 0x7f8000000900780b */ /* 0x000fe20003f0d200 */
[----:B------:R-:W-:-:S12]  /*19360*/  HFMA2 R5, -RZ, RZ, 0, 0 ;  /* 0x00000000ff057431 */ /* 0x000fd800000001ff */
[----:B------:R-:W-:Y:S05]  /*19370*/  @!P0 BRA `(.L_x_396) ;  /* 0x0000000400b88947 */ /* 0x000fea0003800000 */
[----:B------:R-:W0:Y:S01]  /*19380*/  MUFU.RCP R2, |R9| ;  /* 0x4000000900027308 */ /* 0x000e220000001000 */
[----:B------:R-:W-:Y:S01]  /*19390*/  MOV R5, 0x3f91e009 ;  /* 0x3f91e00900057802 */ /* 0x000fe20000000f00 */
        /* <DEDUP_REMOVED lines=26> */
.L_x_400:
        /* <DEDUP_REMOVED lines=20> */
[----:B0-----:R-:W3:Y:S01]  /*19680*/  @P0 LDL R22, [R24+0x10] ;  /* 0x0000100018160983 */ /* 0x001ee20000100800 */
        /* <DEDUP_REMOVED lines=12> */
[C---:B-1----:R-:W-:Y:S02]  /*19750*/  LEA.HI R2, R22.reuse, R5, RZ, 0x1 ;  /* 0x0000000516027211 */ /* 0x042fe400078f08ff */
[----:B------:R-:W-:Y:S02]  /*19760*/  LOP3.LUT R7, R22, R7, RZ, 0x3c, !PT ;  /* 0x0000000716077212 */ /* 0x000fe400078e3cff */
[----:B------:R-:W0:Y:S01]  /*19770*/  I2F.F64.S64 R16, R16 ;  /* 0x0000001000107312 */ /* 0x000e220000301c00 */
[----:B------:R-:W-:-:S02]  /*19780*/  IADD3 R5, PT, PT, -R2, RZ, RZ ;  /* 0x000000ff02057210 */ /* 0x000fc40007ffe1ff */
[----:B------:R-:W-:Y:S02]  /*19790*/  ISETP.GE.AND P1, PT, R7, RZ, PT ;  /* 0x000000ff0700720c */ /* 0x000fe40003f26270 */
[----:B------:R-:W-:Y:S01]  /*197a0*/  @!P0 MOV R2, R5 ;  /* 0x0000000500028202 */ /* 0x000fe20000000f00 */
[----:B0-----:R-:W-:-:S10]  /*197b0*/  DMUL R24, R16, UR10 ;  /* 0x0000000a10187c28 */ /* 0x001fd40008000000 */
[----:B------:R-:W0:Y:S02]  /*197c0*/  F2F.F32.F64 R24, R24 ;  /* 0x0000001800187310 */ /* 0x000e240000301000 */
[----:B0-----:R-:W-:Y:S01]  /*197d0*/  FSEL R5, -R24, R24, !P1 ;  /* 0x0000001818057208 */ /* 0x001fe20004800100 */
[----:B------:R-:W-:Y:S06]  /*197e0*/  BRA `(.L_x_398) ;  /* 0x0000000000087947 */ /* 0x000fec0003800000 */
.L_x_399:
[----:B------:R-:W-:Y:S02]  /*197f0*/  HFMA2 R2, -RZ, RZ, 0, 0 ;  /* 0x00000000ff027431 */ /* 0x000fe400000001ff */
[----:B------:R-:W-:-:S07]  /*19800*/  FMUL R5, RZ, R7 ;  /* 0x00000007ff057220 */ /* 0x000fce0000400000 */
.L_x_398:
[----:B------:R-:W-:Y:S05]  /*19810*/  BSYNC.RECONVERGENT B1 ;  /* 0x0000000000017941 */ /* 0x000fea0003800200 */
.L_x_397:
[----:B------:R-:W-:Y:S01]  /*19820*/  LOP3.LUT R2, R2, 0x3, RZ, 0xc0, !PT ;  /* 0x0000000302027812 */ /* 0x000fe200078ec0ff */
[C---:B------:R-:W-:Y:S01]  /*19830*/  FMUL R22, |R9|.reuse, 16777216 ;  /* 0x4b80000009167820 */ /* 0x040fe20000400200 */
[----:B------:R-:W-:Y:S01]  /*19840*/  MOV R7, 0x3fc90fdb ;  /* 0x3fc90fdb00077802 */ /* 0x000fe20000000f00 */
[----:B------:R-:W-:Y:S01]  /*19850*/  IMAD.MOV.U32 R17, RZ, RZ, 0x3c0885e4 ;  /* 0x3c0885e4ff117424 */ /* 0x000fe200078e00ff */
        /* <DEDUP_REMOVED lines=32> */
.L_x_396:
[----:B------:R-:W-:Y:S05]  /*19a60*/  BSYNC.RECONVERGENT B0 ;  /* 0x0000000000007941 */ /* 0x000fea0003800200 */
.L_x_394:
        /* <DEDUP_REMOVED lines=15> */
.L_x_402:
[----:B------:R-:W-:Y:S05]  /*19b60*/  BSYNC.RECONVERGENT B4 ;  /* 0x0000000000047941 */ /* 0x000fea0003800200 */
.L_x_401:
[----:B------:R-:W-:Y:S02]  /*19b70*/  FSETP.GEU.AND P0, PT, |R9|, 1.000000003171076851e-30, PT ;  /* 0x0da242600900780b */ /* 0x000fe40003f0e200 */
[----:B------:R-:W-:-:S04]  /*19b80*/  LOP3.LUT R7, R4, 0x80000000, R9, 0xb8, !PT ;  /* 0x8000000004077812 */ /* 0x000fc800078eb809 */
[----:B------:R-:W-:-:S05]  /*19b90*/  FSEL R4, R7, R4, !P0 ;  /* 0x0000000407047208 */ /* 0x000fca0004000000 */
[----:B------:R-:W-:-:S07]  /*19ba0*/  FFMA R2, R4, R2, -R5 ;  /* 0x0000000204027223 */ /* 0x000fce0000000805 */
.L_x_386:
[----:B------:R-:W-:Y:S05]  /*19bb0*/  BSYNC.RECONVERGENT B3 ;  /* 0x0000000000037941 */ /* 0x000fea0003800200 */
.L_x_362:
[----:B------:R-:W-:Y:S01]  /*19bc0*/  FSETP.GTU.AND P0, PT, |R9|, 8, PT ;  /* 0x410000000900780b */ /* 0x000fe20003f0c200 */
[----:B------:R-:W-:Y:S04]  /*19bd0*/  BSSY.RECONVERGENT B3, `(.L_x_403) ;  /* 0x00002ab000037945 */ /* 0x000fe80003800200 */
[----:B------:R-:W-:Y:S01]  /*19be0*/  BSSY.RELIABLE B4, `(.L_x_404) ;  /* 0x00000aa000047945 */ /* 0x000fe20003800100 */
[----:B------:R-:W-:-:S07]  /*19bf0*/  FADD R19, -R2, R19 ;  /* 0x0000001302137221 */ /* 0x000fce0000000100 */
[----:B------:R-:W-:Y:S05]  /*19c00*/  @P0 BRA `(.L_x_405) ;  /* 0x0000000000bc0947 */ /* 0x000fea0003800000 */
        /* <DEDUP_REMOVED lines=47> */
.L_x_405:
[----:B------:R-:W-:-:S13]  /*19f00*/  FSETP.NEU.AND P0, PT, |R9|, +INF , PT ;  /* 0x7f8000000900780b */ /* 0x000fda0003f0d200 */
        /* <DEDUP_REMOVED lines=29> */
.L_x_412:
        /* <DEDUP_REMOVED lines=43> */
.L_x_411:
[----:B------:R-:W-:Y:S02]  /*1a390*/  HFMA2 R2, -RZ, RZ, 0, 0 ;  /* 0x00000000ff027431 */ /* 0x000fe400000001ff */
[----:B------:R-:W-:-:S07]  /*1a3a0*/  FMUL R4, RZ, R20 ;  /* 0x00000014ff047220 */ /* 0x000fce0000400000 */
.L_x_410:
[----:B------:R-:W-:Y:S05]  /*1a3b0*/  BSYNC.RECONVERGENT B0 ;  /* 0x0000000000007941 */ /* 0x000fea0003800200 */
.L_x_409:
        /* <DEDUP_REMOVED lines=28> */
[----:B------:R-:W-:Y:S01]  /*1a580*/  FMUL R17, R24, 0.79788458347320556641 ;  /* 0x3f4c422a18117820 */ /* 0x000fe20000400000 */
[----:B------:R-:W-:Y:S01]  /*1a590*/  FSETP.GT.AND P0, PT, |R9|, 2, PT ;  /* 0x400000000900780b */ /* 0x000fe20003f04200 */
[----:B------:R-:W-:Y:S02]  /*1a5a0*/  FFMA R16, R5, R16, R20 ;  /* 0x0000001005107223 */ /* 0x000fe40000000014 */
[----:B------:R-:W-:Y:S02]  /*1a5b0*/  FMUL R22, R17, R22 ;  /* 0x0000001611167220 */ /* 0x000fe40000400000 */
[C---:B------:R-:W-:Y:S01]  /*1a5c0*/  FFMA R7, R5.reuse, R16, R7 ;  /* 0x0000001005077223 */ /* 0x040fe20000000007 */
[----:B------:R-:W-:-:S04]  /*1a5d0*/  FFMA R5, R5, R2, RZ ;  /* 0x0000000205057223 */ /* 0x000fc800000000ff */
[----:B------:R-:W-:-:S03]  /*1a5e0*/  FFMA R7, R5, R7, R2 ;  /* 0x0000000705077223 */ /* 0x000fc60000000002 */
[----:B------:R-:W-:Y:S05]  /*1a5f0*/  @P0 BREAK.RELIABLE B4 ;  /* 0x0000000000040942 */ /* 0x000fea0003800100 */
[----:B------:R-:W-:-:S04]  /*1a600*/  @P1 FADD R7, RZ, -R7 ;  /* 0x80000007ff071221 */ /* 0x000fc80000000000 */
[----:B------:R-:W-:Y:S01]  /*1a610*/  FMUL R7, R7, R22 ;  /* 0x0000001607077220 */ /* 0x000fe20000400000 */
[----:B------:R-:W-:Y:S06]  /*1a620*/  @P0 BRA `(.L_x_413) ;  /* 0x0000000c00ac0947 */ /* 0x000fec0003800000 */
[----:B------:R-:W-:Y:S05]  /*1a630*/  BRA `(.L_x_406) ;  /* 0x0000000000107947 */ /* 0x000fea0003800000 */
.L_x_408:
[----:B------:R-:W-:Y:S02]  /*1a640*/  FSETP.GT.AND P0, PT, |R9|, 2, PT ;  /* 0x400000000900780b */ /* 0x000fe40003f04200 */
[----:B------:R-:W-:-:S11]  /*1a650*/  MOV R7, RZ ;  /* 0x000000ff00077202 */ /* 0x000fd60000000f00 */
[----:B------:R-:W-:Y:S05]  /*1a660*/  @P0 BREAK.RELIABLE B4 ;  /* 0x0000000000040942 */ /* 0x000fea0003800100 */
[----:B------:R-:W-:Y:S05]  /*1a670*/  @P0 BRA `(.L_x_413) ;  /* 0x0000000c00980947 */ /* 0x000fea0003800000 */
.L_x_406:
[----:B------:R-:W-:Y:S05]  /*1a680*/  BSYNC.RELIABLE B4 ;  /* 0x0000000000047941 */ /* 0x000fea0003800100 */
.L_x_404:
        /* <DEDUP_REMOVED lines=11> */
[----:B------:R-:W-:Y:S01]  /*1a740*/  IMAD.MOV.U32 R2, RZ, RZ, 0x41a00000 ;  /* 0x41a00000ff027424 */ /* 0x000fe200078e00ff */
[----:B------:R-:W-:Y:S02]  /*1a750*/  MOV R26, R9 ;  /* 0x00000009001a7202 */ /* 0x000fe40000000f00 */
[----:B------:R-:W-:-:S07]  /*1a760*/  MOV R16, 0x1a780 ;  /* 0x0001a78000107802 */ /* 0x000fce0000000f00 */
[----:B------:R-:W-:Y:S05]  /*1a770*/  CALL.REL.NOINC `($__internal_1_$__cuda_sm3x_div_rn_noftz_f32_slowpath) ;  /* 0x0000044000987944 */ /* 0x000fea0003c00000 */
.L_x_415:
[----:B------:R-:W-:Y:S05]  /*1a780*/  BSYNC.RECONVERGENT B4 ;  /* 0x0000000000047941 */ /* 0x000fea0003800200 */
.L_x_414:
[----:B------:R-:W0:Y:S01]  /*1a790*/  MUFU.RCP R4, R9 ;  /* 0x0000000900047308 */ /* 0x000e220000001000 */
[----:B------:R-:W-:Y:S01]  /*1a7a0*/  UMOV UR5, 0x41900000 ;  /* 0x4190000000057882 */ /* 0x000fe20000000000 */
[----:B------:R-:W-:Y:S01]  /*1a7b0*/  MOV R36, R2 ;  /* 0x0000000200247202 */ /* 0x000fe20000000f00 */
[----:B------:R-:W-:Y:S01]  /*1a7c0*/  BSSY.RECONVERGENT B4, `(.L_x_416) ;  /* 0x0000011000047945 */ /* 0x000fe20003800200 */
[----:B------:R-:W-:Y:S02]  /*1a7d0*/  MOV R16, UR5 ;  /* 0x0000000500107c02 */ /* 0x000fe40008000f00 */
[----:B------:R-:W-:Y:S02]  /*1a7e0*/  FSETP.GT.AND P0, PT, |R36|, 9.99999986991104000000e+14, PT ;  /* 0x58635fa92400780b */ /* 0x000fe40003f04200 */
[----:B------:R-:W1:Y:S01]  /*1a7f0*/  FCHK P1, R16, R9 ;  /* 0x0000000910007302 */ /* 0x000e620000020000 */
[----:B0-----:R-:W-:-:S10]  /*1a800*/  FFMA R5, R4, -R9, 1 ;  /* 0x3f80000004057423 */ /* 0x001fd40000000809 */
        /* <DEDUP_REMOVED lines=12> */
.L_x_417:
[----:B------:R-:W-:Y:S05]  /*1a8d0*/  BSYNC.RECONVERGENT B4 ;  /* 0x0000000000047941 */ /* 0x000fea0003800200 */
.L_x_416:
        /* <DEDUP_REMOVED lines=20> */
.L_x_419:
[----:B------:R-:W-:Y:S05]  /*1aa20*/  BSYNC.RECONVERGENT B4 ;  /* 0x0000000000047941 */ /* 0x000fea0003800200 */
.L_x_418:
        /* <DEDUP_REMOVED lines=20> */
.L_x_421:
[----:B------:R-:W-:Y:S05]  /*1ab70*/  BSYNC.RECONVERGENT B4 ;  /* 0x0000000000047941 */ /* 0x000fea0003800200 */
.L_x_420:
        /* <DEDUP_REMOVED lines=21> */
.L_x_423:
[----:B------:R-:W-:Y:S05]  /*1acd0*/  BSYNC.RECONVERGENT B4 ;  /* 0x0000000000047941 */ /* 0x000fea0003800200 */
.L_x_422:
        /* <DEDUP_REMOVED lines=20> */
.L_x_425:
[----:B------:R-:W-:Y:S05]  /*1ae20*/  BSYNC.RECONVERGENT B4 ;  /* 0x0000000000047941 */ /* 0x000fea0003800200 */
.L_x_424:
        /* <DEDUP_REMOVED lines=21> */
.L_x_427:
[----:B------:R-:W-:Y:S05]  /*1af80*/  BSYNC.RECONVERGENT B4 ;  /* 0x0000000000047941 */ /* 0x000fea0003800200 */
.L_x_426:
        /* <DEDUP_REMOVED lines=20> */
.L_x_429:
[----:B------:R-:W-:Y:S05]  /*1b0d0*/  BSYNC.RECONVERGENT B4 ;  /* 0x0000000000047941 */ /* 0x000fea0003800200 */
.L_x_428:
        /* <DEDUP_REMOVED lines=17> */
[----:B------:R-:W-:Y:S02]  /*1b1f0*/  HFMA2 R2, -RZ, RZ, 2.25, 0 ;  /* 0x40800000ff027431 */ /* 0x000fe400000001ff */
[----:B------:R-:W-:Y:S01]  /*1b200*/  IMAD.MOV.U32 R26, RZ, RZ, R9 ;  /* 0x000000ffff1a7224 */ /* 0x000fe200078e0009 */
[----:B------:R-:W-:-:S07]  /*1b210*/  MOV R16, 0x1b230 ;  /* 0x0001b23000107802 */ /* 0x000fce0000000f00 */
[----:B------:R-:W-:Y:S05]  /*1b220*/  CALL.REL.NOINC `($__internal_1_$__cuda_sm3x_div_rn_noftz_f32_slowpath) ;  /* 0x0000043400ec7944 */ /* 0x000fea0003c00000 */
.L_x_431:
[----:B------:R-:W-:Y:S05]  /*1b230*/  BSYNC.RECONVERGENT B4 ;  /* 0x0000000000047941 */ /* 0x000fea0003800200 */
.L_x_430:
        /* <DEDUP_REMOVED lines=20> */
.L_x_433:
[----:B------:R-:W-:Y:S05]  /*1b380*/  BSYNC.RECONVERGENT B4 ;  /* 0x0000000000047941 */ /* 0x000fea0003800200 */
.L_x_432:
        /* <DEDUP_REMOVED lines=19> */
.L_x_435:
[----:B------:R-:W-:Y:S05]  /*1b4c0*/  BSYNC.RECONVERGENT B4 ;  /* 0x0000000000047941 */ /* 0x000fea0003800200 */
.L_x_434:
[----:B------:R-:W-:Y:S05]  /*1b4d0*/  BRA `(.L_x_436) ;  /* 0x0000001000687947 */ /* 0x000fea0003800000 */
.L_x_413:
        /* <DEDUP_REMOVED lines=16> */
[----:B------:R-:W0:Y:S01]  /*1b5e0*/  F2I.NTZ R2, R2 ;  /* 0x0000000200027305 */ /* 0x000e220000203100 */
        /* <DEDUP_REMOVED lines=12> */
[----:B------:R-:W-:Y:S01]  /*1b6b0*/  BSSY.RECONVERGENT B5, `(.L_x_441) ;  /* 0x000000f000057945 */ /* 0x000fe20003800200 */
[----:B------:R-:W-:Y:S01]  /*1b6c0*/  HFMA2 R20, -RZ, RZ, 0, 0 ;  /* 0x00000000ff147431 */ /* 0x000fe200000001ff */
[----:B------:R-:W-:Y:S02]  /*1b6d0*/  MOV R27, RZ ;  /* 0x000000ff001b7202 */ /* 0x000fe40000000f00 */
[----:B------:R-:W-:-:S07]  /*1b6e0*/  LOP3.LUT R29, R4, 0x80000000, RZ, 0xfc, !PT ;  /* 0x80000000041d7812 */ /* 0x000fce00078efcff */
.L_x_442:
        /* <DEDUP_REMOVED lines=12> */
.L_x_441:
        /* <DEDUP_REMOVED lines=32> */
.L_x_440:
[----:B------:R-:W-:Y:S02]  /*1b9b0*/  HFMA2 R2, -RZ, RZ, 0, 0 ;  /* 0x00000000ff027431 */ /* 0x000fe400000001ff */
[----:B------:R-:W-:-:S07]  /*1b9c0*/  FMUL R4, RZ, R22 ;  /* 0x00000016ff047220 */ /* 0x000fce0000400000 */
.L_x_439:
[----:B------:R-:W-:Y:S05]  /*1b9d0*/  BSYNC.RECONVERGENT B1 ;  /* 0x0000000000017941 */ /* 0x000fea0003800200 */
.L_x_438:
        /* <DEDUP_REMOVED lines=36> */
.L_x_437:
[----:B------:R-:W-:Y:S05]  /*1bc20*/  BSYNC.RECONVERGENT B0 ;  /* 0x0000000000007941 */ /* 0x000fea0003800200 */
.L_x_407:
        /* <DEDUP_REMOVED lines=27> */
.L_x_444:
[----:B------:R-:W-:Y:S01]  /*1bde0*/  FSETP.NEU.AND P0, PT, |R9|, +INF , PT ;  /* 0x7f8000000900780b */ /* 0x000fe20003f0d200 */
[----:B------:R-:W-:-:S12]  /*1bdf0*/  HFMA2 R5, -RZ, RZ, 0, 0 ;  /* 0x00000000ff057431 */ /* 0x000fd800000001ff */
[----:B------:R-:W-:Y:S05]  /*1be00*/  @!P0 BRA `(.L_x_445) ;  /* 0x0000000400c08947 */ /* 0x000fea0003800000 */
[----:B------:R-:W0:Y:S01]  /*1be10*/  MUFU.RCP R24, |R9| ;  /* 0x4000000900187308 */ /* 0x000e220000001000 */
[----:B------:R-:W-:Y:S02]  /*1be20*/  IMAD.MOV.U32 R5, RZ, RZ, 0x3f91e009 ;  /* 0x3f91e009ff057424 */ /* 0x000fe400078e00ff */
        /* <DEDUP_REMOVED lines=31> */
[----:B------:R-:W-:Y:S02]  /*1c020*/  MOV R20, RZ ;  /* 0x000000ff00147202 */ /* 0x000fe40000000f00 */
[----:B------:R-:W-:Y:S02]  /*1c030*/  MOV R27, RZ ;  /* 0x000000ff001b7202 */ /* 0x000fe40000000f00 */
[----:B------:R-:W-:-:S07]  /*1c040*/  LOP3.LUT R31, R4, 0x80000000, RZ, 0xfc, !PT ;  /* 0x80000000041f7812 */ /* 0x000fce00078efcff */
.L_x_450:
        /* <DEDUP_REMOVED lines=12> */
.L_x_449:
        /* <DEDUP_REMOVED lines=30> */
[----:B0-----:R-:W-:Y:S01]  /*1c2f0*/  FSEL R4, -R16, R16, !P1 ;  /* 0x0000001010047208 */ /* 0x001fe20004800100 */
[----:B------:R-:W-:Y:S06]  /*1c300*/  BRA `(.L_x_447) ;  /* 0x0000000000087947 */ /* 0x000fec0003800000 */
.L_x_448:
[----:B------:R-:W-:Y:S02]  /*1c310*/  HFMA2 R27, -RZ, RZ, 0, 0 ;  /* 0x00000000ff1b7431 */ /* 0x000fe400000001ff */
[----:B------:R-:W-:-:S07]  /*1c320*/  FMUL R4, RZ, R24 ;  /* 0x00000018ff047220 */ /* 0x000fce0000400000 */
.L_x_447:
[----:B------:R-:W-:Y:S05]  /*1c330*/  BSYNC.RECONVERGENT B1 ;  /* 0x0000000000017941 */ /* 0x000fea0003800200 */
.L_x_446:
[----:B------:R-:W-:Y:S01]  /*1c340*/  LOP3.LUT R27, R27, 0x3, RZ, 0xc0, !PT ;  /* 0x000000031b1b7812 */ /* 0x000fe200078ec0ff */
[----:B------:R-:W-:Y:S01]  /*1c350*/  HFMA2 R20, -RZ, RZ, 0.487060546875, -0.0625 ;  /* 0x37cbac00ff147431 */ /* 0x000fe200000001ff */
[----:B------:R-:W-:Y:S02]  /*1c360*/  MOV R2, 0x3fc90fdb ;  /* 0x3fc90fdb00027802 */ /* 0x000fe40000000f00 */
[----:B------:R-:W-:Y:S02]  /*1c370*/  I2FP.F32.U32 R27, R27 ;  /* 0x0000001b001b7245 */ /* 0x000fe40000201000 */
[----:B------:R-:W-:-:S03]  /*1c380*/  MOV R17, 0x3c0885e4 ;  /* 0x3c0885e400117802 */ /* 0x000fc60000000f00 */
[----:B------:R-:W-:-:S04]  /*1c390*/  FFMA R27, R27, R2, -0.78539818525314331055 ;  /* 0xbf490fdb1b1b7423 */ /* 0x000fc80000000002 */
[----:B------:R-:W-:Y:S01]  /*1c3a0*/  FADD R4, R27, R4 ;  /* 0x000000041b047221 */ /* 0x000fe20000000000 */
[----:B------:R-:W-:-:S03]  /*1c3b0*/  HFMA2 R27, -RZ, RZ, 1.541015625, -0.052001953125 ;  /* 0x3e2aaaa8ff1b7431 */ /* 0x000fc600000001ff */
[----:B------:R-:W-:-:S06]  /*1c3c0*/  FMUL R2, R4, 0.63661974668502807617 ;  /* 0x3f22f98304027820 */ /* 0x000fcc0000400000 */
[----:B------:R-:W0:Y:S02]  /*1c3d0*/  F2I.NTZ R2, R2 ;  /* 0x0000000200027305 */ /* 0x000e240000203100 */
[----:B0-----:R-:W-:Y:S02]  /*1c3e0*/  I2FP.F32.S32 R5, R2 ;  /* 0x0000000200057245 */ /* 0x001fe40000201400 */
        /* <DEDUP_REMOVED lines=18> */
.L_x_445:
[----:B------:R-:W-:Y:S05]  /*1c510*/  BSYNC.RECONVERGENT B0 ;  /* 0x0000000000007941 */ /* 0x000fea0003800200 */
.L_x_443:
[----:B------:R-:W0:Y:S01]  /*1c520*/  MUFU.RCP R2, R9 ;  /* 0x0000000900027308 */ /* 0x000e220000001000 */
[----:B------:R-:W-:Y:S01]  /*1c530*/  UMOV UR5, 0x40000000 ;  /* 0x4000000000057882 */ /* 0x000fe20000000000 */
[C---:B------:R-:W-:Y:S01]  /*1c540*/  FSETP.GEU.AND P0, PT, R9.reuse, RZ, PT ;  /* 0x000000ff0900720b */ /* 0x040fe20003f0e000 */
[----:B------:R-:W-:Y:S01]  /*1c550*/  BSSY.RECONVERGENT B5, `(.L_x_451) ;  /* 0x0000011000057945 */ /* 0x000fe20003800200 */
[----:B------:R-:W-:Y:S02]  /*1c560*/  MOV R20, UR5 ;  /* 0x0000000500147c02 */ /* 0x000fe40008000f00 */
[----:B------:R-:W-:Y:S02]  /*1c570*/  FSEL R4, -R22, R22, !P0 ;  /* 0x0000001616047208 */ /* 0x000fe40004000100 */
[----:B------:R-:W1:Y:S01]  /*1c580*/  FCHK P1, R20, R9 ;  /* 0x0000000914007302 */ /* 0x000e620000020000 */
[----:B------:R-:W-:Y:S01]  /*1c590*/  FSETP.GEU.AND P0, PT, |R9|, 1.000000003171076851e-30, PT ;  /* 0x0da242600900780b */ /* 0x000fe20003f0e200 */
[----:B0-----:R-:W-:-:S04]  /*1c5a0*/  FFMA R17, R2, -R9, 1 ;  /* 0x3f80000002117423 */ /* 0x001fc80000000809 */
[----:B------:R-:W-:Y:S01]  /*1c5b0*/  FFMA R2, R2, R17, R2 ;  /* 0x0000001102027223 */ /* 0x000fe20000000002 */
[----:B------:R-:W-:-:S03]  /*1c5c0*/  LOP3.LUT R17, R4, 0x80000000, R9, 0xb8, !PT ;  /* 0x8000000004117812 */ /* 0x000fc600078eb809 */
[----:B------:R-:W-:Y:S01]  /*1c5d0*/  FFMA R25, R2, 2, RZ ;  /* 0x4000000002197823 */ /* 0x000fe200000000ff */
[----:B------:R-:W-:-:S03]  /*1c5e0*/  FSEL R4, R17, R4, !P0 ;  /* 0x0000000411047208 */ /* 0x000fc60004000000 */
[----:B------:R-:W-:-:S04]  /*1c5f0*/  FFMA R16, R25, -R9, 2 ;  /* 0x4000000019107423 */ /* 0x000fc80000000809 */
[----:B------:R-:W-:Y:S01]  /*1c600*/  FFMA R2, R2, R16, R25 ;  /* 0x0000001002027223 */ /* 0x000fe20000000019 */
[----:B-1----:R-:W-:Y:S06]  /*1c610*/  @!P1 BRA `(.L_x_452) ;  /* 0x0000000000109947 */ /* 0x002fec0003800000 */
[----:B------:R-:W-:Y:S01]  /*1c620*/  HFMA2 R2, -RZ, RZ, 2, 0 ;  /* 0x40000000ff027431 */ /* 0x000fe200000001ff */
[----:B------:R-:W-:Y:S02]  /*1c630*/  MOV R26, R9 ;  /* 0x00000009001a7202 */ /* 0x000fe40000000f00 */
[----:B------:R-:W-:-:S07]  /*1c640*/  MOV R16, 0x1c660 ;  /* 0x0001c66000107802 */ /* 0x000fce0000000f00 */
[----:B------:R-:W-:Y:S05]  /*1c650*/  CALL.REL.NOINC `($__internal_1_$__cuda_sm3x_div_rn_noftz_f32_slowpath) ;  /* 0x0000042000e07944 */ /* 0x000fea0003c00000 */
.L_x_452:
[----:B------:R-:W-:Y:S05]  /*1c660*/  BSYNC.RECONVERGENT B5 ;  /* 0x0000000000057941 */ /* 0x000fea0003800200 */
.L_x_451:
[----:B------:R-:W-:-:S07]  /*1c670*/  FFMA R2, R4, R2, -R5 ;  /* 0x0000000204027223 */ /* 0x000fce0000000805 */
.L_x_436:
[----:B------:R-:W-:Y:S05]  /*1c680*/  BSYNC.RECONVERGENT B3 ;  /* 0x0000000000037941 */ /* 0x000fea0003800200 */
.L_x_403:
[----:B------:R-:W-:-:S04]  /*1c690*/  FADD R2, -R2, R7 ;  /* 0x0000000702027221 */ /* 0x000fc80000000100 */
[----:B------:R-:W-:Y:S01]  /*1c6a0*/  FMUL R19, R19, R2 ;  /* 0x0000000213137220 */ /* 0x000fe20000400000 */
[----:B------:R-:W-:Y:S06]  /*1c6b0*/  BRA `(.L_x_341) ;  /* 0x0000001000f47947 */ /* 0x000fec0003800000 */
.L_x_354:
[----:B------:R-:W-:Y:S01]  /*1c6c0*/  FSETP.GTU.AND P0, PT, |R9|, 8, PT ;  /* 0x410000000900780b */ /* 0x000fe20003f0c200 */
[----:B------:R-:W-:-:S12]  /*1c6d0*/  BSSY.RECONVERGENT B0, `(.L_x_453) ;  /* 0x0000088000007945 */ /* 0x000fd80003800200 */
[----:B------:R-:W-:Y:S05]  /*1c6e0*/  @P0 BRA `(.L_x_454) ;  /* 0x0000000000540947 */ /* 0x000fea0003800000 */
        /* <DEDUP_REMOVED lines=21> */
.L_x_454:
[----:B------:R-:W-:Y:S01]  /*1c840*/  FSETP.NEU.AND P0, PT, |R9|, +INF , PT ;  /* 0x7f8000000900780b */ /* 0x000fe20003f0d200 */
[----:B------:R-:W-:-:S12]  /*1c850*/  HFMA2 R2, -RZ, RZ, 0, 0 ;  /* 0x00000000ff027431 */ /* 0x000fd800000001ff */
[----:B------:R-:W-:Y:S05]  /*1c860*/  @!P0 BRA `(.L_x_455) ;  /* 0x0000000400b88947 */ /* 0x000fea0003800000 */
[----:B------:R-:W0:Y:S01]  /*1c870*/  MUFU.RCP R2, |R9| ;  /* 0x4000000900027308 */ /* 0x000e220000001000 */
[----:B------:R-:W-:Y:S01]  /*1c880*/  MOV R5, 0x3fca3ba2 ;  /* 0x3fca3ba200057802 */ /* 0x000fe20000000f00 */
        /* <DEDUP_REMOVED lines=22> */
[----:B------:R-:W-:Y:S01]  /*1c9f0*/  IMAD.MOV.U32 R2, RZ, RZ, RZ ;  /* 0x000000ffff027224 */ /* 0x000fe200078e00ff */
[----:B------:R-:W-:Y:S01]  /*1ca00*/  MOV R7, RZ ;  /* 0x000000ff00077202 */ /* 0x000fe20000000f00 */
[----:B------:R-:W-:Y:S01]  /*1ca10*/  UMOV UR5, URZ ;  /* 0x000000ff00057c82 */ /* 0x000fe20008000000 */
[----:B------:R-:W-:-:S07]  /*1ca20*/  LOP3.LUT R27, R4, 0x80000000, RZ, 0xfc, !PT ;  /* 0x80000000041b7812 */ /* 0x000fce00078efcff */
.L_x_459:
        /* <DEDUP_REMOVED lines=43> */
.L_x_458:
[----:B------:R-:W-:Y:S02]  /*1cce0*/  HFMA2 R2, -RZ, RZ, 0, 0 ;  /* 0x00000000ff027431 */ /* 0x000fe400000001ff */
[----:B------:R-:W-:-:S07]  /*1ccf0*/  FMUL R4, RZ, R19 ;  /* 0x00000013ff047220 */ /* 0x000fce0000400000 */
.L_x_457:
[----:B------:R-:W-:Y:S05]  /*1cd00*/  BSYNC.RECONVERGENT B1 ;  /* 0x0000000000017941 */ /* 0x000fea0003800200 */
.L_x_456:
        /* <DEDUP_REMOVED lines=32> */
[----:B------:R-:W-:Y:S01]  /*1cf10*/  FFMA R2, R5, R7, R2 ;  /* 0x0000000705027223 */ /* 0x000fe20000000002 */
[----:B------:R-:W-:-:S03]  /*1cf20*/  FMUL R5, R19, R20 ;  /* 0x0000001413057220 */ /* 0x000fc60000400000 */
[----:B------:R-:W-:-:S04]  /*1cf30*/  @P1 FADD R2, RZ, -R2 ;  /* 0x80000002ff021221 */ /* 0x000fc80000000000 */
[----:B------:R-:W-:-:S07]  /*1cf40*/  FMUL R2, R2, R5 ;  /* 0x0000000502027220 */ /* 0x000fce0000400000 */
.L_x_455:
[----:B------:R-:W-:Y:S05]  /*1cf50*/  BSYNC.RECONVERGENT B0 ;  /* 0x0000000000007941 */ /* 0x000fea0003800200 */
.L_x_453:
        /* <DEDUP_REMOVED lines=30> */
.L_x_461:
        /* <DEDUP_REMOVED lines=9> */
[----:B------:R-:W-:Y:S01]  /*1d1d0*/  FFMA R7, R19, R16, 0.37499991059303283691 ;  /* 0x3ebffffd13077423 */ /* 0x000fe20000000010 */
[----:B------:R-:W-:-:S03]  /*1d1e0*/  MOV R16, 0x4082cb37 ;  /* 0x4082cb3700107802 */ /* 0x000fc60000000f00 */
[----:B------:R-:W-:Y:S02]  /*1d1f0*/  FFMA R7, R2, R7, |R9| ;  /* 0x0000000702077223 */ /* 0x000fe40000000409 */
[----:B------:R-:W-:Y:S02]  /*1d200*/  FFMA R20, R19, -R16, 0.74987655878067016602 ;  /* 0x3f3ff7e913147423 */ /* 0x000fe40000000810 */
[C---:B------:R-:W-:Y:S01]  /*1d210*/  FMUL R2, R7.reuse, 0.63661974668502807617 ;  /* 0x3f22f98307027820 */ /* 0x040fe20000400000 */
[----:B------:R-:W-:Y:S01]  /*1d220*/  FSETP.GE.AND P1, PT, |R7|, 105615, PT ;  /* 0x47ce47800700780b */ /* 0x000fe20003f26200 */
[----:B------:R-:W-:-:S04]  /*1d230*/  FFMA R20, R19, R20, -0.19291564822196960449 ;  /* 0xbe458bae13147423 */ /* 0x000fc80000000014 */
[----:B------:R-:W0:Y:S01]  /*1d240*/  F2I.NTZ R2, R2 ;  /* 0x0000000200027305 */ /* 0x000e220000203100 */
        /* <DEDUP_REMOVED lines=14> */
.L_x_466:
        /* <DEDUP_REMOVED lines=43> */
.L_x_465:
[----:B------:R-:W-:Y:S01]  /*1d5e0*/  FMUL R5, RZ, R7 ;  /* 0x00000007ff057220 */ /* 0x000fe20000400000 */
[----:B------:R-:W-:-:S07]  /*1d5f0*/  IMAD.MOV.U32 R2, RZ, RZ, RZ ;  /* 0x000000ffff027224 */ /* 0x000fce00078e00ff */
.L_x_464:
[----:B------:R-:W-:Y:S05]  /*1d600*/  BSYNC.RECONVERGENT B1 ;  /* 0x0000000000017941 */ /* 0x000fea0003800200 */
.L_x_463:
        /* <DEDUP_REMOVED lines=10> */
[----:B------:R-:W0:Y:S01]  /*1d6b0*/  MUFU.RSQ R24, R24 ;  /* 0x0000001800187308 */ /* 0x000e220000001400 */
[----:B------:R-:W-:-:S04]  /*1d6c0*/  FADD R2, R2, R5 ;  /* 0x0000000502027221 */ /* 0x000fc80000000000 */
[----:B------:R-:W-:-:S06]  /*1d6d0*/  FMUL R5, R2, 0.63661974668502807617 ;  /* 0x3f22f98302057820 */ /* 0x000fcc0000400000 */
[----:B------:R-:W1:Y:S01]  /*1d6e0*/  F2I.NTZ R5, R5 ;  /* 0x0000000500057305 */ /* 0x000e620000203100 */
[----:B0-----:R-:W-:-:S04]  /*1d6f0*/  @!P3 FMUL R24, R24, 4096 ;  /* 0x458000001818b820 */ /* 0x001fc80000400000 */
[----:B------:R-:W-:-:S04]  /*1d700*/  FMUL R24, R24, 0.79788458347320556641 ;  /* 0x3f4c422a18187820 */ /* 0x000fc80000400000 */
[----:B------:R-:W-:Y:S01]  /*1d710*/  FMUL R19, R24, R19 ;  /* 0x0000001318137220 */ /* 0x000fe20000400000 */
        /* <DEDUP_REMOVED lines=19> */
.L_x_462:
[----:B------:R-:W-:Y:S05]  /*1d850*/  BSYNC.RECONVERGENT B0 ;  /* 0x0000000000007941 */ /* 0x000fea0003800200 */
.L_x_460:
        /* <DEDUP_REMOVED lines=19> */
.L_x_468:
[----:B------:R-:W-:Y:S05]  /*1d990*/  BSYNC.RECONVERGENT B3 ;  /* 0x0000000000037941 */ /* 0x000fea0003800200 */
.L_x_467:
        /* <DEDUP_REMOVED lines=13> */
.L_x_470:
[----:B------:R-:W-:Y:S05]  /*1da70*/  BSYNC.RECONVERGENT B3 ;  /* 0x0000000000037941 */ /* 0x000fea0003800200 */
.L_x_469:
[----:B------:R-:W-:-:S07]  /*1da80*/  FMUL R19, R2, R19 ;  /* 0x0000001302137220 */ /* 0x000fce0000400000 */
.L_x_341:
[----:B------:R-:W-:Y:S05]  /*1da90*/  BSYNC.RECONVERGENT B2 ;  /* 0x0000000000027941 */ /* 0x000fea0003800200 */
.L_x_340:
        /* <DEDUP_REMOVED lines=10> */
[----:B------:R-:W-:Y:S05]  /*1db40*/  @!P0 BRA `(.L_x_474) ;  /* 0x0000000000c08947 */ /* 0x000fea0003800000 */
[----:B------:R-:W-:Y:S01]  /*1db50*/  FMUL R2, R28, R30 ;  /* 0x0000001e1c027220 */ /* 0x000fe20000400000 */
[C---:B------:R-:W-:Y:S01]  /*1db60*/  FMUL R5, R21.reuse, R32 ;  /* 0x0000002015057220 */ /* 0x040fe20000400000 */
[CC--:B------:R-:W-:Y:S01]  /*1db70*/  FMUL R7, R18.reuse, R34.reuse ;  /* 0x0000002212077220 */ /* 0x0c0fe20000400000 */
        /* <DEDUP_REMOVED lines=14> */
.L_x_476:
[----:B------:R-:W-:Y:S01]  /*1dc60*/  FMUL.FTZ R26, R16, R5 ;  /* 0x00000005101a7220 */ /* 0x000fe20000410000 */
[----:B------:R-:W-:-:S03]  /*1dc70*/  FMUL.FTZ R2, R5, 0.5 ;  /* 0x3f00000005027820 */ /* 0x000fc60000410000 */
[----:B------:R-:W-:-:S04]  /*1dc80*/  FFMA R5, -R26, R26, R16 ;  /* 0x0000001a1a057223 */ /* 0x000fc80000000110 */
[----:B------:R-:W-:-:S07]  /*1dc90*/  FFMA R26, R5, R2, R26 ;  /* 0x00000002051a7223 */ /* 0x000fce000000001a */
.L_x_477:
[----:B------:R-:W-:Y:S05]  /*1dca0*/  BSYNC.RECONVERGENT B1 ;  /* 0x0000000000017941 */ /* 0x000fea0003800200 */
.L_x_475:
[----:B------:R-:W-:Y:S01]  /*1dcb0*/  MOV R5, 0x3f000000 ;  /* 0x3f00000000057802 */ /* 0x000fe20000000f00 */
[----:B------:R-:W-:Y:S01]  /*1dcc0*/  HFMA2 R7, -RZ, RZ, 1.3251953125, -55.71875 ;  /* 0x3d4dd2f7ff077431 */ /* 0x000fe200000001ff */
[C---:B------:R-:W-:Y:S02]  /*1dcd0*/  FSETP.NEU.AND P1, PT, |R26|.reuse, 1, PT ;  /* 0x3f8000001a00780b */ /* 0x040fe40003f2d200 */
[C---:B------:R-:W-:Y:S01]  /*1dce0*/  FSETP.GT.AND P0, PT, |R26|.reuse, 0.56000000238418579102, PT ;  /* 0x3f0f5c291a00780b */ /* 0x040fe20003f04200 */
        /* <DEDUP_REMOVED lines=22> */
.L_x_474:
        /* <DEDUP_REMOVED lines=25> */
.L_x_478:
[----:B------:R-:W-:Y:S05]  /*1dfe0*/  BSYNC.RECONVERGENT B0 ;  /* 0x0000000000007941 */ /* 0x000fea0003800200 */
.L_x_473:
        /* <DEDUP_REMOVED lines=11> */
[----:B------:R-:W0:Y:S01]  /*1e0a0*/  LDC.64 R4, c[0x4][RZ] ;  /* 0x01000000ff047b82 */ /* 0x000e220000000a00 */
[----:B------:R-:W-:Y:S01]  /*1e0b0*/  SHF.L.U32 R2, R9, 0x8, RZ ;  /* 0x0000000809027819 */ /* 0x000fe200000006ff */
[----:B------:R-:W-:Y:S01]  /*1e0c0*/  HFMA2 R7, -RZ, RZ, 0, 0 ;  /* 0x00000000ff077431 */ /* 0x000fe200000001ff */
[----:B------:R-:W-:Y:S01]  /*1e0d0*/  MOV R16, RZ ;  /* 0x000000ff00107202 */ /* 0x000fe20000000f00 */
[----:B------:R-:W-:Y:S01]  /*1e0e0*/  UMOV UR5, URZ ;  /* 0x000000ff00057c82 */ /* 0x000fe20008000000 */
[----:B------:R-:W-:-:S07]  /*1e0f0*/  LOP3.LUT R27, R2, 0x80000000, RZ, 0xfc, !PT ;  /* 0x80000000021b7812 */ /* 0x000fce00078efcff */
.L_x_482:
[----:B0-----:R-:W-:-:S05]  /*1e100*/  IMAD.WIDE.U32 R24, R7, 0x4, R4 ;  /* 0x0000000407187825 */ /* 0x001fca00078e0004 */
[----:B------:R-:W2:Y:S01]  /*1e110*/  LDG.E.CONSTANT R20, desc[UR6][R24.64] ;  /* 0x0000000618147981 */ /* 0x000ea2000c1e9900 */
[C---:B-1----:R-:W-:Y:S02]  /*1e120*/  LEA R2, R7.reuse, R1, 0x2 ;  /* 0x0000000107027211 */ /* 0x042fe400078e10ff */
        /* <DEDUP_REMOVED lines=9> */
[C---:B-1----:R-:W-:Y:S02]  /*1e1c0*/  LOP3.LUT R2, R7.reuse, 0xe0, RZ, 0xc0, !PT ;  /* 0x000000e007027812 */ /* 0x042fe400078ec0ff */
        /* <DEDUP_REMOVED lines=21> */
[----:B------:R-:W0:Y:S01]  /*1e320*/  I2F.F64.S64 R20, R20 ;  /* 0x0000001400147312 */ /* 0x000e220000301c00 */
[----:B------:R-:W-:-:S04]  /*1e330*/  LEA.HI R2, R4, R5, RZ, 0x1 ;  /* 0x0000000504027211 */ /* 0x000fc800078f08ff */
[----:B------:R-:W-:-:S05]  /*1e340*/  IADD3 R4, PT, PT, -R2, RZ, RZ ;  /* 0x000000ff02047210 */ /* 0x000fca0007ffe1ff */
[----:B------:R-:W-:Y:S01]  /*1e350*/  @!P0 IMAD.MOV.U32 R2, RZ, RZ, R4 ;  /* 0x000000ffff028224 */ /* 0x000fe200078e0004 */
[----:B0-----:R-:W-:-:S10]  /*1e360*/  DMUL R16, R20, UR10 ;  /* 0x0000000a14107c28 */ /* 0x001fd40008000000 */
[----:B------:R-:W0:Y:S02]  /*1e370*/  F2F.F32.F64 R16, R16 ;  /* 0x0000001000107310 */ /* 0x000e240000301000 */
[----:B0-----:R-:W-:Y:S01]  /*1e380*/  FSEL R4, -R16, R16, !P1 ;  /* 0x0000001010047208 */ /* 0x001fe20004800100 */
[----:B------:R-:W-:Y:S06]  /*1e390*/  BRA `(.L_x_480) ;  /* 0x0000000000087947 */ /* 0x000fec0003800000 */
.L_x_481:
[----:B------:R-:W-:Y:S01]  /*1e3a0*/  FMUL R4, RZ, R9 ;  /* 0x00000009ff047220 */ /* 0x000fe20000400000 */
[----:B------:R-:W-:-:S07]  /*1e3b0*/  MOV R2, RZ ;  /* 0x000000ff00027202 */ /* 0x000fce0000000f00 */
.L_x_480:
[----:B------:R-:W-:Y:S05]  /*1e3c0*/  BSYNC.RECONVERGENT B0 ;  /* 0x0000000000007941 */ /* 0x000fea0003800200 */
.L_x_479:
[----:B------:R-:W-:Y:S02]  /*1e3d0*/  HFMA2 R16, -RZ, RZ, 0.487060546875, -0.0625 ;  /* 0x37cbac00ff107431 */ /* 0x000fe400000001ff */
[----:B------:R-:W-:Y:S01]  /*1e3e0*/  FMUL R5, R4, R4 ;  /* 0x0000000404057220 */ /* 0x000fe20000400000 */
[C---:B------:R-:W-:Y:S01]  /*1e3f0*/  LOP3.LUT R17, R2.reuse, 0x1, RZ, 0xc0, !PT ;  /* 0x0000000102117812 */ /* 0x040fe200078ec0ff */
[----:B------:R-:W0:Y:S01]  /*1e400*/  LDC R9, c[0x0][0x3f0] ;  /* 0x0000fc00ff097b82 */ /* 0x000e220000000800 */
[----:B------:R-:W-:Y:S01]  /*1e410*/  MOV R18, 0x3d2aaabb ;  /* 0x3d2aaabb00127802 */ /* 0x000fe20000000f00 */
[----:B------:R-:W-:Y:S01]  /*1e420*/  BSSY.RECONVERGENT B3, `(.L_x_483) ;  /* 0x000001d000037945 */ /* 0x000fe20003800200 */
[----:B------:R-:W-:Y:S02]  /*1e430*/  ISETP.NE.U32.AND P0, PT, R17, 0x1, PT ;  /* 0x000000011100780c */ /* 0x000fe40003f05070 */
[----:B------:R-:W-:Y:S01]  /*1e440*/  LOP3.LUT P1, RZ, R2, 0x2, RZ, 0xc0, !PT ;  /* 0x0000000202ff7812 */ /* 0x000fe2000782c0ff */
[----:B------:R-:W1:Y:S01]  /*1e450*/  MUFU.RCP R17, R6 ;  /* 0x0000000600117308 */ /* 0x000e620000001000 */
[----:B------:R-:W-:Y:S01]  /*1e460*/  FFMA R7, R5, R16, -0.0013887860113754868507 ;  /* 0xbab607ed05077423 */ /* 0x000fe20000000010 */
[----:B------:R-:W-:-:S02]  /*1e470*/  FSEL R18, R18, 0.0083327032625675201416, !P0 ;  /* 0x3c0885e412127808 */ /* 0x000fc40004000000 */
[----:B------:R-:W-:Y:S02]  /*1e480*/  FSEL R2, R4, 1, P0 ;  /* 0x3f80000004027808 */ /* 0x000fe40000000000 */
[----:B------:R-:W-:Y:S02]  /*1e490*/  FSEL R16, R7, -0.00019574658654164522886, !P0 ;  /* 0xb94d415307107808 */ /* 0x000fe40004000000 */
[----:B------:R-:W-:-:S03]  /*1e4a0*/  MOV R7, 0x3effffff ;  /* 0x3effffff00077802 */ /* 0x000fc60000000f00 */
        /* <DEDUP_REMOVED lines=20> */
.L_x_484:
[----:B------:R-:W-:Y:S05]  /*1e5f0*/  BSYNC.RECONVERGENT B3 ;  /* 0x0000000000037941 */ /* 0x000fea0003800200 */
.L_x_483:
        /* <DEDUP_REMOVED lines=29> */
.L_x_487:
        /* <DEDUP_REMOVED lines=32> */
.L_x_492:
        /* <DEDUP_REMOVED lines=16> */
[----:B-1----:R-:W-:-:S05]  /*1ead0*/  IMAD R18, R2, -0x4, R1 ;  /* 0xfffffffc02127824 */ /* 0x002fca00078e0201 */
        /* <DEDUP_REMOVED lines=23> */
[----:B-1----:R-:W-:Y:S01]  /*1ec50*/  FSEL R6, -R24, R24, !P1 ;  /* 0x0000001818067208 */ /* 0x002fe20004800100 */
[----:B0-----:R-:W-:Y:S06]  /*1ec60*/  BRA `(.L_x_490) ;  /* 0x0000000000087947 */ /* 0x001fec0003800000 */
.L_x_491:
[----:B------:R-:W-:Y:S02]  /*1ec70*/  HFMA2 R5, -RZ, RZ, 0, 0 ;  /* 0x00000000ff057431 */ /* 0x000fe400000001ff */
[----:B------:R-:W-:-:S07]  /*1ec80*/  FMUL R6, RZ, R9 ;  /* 0x00000009ff067220 */ /* 0x000fce0000400000 */
.L_x_490:
[----:B------:R-:W-:Y:S05]  /*1ec90*/  BSYNC.RECONVERGENT B1 ;  /* 0x0000000000017941 */ /* 0x000fea0003800200 */
.L_x_489:
[----:B------:R-:W-:Y:S01]  /*1eca0*/  LOP3.LUT R5, R5, 0x3, RZ, 0xc0, !PT ;  /* 0x0000000305057812 */ /* 0x000fe200078ec0ff */
[C---:B------:R-:W-:Y:S01]  /*1ecb0*/  FMUL R7, |R4|.reuse, 16777216 ;  /* 0x4b80000004077820 */ /* 0x040fe20000400200 */
[----:B------:R-:W-:Y:S01]  /*1ecc0*/  MOV R2, 0x3fc90fdb ;  /* 0x3fc90fdb00027802 */ /* 0x000fe20000000f00 */
[----:B------:R-:W-:Y:S01]  /*1ecd0*/  HFMA2 R16, -RZ, RZ, 0.487060546875, -0.0625 ;  /* 0x37cbac00ff107431 */ /* 0x000fe200000001ff */
[----:B------:R-:W-:Y:S01]  /*1ece0*/  I2FP.F32.U32 R5, R5 ;  /* 0x0000000500057245 */ /* 0x000fe20000201000 */
[----:B------:R-:W-:Y:S01]  /*1ecf0*/  HFMA2 R20, -RZ, RZ, 1.541015625, -0.052001953125 ;  /* 0x3e2aaaa8ff147431 */ /* 0x000fe200000001ff */
[----:B------:R-:W-:Y:S02]  /*1ed00*/  FSETP.GEU.AND P3, PT, |R4|, 1.175494350822287508e-38, PT ;  /* 0x008000000400780b */ /* 0x000fe40003f6e200 */
[----:B------:R-:W-:Y:S01]  /*1ed10*/  MOV R9, 0x3c0885e4 ;  /* 0x3c0885e400097802 */ /* 0x000fe20000000f00 */
[----:B------:R-:W-:Y:S01]  /*1ed20*/  FFMA R5, R5, R2, -0.78539818525314331055 ;  /* 0xbf490fdb05057423 */ /* 0x000fe20000000002 */
[----:B------:R-:W-:-:S03]  /*1ed30*/  FSEL R18, R7, |R4|, !P3 ;  /* 0x4000000407127208 */ /* 0x000fc60005800000 */
[----:B------:R-:W-:-:S03]  /*1ed40*/  FADD R5, R5, R6 ;  /* 0x0000000605057221 */ /* 0x000fc60000000000 */
[----:B------:R-:W0:Y:S01]  /*1ed50*/  MUFU.RSQ R18, R18 ;  /* 0x0000001200127308 */ /* 0x000e220000001400 */
[----:B------:R-:W-:-:S07]  /*1ed60*/  FMUL R2, R5, 0.63661974668502807617 ;  /* 0x3f22f98305027820 */ /* 0x000fce0000400000 */
[----:B------:R-:W1:Y:S01]  /*1ed70*/  F2I.NTZ R2, R2 ;  /* 0x0000000200027305 */ /* 0x000e620000203100 */
[----:B0-----:R-:W-:-:S04]  /*1ed80*/  @!P3 FMUL R18, R18, 4096 ;  /* 0x458000001212b820 */ /* 0x001fc80000400000 */
[----:B------:R-:W-:Y:S01]  /*1ed90*/  FMUL R18, R18, 0.79788458347320556641 ;  /* 0x3f4c422a12127820 */ /* 0x000fe20000400000 */
[----:B-1----:R-:W-:-:S03]  /*1eda0*/  I2FP.F32.S32 R6, R2 ;  /* 0x0000000200067245 */ /* 0x002fc60000201400 */
[----:B------:R-:W-:Y:S02]  /*1edb0*/  FMUL R17, R17, R18 ;  /* 0x0000001211117220 */ /* 0x000fe40000400000 */
        /* <DEDUP_REMOVED lines=18> */
.L_x_488:
[----:B------:R-:W-:Y:S05]  /*1eee0*/  BSYNC.RECONVERGENT B0 ;  /* 0x0000000000007941 */ /* 0x000fea0003800200 */
.L_x_486:
[----:B------:R-:W-:Y:S01]  /*1eef0*/  FSETP.GT.AND P1, PT, |R4|, 2, PT ;  /* 0x400000000400780b */ /* 0x000fe20003f24200 */
[----:B------:R-:W-:-:S12]  /*1ef00*/  BSSY.RECONVERGENT B3, `(.L_x_493) ;  /* 0x0000213000037945 */ /* 0x000fd80003800200 */
[----:B------:R-:W-:Y:S05]  /*1ef10*/  @P1 BRA `(.L_x_494) ;  /* 0x0000000c00981947 */ /* 0x000fea0003800000 */
[----:B------:R-:W0:Y:S01]  /*1ef20*/  MUFU.RCP R5, R4 ;  /* 0x0000000400057308 */ /* 0x000e220000001000 */
[----:B------:R-:W-:Y:S01]  /*1ef30*/  UMOV UR5, 0x41a00000 ;  /* 0x41a0000000057882 */ /* 0x000fe20000000000 */
[----:B------:R-:W-:Y:S01]  /*1ef40*/  BSSY.RECONVERGENT B4, `(.L_x_495) ;  /* 0x000000d000047945 */ /* 0x000fe20003800200 */
[----:B------:R-:W-:-:S05]  /*1ef50*/  IMAD.U32 R7, RZ, RZ, UR5 ;  /* 0x00000005ff077e24 */ /* 0x000fca000f8e00ff */
        /* <DEDUP_REMOVED lines=11> */
.L_x_496:
[----:B------:R-:W-:Y:S05]  /*1f010*/  BSYNC.RECONVERGENT B4 ;  /* 0x0000000000047941 */ /* 0x000fea0003800200 */
.L_x_495:
        /* <DEDUP_REMOVED lines=20> */
.L_x_498:
[----:B------:R-:W-:Y:S05]  /*1f160*/  BSYNC.RECONVERGENT B4 ;  /* 0x0000000000047941 */ /* 0x000fea0003800200 */
.L_x_497:
        /* <DEDUP_REMOVED lines=20> */
.L_x_500:
[----:B------:R-:W-:Y:S05]  /*1f2b0*/  BSYNC.RECONVERGENT B4 ;  /* 0x0000000000047941 */ /* 0x000fea0003800200 */
.L_x_499:
        /* <DEDUP_REMOVED lines=20> */
.L_x_502:
[----:B------:R-:W-:Y:S05]  /*1f400*/  BSYNC.RECONVERGENT B4 ;  /* 0x0000000000047941 */ /* 0x000fea0003800200 */
.L_x_501:
        /* <DEDUP_REMOVED lines=21> */
.L_x_504:
[----:B------:R-:W-:Y:S05]  /*1f560*/  BSYNC.RECONVERGENT B4 ;  /* 0x0000000000047941 */ /* 0x000fea0003800200 */
.L_x_503:
        /* <DEDUP_REMOVED lines=20> */
.L_x_506:
[----:B------:R-:W-:Y:S05]  /*1f6b0*/  BSYNC.RECONVERGENT B4 ;  /* 0x0000000000047941 */ /* 0x000fea0003800200 */
.L_x_505:
        /* <DEDUP_REMOVED lines=21> */
.L_x_508:
[----:B------:R-:W-:Y:S05]  /*1f810*/  BSYNC.RECONVERGENT B4 ;  /* 0x0000000000047941 */ /* 0x000fea0003800200 */
.L_x_507:
        /* <DEDUP_REMOVED lines=20> */
.L_x_510:
[----:B------:R-:W-:Y:S05]  /*1f960*/  BSYNC.RECONVERGENT B4 ;  /* 0x0000000000047941 */ /* 0x000fea0003800200 */
.L_x_509:
        /* <DEDUP_REMOVED lines=17> */
[----:B------:R-:W-:Y:S01]  /*1fa80*/  IMAD.MOV.U32 R2, RZ, RZ, 0x40800000 ;  /* 0x40800000ff027424 */ /* 0x000fe200078e00ff */
[----:B------:R-:W-:Y:S02]  /*1fa90*/  MOV R26, R4 ;  /* 0x00000004001a7202 */ /* 0x000fe40000000f00 */
[----:B------:R-:W-:-:S07]  /*1faa0*/  MOV R16, 0x1fac0 ;  /* 0x0001fac000107802 */ /* 0x000fce0000000f00 */
[----:B------:R-:W-:Y:S05]  /*1fab0*/  CALL.REL.NOINC `($__internal_1_$__cuda_sm3x_div_rn_noftz_f32_slowpath) ;  /* 0x000003ec00c87944 */ /* 0x000fea0003c00000 */
.L_x_512:
[----:B------:R-:W-:Y:S05]  /*1fac0*/  BSYNC.RECONVERGENT B4 ;  /* 0x0000000000047941 */ /* 0x000fea0003800200 */
.L_x_511:
        /* <DEDUP_REMOVED lines=20> */
.L_x_514:
[----:B------:R-:W-:Y:S05]  /*1fc10*/  BSYNC.RECONVERGENT B4 ;  /* 0x0000000000047941 */ /* 0x000fea0003800200 */
.L_x_513:
        /* <DEDUP_REMOVED lines=20> */
.L_x_516:
[----:B------:R-:W-:Y:S05]  /*1fd60*/  BSYNC.RECONVERGENT B4 ;  /* 0x0000000000047941 */ /* 0x000fea0003800200 */
.L_x_515:
[----:B------:R-:W-:Y:S05]  /*1fd70*/  BRA `(.L_x_517) ;  /* 0x0000001000ac7947 */ /* 0x000fea0003800000 */
.L_x_494:
        /* <DEDUP_REMOVED lines=23> */
.L_x_519:
        /* <DEDUP_REMOVED lines=32> */
.L_x_524:
[----:B0-----:R-:W-:-:S05]  /*200f0*/  IMAD.WIDE.U32 R24, R2, 0x4, R6 ;  /* 0x0000000402187825 */ /* 0x001fca00078e0006 */
[----:B-1----:R-:W2:Y:S01]  /*20100*/  LDG.E.CONSTANT R16, desc[UR6][R24.64] ;  /* 0x0000000618107981 */ /* 0x002ea2000c1e9900 */
        /* <DEDUP_REMOVED lines=16> */
[----:B-1----:R-:W2:Y:S04]  /*20210*/  LDL R5, [R17+0x14] ;  /* 0x0000140011057983 */ /* 0x002ea80000100800 */
        /* <DEDUP_REMOVED lines=23> */
.L_x_523:
[----:B------:R-:W-:Y:S02]  /*20390*/  HFMA2 R5, -RZ, RZ, 0, 0 ;  /* 0x00000000ff057431 */ /* 0x000fe400000001ff */
[----:B------:R-:W-:-:S07]  /*203a0*/  FMUL R6, RZ, R21 ;  /* 0x00000015ff067220 */ /* 0x000fce0000400000 */
.L_x_522:
[----:B------:R-:W-:Y:S05]  /*203b0*/  BSYNC.RECONVERGENT B1 ;  /* 0x0000000000017941 */ /* 0x000fea0003800200 */
.L_x_521:
        /* <DEDUP_REMOVED lines=8> */
[----:B------:R-:W-:Y:S01]  /*20440*/  FFMA R5, R5, R2, -2.3561944961547851562 ;  /* 0xc016cbe405057423 */ /* 0x000fe20000000002 */
[----:B------:R-:W-:-:S03]  /*20450*/  FSEL R21, R7, |R4|, !P4 ;  /* 0x4000000407157208 */ /* 0x000fc60006000000 */
[----:B------:R-:W-:-:S03]  /*20460*/  FADD R5, R5, R6 ;  /* 0x0000000605057221 */ /* 0x000fc60000000000 */
[----:B------:R-:W0:Y:S01]  /*20470*/  MUFU.RSQ R21, R21 ;  /* 0x0000001500157308 */ /* 0x000e220000001400 */
[----:B------:R-:W-:-:S07]  /*20480*/  FMUL R2, R5, 0.63661974668502807617 ;  /* 0x3f22f98305027820 */ /* 0x000fce0000400000 */
[----:B------:R-:W1:Y:S01]  /*20490*/  F2I.NTZ R2, R2 ;  /* 0x0000000200027305 */ /* 0x000e620000203100 */
[----:B0-----:R-:W-:Y:S01]  /*204a0*/  @!P4 FMUL R21, R21, 4096 ;  /* 0x458000001515c820 */ /* 0x001fe20000400000 */
[----:B-1----:R-:W-:-:S05]  /*204b0*/  I2FP.F32.S32 R6, R2 ;  /* 0x0000000200067245 */ /* 0x002fca0000201400 */
        /* <DEDUP_REMOVED lines=11> */
[----:B------:R-:W-:Y:S01]  /*20570*/  FSEL R2, R5, 1, !P0 ;  /* 0x3f80000005027808 */ /* 0x000fe20004000000 */
[----:B------:R-:W-:Y:S02]  /*20580*/  FMUL R5, R21, 0.79788458347320556641 ;  /* 0x3f4c422a15057820 */ /* 0x000fe40000400000 */
[----:B------:R-:W-:Y:S02]  /*20590*/  FFMA R6, R7, R6, R16 ;  /* 0x0000000607067223 */ /* 0x000fe40000000010 */
[----:B------:R-:W-:Y:S02]  /*205a0*/  FMUL R5, R5, R20 ;  /* 0x0000001405057220 */ /* 0x000fe40000400000 */
[C---:B------:R-:W-:Y:S01]  /*205b0*/  FFMA R6, R7.reuse, R6, R17 ;  /* 0x0000000607067223 */ /* 0x040fe20000000011 */
[----:B------:R-:W-:-:S04]  /*205c0*/  FFMA R7, R7, R2, RZ ;  /* 0x0000000207077223 */ /* 0x000fc800000000ff */
[----:B------:R-:W-:-:S04]  /*205d0*/  FFMA R2, R7, R6, R2 ;  /* 0x0000000607027223 */ /* 0x000fc80000000002 */
[----:B------:R-:W-:-:S04]  /*205e0*/  @P3 FADD R2, RZ, -R2 ;  /* 0x80000002ff023221 */ /* 0x000fc80000000000 */
[----:B------:R-:W-:-:S07]  /*205f0*/  FMUL R5, R2, R5 ;  /* 0x0000000502057220 */ /* 0x000fce0000400000 */
.L_x_520:
[----:B------:R-:W-:Y:S05]  /*20600*/  BSYNC.RECONVERGENT B0 ;  /* 0x0000000000007941 */ /* 0x000fea0003800200 */
.L_x_518:
        /* <DEDUP_REMOVED lines=28> */
.L_x_526:
[----:B------:R-:W-:Y:S01]  /*207d0*/  FSETP.NEU.AND P0, PT, |R4|, +INF , PT ;  /* 0x7f8000000400780b */ /* 0x000fe20003f0d200 */
[----:B------:R-:W-:-:S12]  /*207e0*/  IMAD.MOV.U32 R6, RZ, RZ, RZ ;  /* 0x000000ffff067224 */ /* 0x000fd800078e00ff */
        /* <DEDUP_REMOVED lines=30> */
.L_x_531:
[----:B0-----:R-:W-:-:S06]  /*209d0*/  IMAD.WIDE.U32 R16, R2, 0x4, R6 ;  /* 0x0000000402107825 */ /* 0x001fcc00078e0006 */
        /* <DEDUP_REMOVED lines=41> */
.L_x_530:
[----:B------:R-:W-:Y:S02]  /*20c70*/  HFMA2 R2, -RZ, RZ, 0, 0 ;  /* 0x00000000ff027431 */ /* 0x000fe400000001ff */
[----:B------:R-:W-:-:S07]  /*20c80*/  FMUL R6, RZ, R21 ;  /* 0x00000015ff067220 */ /* 0x000fce0000400000 */
.L_x_529:
[----:B------:R-:W-:Y:S05]  /*20c90*/  BSYNC.RECONVERGENT B1 ;  /* 0x0000000000017941 */ /* 0x000fea0003800200 */
.L_x_528:
[----:B------:R-:W-:Y:S01]  /*20ca0*/  LOP3.LUT R2, R2, 0x3, RZ, 0xc0, !PT ;  /* 0x0000000302027812 */ /* 0x000fe200078ec0ff */
[C---:B------:R-:W-:Y:S01]  /*20cb0*/  FMUL R17, |R4|.reuse, 16777216 ;  /* 0x4b80000004117820 */ /* 0x040fe20000400200 */
[----:B------:R-:W-:Y:S01]  /*20cc0*/  MOV R7, 0x3fc90fdb ;  /* 0x3fc90fdb00077802 */ /* 0x000fe20000000f00 */
[----:B------:R-:W-:Y:S01]  /*20cd0*/  HFMA2 R18, -RZ, RZ, 0.487060546875, -0.0625 ;  /* 0x37cbac00ff127431 */ /* 0x000fe200000001ff */
[----:B------:R-:W-:Y:S01]  /*20ce0*/  I2FP.F32.U32 R2, R2 ;  /* 0x0000000200027245 */ /* 0x000fe20000201000 */
[----:B------:R-:W-:Y:S01]  /*20cf0*/  HFMA2 R21, -RZ, RZ, 1.541015625, -0.052001953125 ;  /* 0x3e2aaaa8ff157431 */ /* 0x000fe200000001ff */
[----:B------:R-:W-:-:S03]  /*20d00*/  FSETP.GEU.AND P4, PT, |R4|, 1.175494350822287508e-38, PT ;  /* 0x008000000400780b */ /* 0x000fc60003f8e200 */
[----:B------:R-:W-:Y:S01]  /*20d10*/  FFMA R7, R2, R7, -0.78539818525314331055 ;  /* 0xbf490fdb02077423 */ /* 0x000fe20000000007 */
[----:B------:R-:W-:Y:S02]  /*20d20*/  FSEL R22, R17, |R4|, !P4 ;  /* 0x4000000411167208 */ /* 0x000fe40006000000 */
[----:B------:R-:W-:Y:S01]  /*20d30*/  MOV R17, 0x3c0885e4 ;  /* 0x3c0885e400117802 */ /* 0x000fe20000000f00 */
        /* <DEDUP_REMOVED lines=26> */
.L_x_527:
[----:B------:R-:W-:Y:S05]  /*20ee0*/  BSYNC.RECONVERGENT B0 ;  /* 0x0000000000007941 */ /* 0x000fea0003800200 */
.L_x_525:
        /* <DEDUP_REMOVED lines=15> */
.L_x_533:
[----:B------:R-:W-:Y:S05]  /*20fe0*/  BSYNC.RECONVERGENT B4 ;  /* 0x0000000000047941 */ /* 0x000fea0003800200 */
.L_x_532:
[----:B------:R-:W-:Y:S02]  /*20ff0*/  FSETP.GEU.AND P0, PT, |R4|, 1.000000003171076851e-30, PT ;  /* 0x0da242600400780b */ /* 0x000fe40003f0e200 */
[----:B------:R-:W-:-:S04]  /*21000*/  LOP3.LUT R16, R5, 0x80000000, R4, 0xb8, !PT ;  /* 0x8000000005107812 */ /* 0x000fc800078eb804 */
[----:B------:R-:W-:-:S05]  /*21010*/  FSEL R5, R16, R5, !P0 ;  /* 0x0000000510057208 */ /* 0x000fca0004000000 */
[----:B------:R-:W-:-:S07]  /*21020*/  FFMA R2, R5, R2, -R6 ;  /* 0x0000000205027223 */ /* 0x000fce0000000806 */
.L_x_517:
[----:B------:R-:W-:Y:S05]  /*21030*/  BSYNC.RECONVERGENT B3 ;  /* 0x0000000000037941 */ /* 0x000fea0003800200 */
.L_x_493:
[----:B------:R-:W-:Y:S04]  /*21040*/  BSSY.RECONVERGENT B3, `(.L_x_534) ;  /* 0x00002a7000037945 */ /* 0x000fe80003800200 */
[----:B------:R-:W-:Y:S01]  /*21050*/  BSSY.RELIABLE B4, `(.L_x_535) ;  /* 0x00000a8000047945 */ /* 0x000fe20003800100 */
[----:B------:R-:W-:-:S03]  /*21060*/  FADD R5, -R2, R9 ;  /* 0x0000000902057221 */ /* 0x000fc60000000100 */
        /* <DEDUP_REMOVED lines=48> */
.L_x_536:
        /* <DEDUP_REMOVED lines=27> */
[----:B------:R-:W-:Y:S02]  /*21520*/  HFMA2 R18, -RZ, RZ, 0, 0 ;  /* 0x00000000ff127431 */ /* 0x000fe400000001ff */
[----:B------:R-:W-:Y:S01]  /*21530*/  IMAD.MOV.U32 R2, RZ, RZ, RZ ;  /* 0x000000ffff027224 */ /* 0x000fe200078e00ff */
[----:B------:R-:W-:Y:S01]  /*21540*/  UMOV UR5, URZ ;  /* 0x000000ff00057c82 */ /* 0x000fe20008000000 */
[----:B------:R-:W-:-:S07]  /*21550*/  LOP3.LUT R21, R9, 0x80000000, RZ, 0xfc, !PT ;  /* 0x8000000009157812 */ /* 0x000fce00078efcff */
.L_x_543:
        /* <DEDUP_REMOVED lines=42> */
.L_x_542:
[----:B------:R-:W-:Y:S02]  /*21800*/  HFMA2 R2, -RZ, RZ, 0, 0 ;  /* 0x00000000ff027431 */ /* 0x000fe400000001ff */
[----:B------:R-:W-:-:S07]  /*21810*/  FMUL R6, RZ, R22 ;  /* 0x00000016ff067220 */ /* 0x000fce0000400000 */
.L_x_541:
[----:B------:R-:W-:Y:S05]  /*21820*/  BSYNC.RECONVERGENT B0 ;  /* 0x0000000000007941 */ /* 0x000fea0003800200 */
.L_x_540:
[----:B------:R-:W-:Y:S01]  /*21830*/  LOP3.LUT R2, R2, 0x3, RZ, 0xc0, !PT ;  /* 0x0000000302027812 */ /* 0x000fe200078ec0ff */
[----:B------:R-:W-:Y:S01]  /*21840*/  FMUL R17, |R4|, 16777216 ;  /* 0x4b80000004117820 */ /* 0x000fe20000400200 */
[----:B------:R-:W-:Y:S01]  /*21850*/  MOV R7, 0x3fc90fdb ;  /* 0x3fc90fdb00077802 */ /* 0x000fe20000000f00 */
[----:B------:R-:W-:Y:S01]  /*21860*/  HFMA2 R16, -RZ, RZ, 0.487060546875, -0.0625 ;  /* 0x37cbac00ff107431 */ /* 0x000fe200000001ff */
[----:B------:R-:W-:Y:S01]  /*21870*/  I2FP.F32.U32 R2, R2 ;  /* 0x0000000200027245 */ /* 0x000fe20000201000 */
[----:B------:R-:W-:Y:S05]  /*21880*/  @P1 BREAK.RELIABLE B4 ;  /* 0x0000000000041942 */ /* 0x000fea0003800100 */
[----:B------:R-:W-:Y:S01]  /*21890*/  FFMA R7, R2, R7, -0.78539818525314331055 ;  /* 0xbf490fdb02077423 */ /* 0x000fe20000000007 */
[----:B------:R-:W-:-:S02]  /*218a0*/  FSETP.GEU.AND P5, PT, |R4|, 1.175494350822287508e-38, PT ;  /* 0x008000000400780b */ /* 0x000fc40003fae200 */
[----:B------:R-:W-:Y:S01]  /*218b0*/  MOV R18, 0x3c0885e4 ;  /* 0x3c0885e400127802 */ /* 0x000fe20000000f00 */
[----:B------:R-:W-:Y:S01]  /*218c0*/  FADD R6, R7, R6 ;  /* 0x0000000607067221 */ /* 0x000fe20000000000 */
[----:B------:R-:W-:Y:S01]  /*218d0*/  FSEL R21, R17, |R4|, !P5 ;  /* 0x4000000411157208 */ /* 0x000fe20006800000 */
[----:B------:R-:W-:Y:S02]  /*218e0*/  HFMA2 R17, -RZ, RZ, 1.541015625, -0.052001953125 ;  /* 0x3e2aaaa8ff117431 */ /* 0x000fe400000001ff */
[----:B------:R-:W-:-:S03]  /*218f0*/  FMUL R2, R6, 0.63661974668502807617 ;  /* 0x3f22f98306027820 */ /* 0x000fc60000400000 */
[----:B------:R-:W0:Y:S08]  /*21900*/  MUFU.RSQ R21, R21 ;  /* 0x0000001500157308 */ /* 0x000e300000001400 */
[----:B------:R-:W1:Y:S01]  /*21910*/  F2I.NTZ R2, R2 ;  /* 0x0000000200027305 */ /* 0x000e620000203100 */
[----:B0-----:R-:W-:-:S04]  /*21920*/  @!P5 FMUL R21, R21, 4096 ;  /* 0x458000001515d820 */ /* 0x001fc80000400000 */
[----:B------:R-:W-:Y:S01]  /*21930*/  FMUL R21, R21, 0.79788458347320556641 ;  /* 0x3f4c422a15157820 */ /* 0x000fe20000400000 */
[----:B-1----:R-:W-:Y:S02]  /*21940*/  I2FP.F32.S32 R7, R2 ;  /* 0x0000000200077245 */ /* 0x002fe40000201400 */
[C---:B------:R-:W-:Y:S01]  /*21950*/  LOP3.LUT R9, R2.reuse, 0x1, RZ, 0xc0, !PT ;  /* 0x0000000102097812 */ /* 0x040fe200078ec0ff */
        /* <DEDUP_REMOVED lines=17> */
[----:B------:R-:W-:Y:S01]  /*21a70*/  FMUL R9, R9, R20 ;  /* 0x0000001409097220 */ /* 0x000fe20000400000 */
[----:B------:R-:W-:Y:S06]  /*21a80*/  @P1 BRA `(.L_x_544) ;  /* 0x0000000c00a81947 */ /* 0x000fec0003800000 */
[----:B------:R-:W-:Y:S05]  /*21a90*/  BRA `(.L_x_537) ;  /* 0x00000000000c7947 */ /* 0x000fea0003800000 */
.L_x_539:
[----:B------:R-:W-:Y:S05]  /*21aa0*/  @P1 BREAK.RELIABLE B4 ;  /* 0x0000000000041942 */ /* 0x000fea0003800100 */
[----:B------:R-:W-:Y:S01]  /*21ab0*/  MOV R9, RZ ;  /* 0x000000ff00097202 */ /* 0x000fe20000000f00 */
[----:B------:R-:W-:Y:S06]  /*21ac0*/  @P1 BRA `(.L_x_544) ;  /* 0x0000000c00981947 */ /* 0x000fec0003800000 */
.L_x_537:
[----:B------:R-:W-:Y:S05]  /*21ad0*/  BSYNC.RELIABLE B4 ;  /* 0x0000000000047941 */ /* 0x000fea0003800100 */
.L_x_535:
        /* <DEDUP_REMOVED lines=15> */
.L_x_546:
[----:B------:R-:W-:Y:S05]  /*21bd0*/  BSYNC.RECONVERGENT B4 ;  /* 0x0000000000047941 */ /* 0x000fea0003800200 */
.L_x_545:
        /* <DEDUP_REMOVED lines=20> */
.L_x_548:
[----:B------:R-:W-:Y:S05]  /*21d20*/  BSYNC.RECONVERGENT B4 ;  /* 0x0000000000047941 */ /* 0x000fea0003800200 */
.L_x_547:
        /* <DEDUP_REMOVED lines=20> */
.L_x_550:
[----:B------:R-:W-:Y:S05]  /*21e70*/  BSYNC.RECONVERGENT B4 ;  /* 0x0000000000047941 */ /* 0x000fea0003800200 */
.L_x_549:
        /* <DEDUP_REMOVED lines=16> */
[----:B------:R-:W-:Y:S02]  /*21f80*/  HFMA2 R2, -RZ, RZ, 2.6875, 0 ;  /* 0x41600000ff027431 */ /* 0x000fe400000001ff */
[----:B------:R-:W-:Y:S01]  /*21f90*/  IMAD.MOV.U32 R26, RZ, RZ, R4 ;  /* 0x000000ffff1a7224 */ /* 0x000fe200078e0004 */
[----:B------:R-:W-:-:S07]  /*21fa0*/  MOV R16, 0x21fc0 ;  /* 0x00021fc000107802 */ /* 0x000fce0000000f00 */
[----:B------:R-:W-:Y:S05]  /*21fb0*/  CALL.REL.NOINC `($__internal_1_$__cuda_sm3x_div_rn_noftz_f32_slowpath) ;  /* 0x000003c800887944 */ /* 0x000fea0003c00000 */
.L_x_552:
[----:B------:R-:W-:Y:S05]  /*21fc0*/  BSYNC.RECONVERGENT B4 ;  /* 0x0000000000047941 */ /* 0x000fea0003800200 */
.L_x_551:
        /* <DEDUP_REMOVED lines=21> */
.L_x_554:
[----:B------:R-:W-:Y:S05]  /*22120*/  BSYNC.RECONVERGENT B4 ;  /* 0x0000000000047941 */ /* 0x000fea0003800200 */
.L_x_553:
        /* <DEDUP_REMOVED lines=20> */
.L_x_556:
[----:B------:R-:W-:Y:S05]  /*22270*/  BSYNC.RECONVERGENT B4 ;  /* 0x0000000000047941 */ /* 0x000fea0003800200 */
.L_x_555:
        /* <DEDUP_REMOVED lines=21> */
.L_x_558:
[----:B------:R-:W-:Y:S05]  /*223d0*/  BSYNC.RECONVERGENT B4 ;  /* 0x0000000000047941 */ /* 0x000fea0003800200 */
.L_x_557:
        /* <DEDUP_REMOVED lines=20> */
.L_x_560:
[----:B------:R-:W-:Y:S05]  /*22520*/  BSYNC.RECONVERGENT B4 ;  /* 0x0000000000047941 */ /* 0x000fea0003800200 */
.L_x_559:
        /* <DEDUP_REMOVED lines=21> */
.L_x_562:
[----:B------:R-:W-:Y:S05]  /*22680*/  BSYNC.RECONVERGENT B4 ;  /* 0x0000000000047941 */ /* 0x000fea0003800200 */
.L_x_561:
        /* <DEDUP_REMOVED lines=20> */
.L_x_564:
[----:B------:R-:W-:Y:S05]  /*227d0*/  BSYNC.RECONVERGENT B4 ;  /* 0x0000000000047941 */ /* 0x000fea0003800200 */
.L_x_563:
        /* <DEDUP_REMOVED lines=19> */
.L_x_566:
[----:B------:R-:W-:Y:S05]  /*22910*/  BSYNC.RECONVERGENT B4 ;  /* 0x0000000000047941 */ /* 0x000fea0003800200 */
.L_x_565:
[----:B------:R-:W-:Y:S05]  /*22920*/  BRA `(.L_x_567) ;  /* 0x0000001000607947 */ /* 0x000fea0003800000 */
.L_x_544:
[----:B------:R-:W-:Y:S01]  /*22930*/  BSSY.RECONVERGENT B0, `(.L_x_538) ;  /* 0x0000073000007945 */ /* 0x000fe20003800200 */
[----:B------:R-:W-:-:S03]  /*22940*/  MOV R22, RZ ;  /* 0x000000ff00167202 */ /* 0x000fc60000000f00 */
        /* <DEDUP_REMOVED lines=30> */
.L_x_573:
[----:B0-----:R-:W0:Y:S02]  /*22b30*/  LDC.64 R6, c[0x4][RZ] ;  /* 0x01000000ff067b82 */ /* 0x001e240000000a00 */
[----:B0-----:R-:W-:-:S05]  /*22b40*/  IMAD.WIDE.U32 R16, R2, 0x4, R6 ;  /* 0x0000000402107825 */ /* 0x001fca00078e0006 */
[----:B------:R-:W2:Y:S01]  /*22b50*/  LDG.E.CONSTANT R6, desc[UR6][R16.64] ;  /* 0x0000000610067981 */ /* 0x000ea2000c1e9900 */
[C---:B------:R-:W-:Y:S01]  /*22b60*/  IMAD R20, R2.reuse, 0x4, R1 ;  /* 0x0000000402147824 */ /* 0x040fe200078e0201 */
        /* <DEDUP_REMOVED lines=8> */
.L_x_572:
        /* <DEDUP_REMOVED lines=30> */
[----:B0-----:R-:W-:Y:S01]  /*22dd0*/  FSEL R6, -R20, R20, !P1 ;  /* 0x0000001414067208 */ /* 0x001fe20004800100 */
[----:B-1----:R-:W-:Y:S06]  /*22de0*/  BRA `(.L_x_570) ;  /* 0x0000000000087947 */ /* 0x002fec0003800000 */
.L_x_571:
[----:B------:R-:W-:Y:S02]  /*22df0*/  HFMA2 R2, -RZ, RZ, 0, 0 ;  /* 0x00000000ff027431 */ /* 0x000fe400000001ff */
[----:B------:R-:W-:-:S07]  /*22e00*/  FMUL R6, RZ, R25 ;  /* 0x00000019ff067220 */ /* 0x000fce0000400000 */
.L_x_570:
[----:B------:R-:W-:Y:S05]  /*22e10*/  BSYNC.RECONVERGENT B1 ;  /* 0x0000000000017941 */ /* 0x000fea0003800200 */
.L_x_569:
[----:B------:R-:W-:Y:S01]  /*22e20*/  LOP3.LUT R2, R2, 0x3, RZ, 0xc0, !PT ;  /* 0x0000000302027812 */ /* 0x000fe200078ec0ff */
[C---:B------:R-:W-:Y:S01]  /*22e30*/  FMUL R17, |R4|.reuse, 16777216 ;  /* 0x4b80000004117820 */ /* 0x040fe20000400200 */
[----:B------:R-:W-:Y:S01]  /*22e40*/  MOV R7, 0x3fc90fdb ;  /* 0x3fc90fdb00077802 */ /* 0x000fe20000000f00 */
[----:B------:R-:W-:Y:S01]  /*22e50*/  HFMA2 R18, -RZ, RZ, 0.487060546875, -0.0625 ;  /* 0x37cbac00ff127431 */ /* 0x000fe200000001ff */
[----:B------:R-:W-:Y:S01]  /*22e60*/  I2FP.F32.U32 R2, R2 ;  /* 0x0000000200027245 */ /* 0x000fe20000201000 */
[----:B------:R-:W-:Y:S01]  /*22e70*/  HFMA2 R20, -RZ, RZ, 1.541015625, -0.052001953125 ;  /* 0x3e2aaaa8ff147431 */ /* 0x000fe200000001ff */
[----:B------:R-:W-:-:S03]  /*22e80*/  FSETP.GEU.AND P3, PT, |R4|, 1.175494350822287508e-38, PT ;  /* 0x008000000400780b */ /* 0x000fc60003f6e200 */
        /* <DEDUP_REMOVED lines=29> */
.L_x_568:
[----:B------:R-:W-:Y:S05]  /*23060*/  BSYNC.RECONVERGENT B0 ;  /* 0x0000000000007941 */ /* 0x000fea0003800200 */
.L_x_538:
        /* <DEDUP_REMOVED lines=26> */
.L_x_575:
[----:B------:R-:W-:Y:S01]  /*23210*/  FSETP.NEU.AND P0, PT, |R4|, +INF , PT ;  /* 0x7f8000000400780b */ /* 0x000fe20003f0d200 */
[----:B------:R-:W-:-:S12]  /*23220*/  HFMA2 R7, -RZ, RZ, 0, 0 ;  /* 0x00000000ff077431 */ /* 0x000fd800000001ff */
[----:B------:R-:W-:Y:S05]  /*23230*/  @!P0 BRA `(.L_x_576) ;  /* 0x0000000400c08947 */ /* 0x000fea0003800000 */
[----:B------:R-:W0:Y:S01]  /*23240*/  MUFU.RCP R25, |R4| ;  /* 0x4000000400197308 */ /* 0x000e220000001000 */
[----:B------:R-:W-:Y:S01]  /*23250*/  MOV R7, 0x3f91e009 ;  /* 0x3f91e00900077802 */ /* 0x000fe20000000f00 */
[----:B------:R-:W-:Y:S01]  /*23260*/  BSSY.RECONVERGENT B1, `(.L_x_577) ;  /* 0x0000050000017945 */ /* 0x000fe20003800200 */
[----:B------:R-:W-:Y:S01]  /*23270*/  FSETP.GEU.AND P0, PT, |R4|, 1.175494350822287508e-38, PT ;  /* 0x008000000400780b */ /* 0x000fe20003f0e200 */
[----:B0-----:R-:W-:-:S04]  /*23280*/  FMUL R16, R25, R25 ;  /* 0x0000001919107220 */ /* 0x001fc80000400000 */
        /* <DEDUP_REMOVED lines=8> */
[----:B------:R-:W0:Y:S03]  /*23310*/  MUFU.RSQ R20, R18 ;  /* 0x0000001200147308 */ /* 0x000e260000001400 */
[----:B------:R-:W-:-:S04]  /*23320*/  FFMA R7, R16, R7, -0.51452267169952392578 ;  /* 0xbf03b7c210077423 */ /* 0x000fc80000000007 */
[C---:B------:R-:W-:Y:S01]  /*23330*/  FFMA R7, R16.reuse, R7, 0.10337056964635848999 ;  /* 0x3dd3b3f310077423 */ /* 0x040fe20000000007 */
[----:B------:R-:W1:Y:S03]  /*23340*/  F2I.NTZ R2, R2 ;  /* 0x0000000200027305 */ /* 0x000e660000203100 */
[----:B------:R-:W-:-:S04]  /*23350*/  FFMA R17, R16, R7, -0.062499724328517913818 ;  /* 0xbd7fffb610117423 */ /* 0x000fc80000000007 */
[----:B------:R-:W-:Y:S01]  /*23360*/  FFMA R17, R16, R17, 1 ;  /* 0x3f80000010117423 */ /* 0x000fe20000000011 */
[----:B0-----:R-:W-:Y:S01]  /*23370*/  @!P0 FMUL R20, R20, 4096 ;  /* 0x4580000014148820 */ /* 0x001fe20000400000 */
[----:B------:R-:W-:-:S03]  /*23380*/  FSETP.GE.AND P0, PT, |R25|, 105615, PT ;  /* 0x47ce47801900780b */ /* 0x000fc60003f06200 */
[----:B------:R-:W-:Y:S01]  /*23390*/  FMUL R24, R20, 0.79788458347320556641 ;  /* 0x3f4c422a14187820 */ /* 0x000fe20000400000 */
[----:B-1----:R-:W-:-:S03]  /*233a0*/  I2FP.F32.S32 R6, R2 ;  /* 0x0000000200067245 */ /* 0x002fc60000201400 */
[----:B------:R-:W-:Y:S02]  /*233b0*/  FMUL R24, R24, R17 ;  /* 0x0000001118187220 */ /* 0x000fe40000400000 */
        /* <DEDUP_REMOVED lines=12> */
.L_x_581:
        /* <DEDUP_REMOVED lines=12> */
.L_x_580:
        /* <DEDUP_REMOVED lines=31> */
[----:B-1----:R-:W-:Y:S06]  /*23730*/  BRA `(.L_x_578) ;  /* 0x0000000000087947 */ /* 0x002fec0003800000 */
.L_x_579:
[----:B------:R-:W-:Y:S01]  /*23740*/  FMUL R6, RZ, R25 ;  /* 0x00000019ff067220 */ /* 0x000fe20000400000 */
[----:B------:R-:W-:-:S07]  /*23750*/  MOV R2, RZ ;  /* 0x000000ff00027202 */ /* 0x000fce0000000f00 */
.L_x_578:
[----:B------:R-:W-:Y:S05]  /*23760*/  BSYNC.RECONVERGENT B1 ;  /* 0x0000000000017941 */ /* 0x000fea0003800200 */
.L_x_577:
        /* <DEDUP_REMOVED lines=29> */
.L_x_576:
[----:B------:R-:W-:Y:S05]  /*23940*/  BSYNC.RECONVERGENT B0 ;  /* 0x0000000000007941 */ /* 0x000fea0003800200 */
.L_x_574:
[----:B------:R-:W0:Y:S01]  /*23950*/  MUFU.RCP R17, R4 ;  /* 0x0000000400117308 */ /* 0x000e220000001000 */
[----:B------:R-:W-:Y:S01]  /*23960*/  UMOV UR5, 0x40000000 ;  /* 0x4000000000057882 */ /* 0x000fe20000000000 */
[----:B------:R-:W-:Y:S01]  /*23970*/  FSETP.GEU.AND P0, PT, R4, RZ, PT ;  /* 0x000000ff0400720b */ /* 0x000fe20003f0e000 */
[----:B------:R-:W-:Y:S01]  /*23980*/  BSSY.RECONVERGENT B5, `(.L_x_582) ;  /* 0x0000011000057945 */ /* 0x000fe20003800200 */
[----:B------:R-:W-:-:S04]  /*23990*/  MOV R25, UR5 ;  /* 0x0000000500197c02 */ /* 0x000fc80008000f00 */
[----:B------:R-:W1:Y:S01]  /*239a0*/  FCHK P1, R25, R4 ;  /* 0x0000000419007302 */ /* 0x000e620000020000 */
[----:B0-----:R-:W-:-:S04]  /*239b0*/  FFMA R2, R17, -R4, 1 ;  /* 0x3f80000011027423 */ /* 0x001fc80000000804 */
[----:B------:R-:W-:Y:S01]  /*239c0*/  FFMA R2, R17, R2, R17 ;  /* 0x0000000211027223 */ /* 0x000fe20000000011 */
[----:B------:R-:W-:Y:S02]  /*239d0*/  FSEL R17, -R22, R22, !P0 ;  /* 0x0000001616117208 */ /* 0x000fe40004000100 */
[----:B------:R-:W-:Y:S01]  /*239e0*/  FSETP.GEU.AND P0, PT, |R4|, 1.000000003171076851e-30, PT ;  /* 0x0da242600400780b */ /* 0x000fe20003f0e200 */
[----:B------:R-:W-:Y:S01]  /*239f0*/  FFMA R21, R2, 2, RZ ;  /* 0x4000000002157823 */ /* 0x000fe200000000ff */
[----:B------:R-:W-:-:S03]  /*23a00*/  LOP3.LUT R6, R17, 0x80000000, R4, 0xb8, !PT ;  /* 0x8000000011067812 */ /* 0x000fc600078eb804 */
[----:B------:R-:W-:Y:S01]  /*23a10*/  FFMA R16, R21, -R4, 2 ;  /* 0x4000000015107423 */ /* 0x000fe20000000804 */
[----:B------:R-:W-:-:S03]  /*23a20*/  FSEL R6, R6, R17, !P0 ;  /* 0x0000001106067208 */ /* 0x000fc60004000000 */
[----:B------:R-:W-:Y:S01]  /*23a30*/  FFMA R2, R2, R16, R21 ;  /* 0x0000001002027223 */ /* 0x000fe20000000015 */
[----:B-1----:R-:W-:Y:S06]  /*23a40*/  @!P1 BRA `(.L_x_583) ;  /* 0x0000000000109947 */ /* 0x002fec0003800000 */
[----:B------:R-:W-:Y:S01]  /*23a50*/  HFMA2 R2, -RZ, RZ, 2, 0 ;  /* 0x40000000ff027431 */ /* 0x000fe200000001ff */
[----:B------:R-:W-:Y:S02]  /*23a60*/  MOV R26, R4 ;  /* 0x00000004001a7202 */ /* 0x000fe40000000f00 */
[----:B------:R-:W-:-:S07]  /*23a70*/  MOV R16, 0x23a90 ;  /* 0x00023a9000107802 */ /* 0x000fce0000000f00 */
[----:B------:R-:W-:Y:S05]  /*23a80*/  CALL.REL.NOINC `($__internal_1_$__cuda_sm3x_div_rn_noftz_f32_slowpath) ;  /* 0x000003ac00d47944 */ /* 0x000fea0003c00000 */
.L_x_583:
[----:B------:R-:W-:Y:S05]  /*23a90*/  BSYNC.RECONVERGENT B5 ;  /* 0x0000000000057941 */ /* 0x000fea0003800200 */
.L_x_582:
[----:B------:R-:W-:-:S07]  /*23aa0*/  FFMA R2, R6, R2, -R7 ;  /* 0x0000000206027223 */ /* 0x000fce0000000807 */
.L_x_567:
[----:B------:R-:W-:Y:S05]  /*23ab0*/  BSYNC.RECONVERGENT B3 ;  /* 0x0000000000037941 */ /* 0x000fea0003800200 */
.L_x_534:
[----:B------:R-:W-:-:S04]  /*23ac0*/  FADD R2, -R2, R9 ;  /* 0x0000000902027221 */ /* 0x000fc80000000100 */
[----:B------:R-:W-:Y:S01]  /*23ad0*/  FMUL R2, R5, R2 ;  /* 0x0000000205027220 */ /* 0x000fe20000400000 */
[----:B------:R-:W-:Y:S06]  /*23ae0*/  BRA `(.L_x_472) ;  /* 0x0000001000ec7947 */ /* 0x000fec0003800000 */
.L_x_485:
        /* <DEDUP_REMOVED lines=24> */
.L_x_585:
[----:B------:R-:W-:Y:S01]  /*23c70*/  FSETP.NEU.AND P1, PT, |R4|, +INF , PT ;  /* 0x7f8000000400780b */ /* 0x000fe20003f2d200 */
[----:B------:R-:W-:-:S12]  /*23c80*/  HFMA2 R2, -RZ, RZ, 0, 0 ;  /* 0x00000000ff027431 */ /* 0x000fd800000001ff */
[----:B------:R-:W-:Y:S05]  /*23c90*/  @!P1 BRA `(.L_x_586) ;  /* 0x0000000400b89947 */ /* 0x000fea0003800000 */
[----:B------:R-:W0:Y:S01]  /*23ca0*/  MUFU.RCP R17, |R4| ;  /* 0x4000000400117308 */ /* 0x000e220000001000 */
[----:B------:R-:W-:Y:S01]  /*23cb0*/  MOV R2, 0x3fca3ba2 ;  /* 0x3fca3ba200027802 */ /* 0x000fe20000000f00 */
[----:B------:R-:W-:Y:S01]  /*23cc0*/  BSSY.RECONVERGENT B1, `(.L_x_587) ;  /* 0x0000047000017945 */ /* 0x000fe20003800200 */
[----:B------:R-:W-:Y:S01]  /*23cd0*/  MOV R6, 0x4082cb37 ;  /* 0x4082cb3700067802 */ /* 0x000fe20000000f00 */
[----:B0-----:R-:W-:-:S04]  /*23ce0*/  FMUL R9, R17, R17 ;  /* 0x0000001111097220 */ /* 0x001fc80000400000 */
[C---:B------:R-:W-:Y:S01]  /*23cf0*/  FFMA R2, R9.reuse, -R2, 0.36148586869239807129 ;  /* 0x3eb914ad09027423 */ /* 0x040fe20000000802 */
[----:B------:R-:W-:-:S03]  /*23d00*/  FFMA R16, R9, -R6, 0.74987655878067016602 ;  /* 0x3f3ff7e909107423 */ /* 0x000fc60000000806 */
[C---:B------:R-:W-:Y:S01]  /*23d10*/  FFMA R2, R9.reuse, R2, -0.16401261091232299805 ;  /* 0xbe27f2ec09027423 */ /* 0x040fe20000000002 */
[----:B------:R-:W-:-:S03]  /*23d20*/  FFMA R16, R9, R16, -0.19291564822196960449 ;  /* 0xbe458bae09107423 */ /* 0x000fc60000000010 */
[C---:B------:R-:W-:Y:S01]  /*23d30*/  FFMA R2, R9.reuse, R2, 0.37499991059303283691 ;  /* 0x3ebffffd09027423 */ /* 0x040fe20000000002 */
[----:B------:R-:W-:-:S03]  /*23d40*/  FFMA R16, R9, R16, 0.18749825656414031982 ;  /* 0x3e3fff8b09107423 */ /* 0x000fc60000000010 */
[----:B------:R-:W-:Y:S01]  /*23d50*/  FFMA R17, R17, R2, |R4| ;  /* 0x0000000211117223 */ /* 0x000fe20000000404 */
[----:B------:R-:W-:-:S03]  /*23d60*/  FFMA R9, R9, R16, 1 ;  /* 0x3f80000009097423 */ /* 0x000fc60000000010 */
[C---:B------:R-:W-:Y:S01]  /*23d70*/  FMUL R2, R17.reuse, 0.63661974668502807617 ;  /* 0x3f22f98311027820 */ /* 0x040fe20000400000 */
[----:B------:R-:W-:-:S05]  /*23d80*/  FSETP.GE.AND P1, PT, |R17|, 105615, PT ;  /* 0x47ce47801100780b */ /* 0x000fca0003f26200 */
        /* <DEDUP_REMOVED lines=14> */
.L_x_590:
        /* <DEDUP_REMOVED lines=42> */
.L_x_589:
[----:B------:R-:W-:Y:S02]  /*24110*/  HFMA2 R2, -RZ, RZ, 0, 0 ;  /* 0x00000000ff027431 */ /* 0x000fe400000001ff */
[----:B------:R-:W-:-:S07]  /*24120*/  FMUL R5, RZ, R17 ;  /* 0x00000011ff057220 */ /* 0x000fce0000400000 */
.L_x_588:
[----:B------:R-:W-:Y:S05]  /*24130*/  BSYNC.RECONVERGENT B1 ;  /* 0x0000000000017941 */ /* 0x000fea0003800200 */
.L_x_587:
[----:B------:R-:W-:Y:S01]  /*24140*/  LOP3.LUT R2, R2, 0x3, RZ, 0xc0, !PT ;  /* 0x0000000302027812 */ /* 0x000fe200078ec0ff */
[C---:B------:R-:W-:Y:S01]  /*24150*/  FMUL R17, |R4|.reuse, 16777216 ;  /* 0x4b80000004117820 */ /* 0x040fe20000400200 */
[----:B------:R-:W-:Y:S01]  /*24160*/  MOV R7, 0x3fc90fdb ;  /* 0x3fc90fdb00077802 */ /* 0x000fe20000000f00 */
[----:B------:R-:W-:Y:S01]  /*24170*/  HFMA2 R16, -RZ, RZ, 0.487060546875, -0.0625 ;  /* 0x37cbac00ff107431 */ /* 0x000fe200000001ff */
[----:B------:R-:W-:Y:S01]  /*24180*/  I2FP.F32.U32 R2, R2 ;  /* 0x0000000200027245 */ /* 0x000fe20000201000 */
[----:B------:R-:W-:Y:S01]  /*24190*/  IMAD.MOV.U32 R18, RZ, RZ, 0x3e2aaaa8 ;  /* 0x3e2aaaa8ff127424 */ /* 0x000fe200078e00ff */
        /* <DEDUP_REMOVED lines=30> */
.L_x_586:
[----:B------:R-:W-:Y:S05]  /*24380*/  BSYNC.RECONVERGENT B0 ;  /* 0x0000000000007941 */ /* 0x000fea0003800200 */
.L_x_584:
        /* <DEDUP_REMOVED lines=29> */
.L_x_592:
        /* <DEDUP_REMOVED lines=32> */
.L_x_597:
        /* <DEDUP_REMOVED lines=42> */
.L_x_596:
[----:B------:R-:W-:Y:S02]  /*24a00*/  HFMA2 R2, -RZ, RZ, 0, 0 ;  /* 0x00000000ff027431 */ /* 0x000fe400000001ff */
[----:B------:R-:W-:-:S07]  /*24a10*/  FMUL R6, RZ, R22 ;  /* 0x00000016ff067220 */ /* 0x000fce0000400000 */
.L_x_595:
[----:B------:R-:W-:Y:S05]  /*24a20*/  BSYNC.RECONVERGENT B1 ;  /* 0x0000000000017941 */ /* 0x000fea0003800200 */
.L_x_594:
[----:B------:R-:W-:Y:S01]  /*24a30*/  LOP3.LUT R2, R2, 0x3, RZ, 0xc0, !PT ;  /* 0x0000000302027812 */ /* 0x000fe200078ec0ff */
[C---:B------:R-:W-:Y:S01]  /*24a40*/  FMUL R17, |R4|.reuse, 16777216 ;  /* 0x4b80000004117820 */ /* 0x040fe20000400200 */
[----:B------:R-:W-:Y:S01]  /*24a50*/  MOV R7, 0x3fc90fdb ;  /* 0x3fc90fdb00077802 */ /* 0x000fe20000000f00 */
[----:B------:R-:W-:Y:S01]  /*24a60*/  HFMA2 R16, -RZ, RZ, 0.487060546875, -0.0625 ;  /* 0x37cbac00ff107431 */ /* 0x000fe200000001ff */
[----:B------:R-:W-:Y:S02]  /*24a70*/  I2FP.F32.U32 R2, R2 ;  /* 0x0000000200027245 */ /* 0x000fe40000201000 */
[----:B------:R-:W-:Y:S02]  /*24a80*/  FSETP.GEU.AND P4, PT, |R4|, 1.175494350822287508e-38, PT ;  /* 0x008000000400780b */ /* 0x000fe40003f8e200 */
[----:B------:R-:W-:Y:S01]  /*24a90*/  MOV R18, 0x3c0885e4 ;  /* 0x3c0885e400127802 */ /* 0x000fe20000000f00 */
[----:B------:R-:W-:Y:S01]  /*24aa0*/  FFMA R7, R2, R7, -2.3561944961547851562 ;  /* 0xc016cbe402077423 */ /* 0x000fe20000000007 */
[----:B------:R-:W-:Y:S01]  /*24ab0*/  FSEL R21, R17, |R4|, !P4 ;  /* 0x4000000411157208 */ /* 0x000fe20006000000 */
[----:B------:R-:W-:-:S02]  /*24ac0*/  HFMA2 R17, -RZ, RZ, 1.541015625, -0.052001953125 ;  /* 0x3e2aaaa8ff117431 */ /* 0x000fc400000001ff */
        /* <DEDUP_REMOVED lines=26> */
.L_x_593:
[----:B------:R-:W-:Y:S05]  /*24c70*/  BSYNC.RECONVERGENT B0 ;  /* 0x0000000000007941 */ /* 0x000fea0003800200 */
.L_x_591:
[----:B------:R-:W-:Y:S01]  /*24c80*/  FSEL R7, -R2, R2, !P1 ;  /* 0x0000000202077208 */ /* 0x000fe20004800100 */
[----:B------:R-:W0:Y:S01]  /*24c90*/  MUFU.RCP R17, R4 ;  /* 0x0000000400117308 */ /* 0x000e220000001000 */
[----:B------:R-:W-:Y:S02]  /*24ca0*/  BSSY.RECONVERGENT B3, `(.L_x_598) ;  /* 0x0000010000037945 */ /* 0x000fe40003800200 */
        /* <DEDUP_REMOVED lines=15> */
.L_x_599:
[----:B------:R-:W-:Y:S05]  /*24da0*/  BSYNC.RECONVERGENT B3 ;  /* 0x0000000000037941 */ /* 0x000fea0003800200 */
.L_x_598:
        /* <DEDUP_REMOVED lines=13> */
.L_x_601:
[----:B------:R-:W-:Y:S05]  /*24e80*/  BSYNC.RECONVERGENT B3 ;  /* 0x0000000000037941 */ /* 0x000fea0003800200 */
.L_x_600:
[----:B------:R-:W-:-:S07]  /*24e90*/  FMUL R2, R2, R6 ;  /* 0x0000000602027220 */ /* 0x000fce0000400000 */
.L_x_472:
[----:B------:R-:W-:Y:S05]  /*24ea0*/  BSYNC.RECONVERGENT B2 ;  /* 0x0000000000027941 */ /* 0x000fea0003800200 */
.L_x_471:
        /* <DEDUP_REMOVED lines=8> */
[----:B------:R-:W0:Y:S01]  /*24f30*/  FRND.TRUNC R2, R5 ;  /* 0x0000000500027307 */ /* 0x000e22000020d000 */
[----:B------:R-:W-:Y:S01]  /*24f40*/  BSSY.RECONVERGENT B1, `(.L_x_605) ;  /* 0x0000011000017945 */ /* 0x000fe20003800200 */
[----:B0-----:R-:W-:-:S05]  /*24f50*/  FADD R4, R5, -R2 ;  /* 0x8000000205047221 */ /* 0x001fca0000000000 */
[----:B------:R-:W-:-:S13]  /*24f60*/  ISETP.GE.U32.AND P0, PT, R4, 0x3f800000, PT ;  /* 0x3f8000000400780c */ /* 0x000fda0003f06070 */
[----:B------:R-:W-:Y:S05]  /*24f70*/  @!P0 BRA `(.L_x_606) ;  /* 0x0000000000348947 */ /* 0x000fea0003800000 */
[----:B------:R-:W-:-:S13]  /*24f80*/  ISETP.GT.U32.AND P0, PT, R4, -0x80000000, PT ;  /* 0x800000000400780c */ /* 0x000fda0003f04070 */
[----:B------:R-:W-:Y:S05]  /*24f90*/  @P0 BRA `(.L_x_607) ;  /* 0x0000000000200947 */ /* 0x000fea0003800000 */
[----:B------:R-:W-:Y:S01]  /*24fa0*/  FSETP.GE.AND P0, PT, R4, 2, PT ;  /* 0x400000000400780b */ /* 0x000fe20003f06000 */
[----:B------:R-:W-:-:S12]  /*24fb0*/  FADD R2, R2, 1 ;  /* 0x3f80000002027421 */ /* 0x000fd80000000000 */
[----:B------:R-:W-:Y:S05]  /*24fc0*/  @!P0 BRA `(.L_x_606) ;  /* 0x0000000000208947 */ /* 0x000fea0003800000 */
[----:B------:R-:W-:Y:S01]  /*24fd0*/  FADD R4, R4, -3 ;  /* 0xc040000004047421 */ /* 0x000fe20000000000 */
[----:B------:R-:W-:-:S04]  /*24fe0*/  FADD R2, R2, 1 ;  /* 0x3f80000002027421 */ /* 0x000fc80000000000 */
[----:B------:R-:W-:-:S13]  /*24ff0*/  FSETP.GE.AND P0, PT, R4, RZ, PT ;  /* 0x000000ff0400720b */ /* 0x000fda0003f06000 */
[----:B------:R-:W-:Y:S01]  /*25000*/  @P0 FADD R2, R2, 1 ;  /* 0x3f80000002020421 */ /* 0x000fe20000000000 */
[----:B------:R-:W-:Y:S06]  /*25010*/  BRA `(.L_x_606) ;  /* 0x00000000000c7947 */ /* 0x000fec0003800000 */
.L_x_607:
[----:B------:R-:W-:Y:S01]  /*25020*/  FSETP.GEU.AND P0, PT, R4, -1, PT ;  /* 0xbf8000000400780b */ /* 0x000fe20003f0e000 */
[----:B------:R-:W-:-:S12]  /*25030*/  FADD R2, R2, -1 ;  /* 0xbf80000002027421 */ /* 0x000fd80000000000 */
[----:B------:R-:W-:-:S07]  /*25040*/  @!P0 FADD R2, R2, -1 ;  /* 0xbf80000002028421 */ /* 0x000fce0000000000 */
.L_x_606:
[----:B------:R-:W-:Y:S05]  /*25050*/  BSYNC.RECONVERGENT B1 ;  /* 0x0000000000017941 */ /* 0x000fea0003800200 */
.L_x_605:
[----:B------:R-:W-:Y:S01]  /*25060*/  FADD R5, R5, -R2 ;  /* 0x8000000205057221 */ /* 0x000fe20000000000 */
[----:B------:R-:W-:Y:S06]  /*25070*/  BRA `(.L_x_603) ;  /* 0x0000000000647947 */ /* 0x000fec0003800000 */
.L_x_604:
[C---:B------:R-:W-:Y:S01]  /*25080*/  LOP3.LUT R2, R5.reuse, 0xff800000, RZ, 0xc0, !PT ;  /* 0xff80000005027812 */ /* 0x040fe200078ec0ff */
[----:B------:R-:W-:Y:S01]  /*25090*/  IMAD.MOV.U32 R9, RZ, RZ, 0x7fffffff ;  /* 0x7fffffffff097424 */ /* 0x000fe200078e00ff */
[C---:B------:R-:W-:Y:S01]  /*250a0*/  ISETP.GT.U32.AND P0, PT, R5.reuse, 0x7f7fffff, PT ;  /* 0x7f7fffff0500780c */ /* 0x040fe20003f04070 */
[----:B------:R-:W-:Y:S01]  /*250b0*/  BSSY.RECONVERGENT B1, `(.L_x_608) ;  /* 0x0000013000017945 */ /* 0x000fe20003800200 */
[----:B------:R-:W-:Y:S02]  /*250c0*/  IADD3 R4, PT, PT, R2, -0x3f800000, RZ ;  /* 0xc080000002047810 */ /* 0x000fe40007ffe0ff */
[----:B------:R-:W-:Y:S02]  /*250d0*/  LOP3.LUT R2, R5, 0x7fffff, RZ, 0xc0, !PT ;  /* 0x007fffff05027812 */ /* 0x000fe400078ec0ff */
[----:B------:R-:W-:Y:S02]  /*250e0*/  ISETP.NE.AND P1, PT, R4, RZ, PT ;  /* 0x000000ff0400720c */ /* 0x000fe40003f25270 */
[----:B------:R-:W-:-:S02]  /*250f0*/  LOP3.LUT R2, R2, 0x3f800000, RZ, 0xfc, !PT ;  /* 0x3f80000002027812 */ /* 0x000fc400078efcff */
[----:B------:R-:W-:-:S09]  /*25100*/  FSEL R9, R9, 8388608, P0 ;  /* 0x4b00000009097808 */ /* 0x000fd20000000000 */
[----:B------:R-:W-:Y:S05]  /*25110*/  @!P1 BRA `(.L_x_609) ;  /* 0x0000000000309947 */ /* 0x000fea0003800000 */
.L_x_610:
        /* <DEDUP_REMOVED lines=8> */
[----:B------:R-:W0:Y:S02]  /*251a0*/  FRND.TRUNC R7, R6 ;  /* 0x0000000600077307 */ /* 0x000e24000020d000 */
[----:B0-----:R-:W-:-:S05]  /*251b0*/  FADD R2, R2, -R7 ;  /* 0x8000000702027221 */ /* 0x001fca0000000000 */
[----:B------:R-:W-:-:S13]  /*251c0*/  ISETP.NE.AND P0, PT, R2, RZ, PT ;  /* 0x000000ff0200720c */ /* 0x000fda0003f05270 */
[----:B------:R-:W-:Y:S05]  /*251d0*/  @P0 BRA P1, `(.L_x_610) ;  /* 0xfffffffc00d00947 */ /* 0x000fea000083ffff */
.L_x_609:
[----:B------:R-:W-:Y:S05]  /*251e0*/  BSYNC.RECONVERGENT B1 ;  /* 0x0000000000017941 */ /* 0x000fea0003800200 */
.L_x_608:
[----:B------:R-:W-:-:S04]  /*251f0*/  FMUL R2, R2, 1.1920928955078125e-07 ;  /* 0x3400000002027820 */ /* 0x000fc80000400000 */
[----:B------:R-:W-:-:S07]  /*25200*/  FMUL R5, R9, R2 ;  /* 0x0000000209057220 */ /* 0x000fce0000400000 */
.L_x_603:
[----:B------:R-:W-:Y:S05]  /*25210*/  BSYNC.RECONVERGENT B0 ;  /* 0x0000000000007941 */ /* 0x000fea0003800200 */
.L_x_602:
[C---:B------:R-:W-:Y:S01]  /*25220*/  FSETP.NAN.AND P0, PT, |R5|.reuse, |R5|, PT ;  /* 0x400000050500720b */ /* 0x040fe20003f08200 */
[----:B------:R-:W0:Y:S01]  /*25230*/  LDCU UR5, c[0x0][0x3dc] ;  /* 0x00007b80ff0577ac */ /* 0x000e220008000800 */
[C---:B------:R-:W-:Y:S01]  /*25240*/  LOP3.LUT R0, R5.reuse, 0x80000000, R0, 0xb8, !PT ;  /* 0x8000000005007812 */ /* 0x040fe200078eb800 */
[----:B------:R-:W-:Y:S03]  /*25250*/  BSSY.RECONVERGENT B2, `(.L_x_611) ;  /* 0x0000085000027945 */ /* 0x000fe60003800200 */
[----:B------:R-:W-:-:S04]  /*25260*/  FSEL R0, R5, R0, P0 ;  /* 0x0000000005007208 */ /* 0x000fc80000000000 */
[C---:B------:R-:W-:Y:S01]  /*25270*/  FSETP.GT.AND P0, PT, |R0|.reuse, 0.5, PT ;  /* 0x3f0000000000780b */ /* 0x040fe20003f04200 */
[----:B------:R-:W-:-:S05]  /*25280*/  FADD R5, -|R0|, 1 ;  /* 0x3f80000000057421 */ /* 0x000fca0000000300 */
[----:B------:R-:W-:Y:S02]  /*25290*/  FSEL R5, R5, |R0|, P0 ;  /* 0x4000000005057208 */ /* 0x000fe40000000000 */
[----:B0-----:R-:W-:Y:S02]  /*252a0*/  I2FP.F32.U32 R4, UR5 ;  /* 0x0000000500047c45 */ /* 0x001fe40008201000 */
[----:B------:R-:W-:-:S13]  /*252b0*/  FSETP.GEU.AND P0, PT, |R5|, 9.9999997171806853657e-10, PT ;  /* 0x3089705f0500780b */ /* 0x000fda0003f0e200 */
[----:B------:R-:W-:Y:S05]  /*252c0*/  @!P0 BRA `(.L_x_612) ;  /* 0x0000000000f48947 */ /* 0x000fea0003800000 */
[--C-:B------:R-:W-:Y:S01]  /*252d0*/  FADD R0, R5, R5.reuse ;  /* 0x0000000505007221 */ /* 0x100fe20000000000 */
[----:B------:R-:W-:Y:S01]  /*252e0*/  FMUL R4, R4, R5 ;  /* 0x0000000504047220 */ /* 0x000fe20000400000 */
[----:B------:R-:W-:Y:S01]  /*252f0*/  MOV R24, 0x3e684e12 ;  /* 0x3e684e1200187802 */ /* 0x000fe20000000f00 */
[----:B------:R-:W-:Y:S01]  /*25300*/  HFMA2 R22, -RZ, RZ, 1.7724609375, -0.07476806640625 ;  /* 0x3f17acc9ff167431 */ /* 0x000fe200000001ff */
[----:B------:R-:W0:Y:S01]  /*25310*/  FRND R2, R0 ;  /* 0x0000000000027307 */ /* 0x000e220000201000 */
[----:B------:R-:W-:Y:S01]  /*25320*/  FADD R6, R4, R4 ;  /* 0x0000000404067221 */ /* 0x000fe20000000000 */
[----:B------:R-:W-:Y:S06]  /*25330*/  BSSY.RECONVERGENT B3, `(.L_x_613) ;  /* 0x0000035000037945 */ /* 0x000fec0003800200 */
[----:B------:R-:W1:Y:S01]  /*25340*/  F2I.NTZ R9, R0 ;  /* 0x0000000000097305 */ /* 0x000e620000203100 */
[----:B0-----:R-:W-:-:S07]  /*25350*/  FFMA R2, R2, -0.5, R5 ;  /* 0xbf00000002027823 */ /* 0x001fce0000000005 */
[----:B------:R-:W0:Y:S01]  /*25360*/  FRND.TRUNC R20, R5 ;  /* 0x0000000500147307 */ /* 0x000e22000020d000 */
[----:B------:R-:W-:-:S04]  /*25370*/  FMUL R17, R2, R2 ;  /* 0x0000000202117220 */ /* 0x000fc80000400000 */
[----:B------:R-:W-:-:S03]  /*25380*/  FFMA R16, R17, R24, -1.334560394287109375 ;  /* 0xbfaad2e011107423 */ /* 0x000fc60000000018 */
[----:B------:R-:W2:Y:S01]  /*25390*/  FRND R7, R6 ;  /* 0x0000000600077307 */ /* 0x000ea20000201000 */
[----:B-1----:R-:W-:Y:S01]  /*253a0*/  LOP3.LUT R18, R9, 0x1, RZ, 0xc0, !PT ;  /* 0x0000000109127812 */ /* 0x002fe200078ec0ff */
[----:B------:R-:W-:Y:S01]  /*253b0*/  FFMA R0, R17, -R22, 2.550144195556640625 ;  /* 0x4023359011007423 */ /* 0x000fe20000000816 */
[----:B------:R-:W-:Y:S01]  /*253c0*/  LOP3.LUT P1, RZ, R9, 0x2, RZ, 0xc0, !PT ;  /* 0x0000000209ff7812 */ /* 0x000fe2000782c0ff */
[C---:B------:R-:W-:Y:S01]  /*253d0*/  FFMA R16, R17.reuse, R16, 4.0586924552917480469 ;  /* 0x4081e0cf11107423 */ /* 0x040fe20000000010 */
[----:B------:R-:W-:Y:S01]  /*253e0*/  ISETP.NE.U32.AND P0, PT, R18, 0x1, PT ;  /* 0x000000011200780c */ /* 0x000fe20003f05070 */
[----:B------:R-:W-:Y:S01]  /*253f0*/  FFMA R21, R2, R17, RZ ;  /* 0x0000001102157223 */ /* 0x000fe200000000ff */
[C---:B------:R-:W-:Y:S01]  /*25400*/  FFMA R0, R17.reuse, R0, -5.1677198410034179688 ;  /* 0xc0a55df611007423 */ /* 0x040fe20000000000 */
[----:B------:R-:W1:Y:S01]  /*25410*/  F2I.NTZ R9, R6 ;  /* 0x0000000600097305 */ /* 0x000e620000203100 */
[----:B------:R-:W-:Y:S01]  /*25420*/  FFMA R16, R17, R16, -4.9348020553588867188 ;  /* 0xc09de9e611107423 */ /* 0x000fe20000000010 */
[----:B0-----:R-:W-:Y:S01]  /*25430*/  FSETP.NEU.AND P2, PT, R5, R20, PT ;  /* 0x000000140500720b */ /* 0x001fe20003f4d000 */
[----:B------:R-:W-:-:S02]  /*25440*/  FFMA R21, R0, R21, RZ ;  /* 0x0000001500157223 */ /* 0x000fc400000000ff */
[----:B------:R-:W-:Y:S01]  /*25450*/  FFMA R16, R17, R16, 1 ;  /* 0x3f80000011107423 */ /* 0x000fe20000000010 */
[----:B--2---:R-:W-:Y:S02]  /*25460*/  FFMA R0, R7, -0.5, R4 ;  /* 0xbf00000007007823 */ /* 0x004fe40000000004 */
[----:B------:R-:W0:Y:S02]  /*25470*/  FRND.TRUNC R17, R4 ;  /* 0x0000000400117307 */ /* 0x000e24000020d000 */
[----:B------:R-:W-:Y:S01]  /*25480*/  @P0 FFMA R16, R2, 3.1415927410125732422, R21 ;  /* 0x40490fdb02100823 */ /* 0x000fe20000000015 */
[----:B------:R-:W-:-:S03]  /*25490*/  FMUL R7, R0, R0 ;  /* 0x0000000000077220 */ /* 0x000fc60000400000 */
[----:B------:R-:W-:Y:S01]  /*254a0*/  @P1 FADD R16, RZ, -R16 ;  /* 0x80000010ff101221 */ /* 0x000fe20000000000 */
[----:B-1----:R-:W-:Y:S01]  /*254b0*/  LOP3.LUT R2, R9, 0x1, RZ, 0xc0, !PT ;  /* 0x0000000109027812 */ /* 0x002fe200078ec0ff */
[----:B------:R-:W-:Y:S01]  /*254c0*/  FFMA R6, R7, R24, -1.334560394287109375 ;  /* 0xbfaad2e007067423 */ /* 0x000fe20000000018 */
[----:B------:R-:W-:Y:S01]  /*254d0*/  @!P2 FMUL R16, RZ, R5 ;  /* 0x00000005ff10a220 */ /* 0x000fe20000400000 */
[----:B------:R-:W-:Y:S01]  /*254e0*/  LOP3.LUT P1, RZ, R9, 0x2, RZ, 0xc0, !PT ;  /* 0x0000000209ff7812 */ /* 0x000fe2000782c0ff */
[----:B------:R-:W-:Y:S01]  /*254f0*/  FFMA R5, R0, R7, RZ ;  /* 0x0000000700057223 */ /* 0x000fe200000000ff */
[----:B------:R-:W-:Y:S01]  /*25500*/  ISETP.NE.U32.AND P0, PT, R2, 0x1, PT ;  /* 0x000000010200780c */ /* 0x000fe20003f05070 */
[C---:B------:R-:W-:Y:S01]  /*25510*/  FFMA R2, R7.reuse, -R22, 2.550144195556640625 ;  /* 0x4023359007027423 */ /* 0x040fe20000000816 */
[C---:B------:R-:W-:Y:S01]  /*25520*/  FFMA R6, R7.reuse, R6, 4.0586924552917480469 ;  /* 0x4081e0cf07067423 */ /* 0x040fe20000000006 */
[----:B0-----:R-:W-:Y:S01]  /*25530*/  FSETP.NEU.AND P2, PT, R4, R17, PT ;  /* 0x000000110400720b */ /* 0x001fe20003f4d000 */
[----:B------:R-:W-:Y:S01]  /*25540*/  FMUL R26, R16, R16 ;  /* 0x00000010101a7220 */ /* 0x000fe20000400000 */
[C---:B------:R-:W-:Y:S01]  /*25550*/  FFMA R2, R7.reuse, R2, -5.1677198410034179688 ;  /* 0xc0a55df607027423 */ /* 0x040fe20000000002 */
[----:B------:R-:W-:-:S02]  /*25560*/  FFMA R6, R7, R6, -4.9348020553588867188 ;  /* 0xc09de9e607067423 */ /* 0x000fc40000000006 */
[----:B------:R-:W0:Y:S01]  /*25570*/  MUFU.RCP R9, R26 ;  /* 0x0000001a00097308 */ /* 0x000e220000001000 */
[----:B------:R-:W-:Y:S01]  /*25580*/  FFMA R5, R2, R5, RZ ;  /* 0x0000000502057223 */ /* 0x000fe200000000ff */
[----:B------:R-:W-:-:S03]  /*25590*/  FFMA R2, R7, R6, 1 ;  /* 0x3f80000007027423 */ /* 0x000fc60000000006 */
[----:B------:R-:W-:-:S04]  /*255a0*/  @P0 FFMA R2, R0, 3.1415927410125732422, R5 ;  /* 0x40490fdb00020823 */ /* 0x000fc80000000005 */
[----:B------:R-:W-:Y:S01]  /*255b0*/  @P1 FADD R2, RZ, -R2 ;  /* 0x80000002ff021221 */ /* 0x000fe20000000000 */
[----:B------:R-:W-:-:S04]  /*255c0*/  @!P2 FMUL R2, RZ, R4 ;  /* 0x00000004ff02a220 */ /* 0x000fc80000400000 */
[----:B------:R-:W-:Y:S01]  /*255d0*/  FMUL R2, R2, R2 ;  /* 0x0000000202027220 */ /* 0x000fe20000400000 */
[----:B0-----:R-:W-:-:S03]  /*255e0*/  FFMA R0, -R26, R9, 1 ;  /* 0x3f8000001a007423 */ /* 0x001fc60000000109 */
[----:B------:R-:W0:Y:S01]  /*255f0*/  FCHK P0, R2, R26 ;  /* 0x0000001a02007302 */ /* 0x000e220000000000 */
[----:B------:R-:W-:-:S04]  /*25600*/  FFMA R9, R9, R0, R9 ;  /* 0x0000000009097223 */ /* 0x000fc80000000009 */
[----:B------:R-:W-:-:S04]  /*25610*/  FFMA R0, R2, R9, RZ ;  /* 0x0000000902007223 */ /* 0x000fc800000000ff */
[----:B------:R-:W-:-:S04]  /*25620*/  FFMA R4, -R26, R0, R2 ;  /* 0x000000001a047223 */ /* 0x000fc80000000102 */
[----:B------:R-:W-:Y:S01]  /*25630*/  FFMA R0, R9, R4, R0 ;  /* 0x0000000409007223 */ /* 0x000fe20000000000 */
[----:B0-----:R-:W-:Y:S06]  /*25640*/  @!P0 BRA `(.L_x_614) ;  /* 0x00000000000c8947 */ /* 0x001fec0003800000 */
[----:B------:R-:W-:-:S07]  /*25650*/  MOV R16, 0x25670 ;  /* 0x0002567000107802 */ /* 0x000fce0000000f00 */
[----:B------:R-:W-:Y:S05]  /*25660*/  CALL.REL.NOINC `($__internal_1_$__cuda_sm3x_div_rn_noftz_f32_slowpath) ;  /* 0x0000039000dc7944 */ /* 0x000fea0003c00000 */
[----:B------:R-:W-:-:S07]  /*25670*/  MOV R0, R2 ;  /* 0x0000000200007202 */ /* 0x000fce0000000f00 */
.L_x_614:
[----:B------:R-:W-:Y:S05]  /*25680*/  BSYNC.RECONVERGENT B3 ;  /* 0x0000000000037941 */ /* 0x000fea0003800200 */
.L_x_613:
[----:B------:R-:W-:Y:S05]  /*25690*/  BRA `(.L_x_615) ;  /* 0x0000000400007947 */ /* 0x000fea0003800000 */
.L_x_612:
[----:B------:R-:W-:Y:S01]  /*256a0*/  FSETP.GT.AND P1, PT, |R5|, 16777216, PT ;  /* 0x4b8000000500780b */ /* 0x000fe20003f24200 */
[----:B------:R-:W-:Y:S01]  /*256b0*/  FMUL R21, R4, R5 ;  /* 0x0000000504157220 */ /* 0x000fe20000400000 */
[----:B------:R-:W-:Y:S01]  /*256c0*/  HFMA2 R20, -RZ, RZ, 1.6015625, 24.28125 ;  /* 0x3e684e12ff147431 */ /* 0x000fe200000001ff */
[----:B------:R-:W-:Y:S01]  /*256d0*/  MOV R18, 0x3f17acc9 ;  /* 0x3f17acc900127802 */ /* 0x000fe20000000f00 */
[----:B------:R-:W-:Y:S01]  /*256e0*/  UIMAD UR9, UR5, UR5, URZ ;  /* 0x00000005050972a4 */ /* 0x000fe2000f8e02ff */
[----:B------:R-:W-:Y:S01]  /*256f0*/  BSSY.RECONVERGENT B3, `(.L_x_615) ;  /* 0x000003a000037945 */ /* 0x000fe20003800200 */
[----:B------:R-:W-:-:S07]  /*25700*/  FSETP.GT.AND P0, PT, |R21|, 16777216, PT ;  /* 0x4b8000001500780b */ /* 0x000fce0003f04200 */
[----:B------:R-:W-:-:S04]  /*25710*/  @P1 FMUL R5, RZ, R5 ;  /* 0x00000005ff051220 */ /* 0x000fc80000400000 */
[----:B------:R-:W-:Y:S02]  /*25720*/  FADD R4, R5, R5 ;  /* 0x0000000505047221 */ /* 0x000fe40000000000 */
[----:B------:R-:W-:Y:S02]  /*25730*/  @P0 FMUL R21, RZ, R21 ;  /* 0x00000015ff150220 */ /* 0x000fe40000400000 */
[----:B------:R-:W0:Y:S02]  /*25740*/  FRND R2, R4 ;  /* 0x0000000400027307 */ /* 0x000e240000201000 */
[----:B------:R-:W-:-:S06]  /*25750*/  FADD R6, R21, R21 ;  /* 0x0000001515067221 */ /* 0x000fcc0000000000 */
[----:B------:R-:W1:Y:S01]  /*25760*/  F2I.NTZ R7, R4 ;  /* 0x0000000400077305 */ /* 0x000e620000203100 */
[----:B0-----:R-:W-:-:S07]  /*25770*/  FFMA R2, R2, -0.5, R5 ;  /* 0xbf00000002027823 */ /* 0x001fce0000000005 */
[----:B------:R-:W0:Y:S01]  /*25780*/  FRND R0, R6 ;  /* 0x0000000600007307 */ /* 0x000e220000201000 */
[----:B------:R-:W-:Y:S01]  /*25790*/  FMUL R9, R2, R2 ;  /* 0x0000000202097220 */ /* 0x000fe20000400000 */
[----:B-1----:R-:W-:-:S06]  /*257a0*/  LOP3.LUT R17, R7, 0x1, RZ, 0xc0, !PT ;  /* 0x0000000107117812 */ /* 0x002fcc00078ec0ff */
[----:B------:R-:W1:Y:S01]  /*257b0*/  F2I.NTZ R5, R6 ;  /* 0x0000000600057305 */ /* 0x000e620000203100 */
[----:B------:R-:W-:Y:S01]  /*257c0*/  FFMA R16, R9, R20, -1.334560394287109375 ;  /* 0xbfaad2e009107423 */ /* 0x000fe20000000014 */
[----:B------:R-:W-:Y:S01]  /*257d0*/  IADD3 R7, PT, PT, R7, 0x1, RZ ;  /* 0x0000000107077810 */ /* 0x000fe20007ffe0ff */
[----:B------:R-:W-:Y:S01]  /*257e0*/  FFMA R4, R9, -R18, 2.550144195556640625 ;  /* 0x4023359009047423 */ /* 0x000fe20000000812 */
[----:B------:R-:W-:Y:S01]  /*257f0*/  ISETP.NE.U32.AND P0, PT, R17, 0x1, PT ;  /* 0x000000011100780c */ /* 0x000fe20003f05070 */
[----:B------:R-:W-:Y:S01]  /*25800*/  FFMA R16, R9, R16, 4.0586924552917480469 ;  /* 0x4081e0cf09107423 */ /* 0x000fe20000000010 */
[----:B------:R-:W-:Y:S01]  /*25810*/  LOP3.LUT P1, RZ, R7, 0x2, RZ, 0xc0, !PT ;  /* 0x0000000207ff7812 */ /* 0x000fe2000782c0ff */
[----:B------:R-:W-:Y:S01]  /*25820*/  FFMA R7, R2, R9, RZ ;  /* 0x0000000902077223 */ /* 0x000fe200000000ff */
[C---:B------:R-:W-:Y:S01]  /*25830*/  FFMA R4, R9.reuse, R4, -5.1677198410034179688 ;  /* 0xc0a55df609047423 */ /* 0x040fe20000000004 */
[----:B0-----:R-:W-:Y:S01]  /*25840*/  FFMA R0, R0, -0.5, R21 ;  /* 0xbf00000000007823 */ /* 0x001fe20000000015 */
[----:B------:R-:W-:-:S02]  /*25850*/  FFMA R16, R9, R16, -4.9348020553588867188 ;  /* 0xc09de9e609107423 */ /* 0x000fc40000000010 */
[----:B------:R-:W-:Y:S01]  /*25860*/  FFMA R17, R4, R7, RZ ;  /* 0x0000000704117223 */ /* 0x000fe200000000ff */
[----:B------:R-:W-:Y:S01]  /*25870*/  FMUL R7, R0, R0 ;  /* 0x0000000000077220 */ /* 0x000fe20000400000 */
[----:B------:R-:W-:Y:S01]  /*25880*/  FFMA R9, R9, R16, 1 ;  /* 0x3f80000009097423 */ /* 0x000fe20000000010 */
[C---:B-1----:R-:W-:Y:S02]  /*25890*/  LOP3.LUT R4, R5.reuse, 0x1, RZ, 0xc0, !PT ;  /* 0x0000000105047812 */ /* 0x042fe400078ec0ff */
[----:B------:R-:W-:Y:S01]  /*258a0*/  @!P0 FFMA R9, R2, 3.1415927410125732422, R17 ;  /* 0x40490fdb02098823 */ /* 0x000fe20000000011 */
[----:B------:R-:W-:Y:S01]  /*258b0*/  IADD3 R5, PT, PT, R5, 0x1, RZ ;  /* 0x0000000105057810 */ /* 0x000fe20007ffe0ff */
[C---:B------:R-:W-:Y:S01]  /*258c0*/  FFMA R2, R7.reuse, -R18, 2.550144195556640625 ;  /* 0x4023359007027423 */ /* 0x040fe20000000812 */
[----:B------:R-:W-:Y:S01]  /*258d0*/  ISETP.NE.U32.AND P0, PT, R4, 0x1, PT ;  /* 0x000000010400780c */ /* 0x000fe20003f05070 */
[----:B------:R-:W-:Y:S01]  /*258e0*/  FFMA R4, R7, R20, -1.334560394287109375 ;  /* 0xbfaad2e007047423 */ /* 0x000fe20000000014 */
[----:B------:R-:W-:Y:S01]  /*258f0*/  @P1 FADD R9, RZ, -R9 ;  /* 0x80000009ff091221 */ /* 0x000fe20000000000 */
[----:B------:R-:W-:Y:S01]  /*25900*/  LOP3.LUT P1, RZ, R5, 0x2, RZ, 0xc0, !PT ;  /* 0x0000000205ff7812 */ /* 0x000fe2000782c0ff */
[----:B------:R-:W-:Y:S01]  /*25910*/  FFMA R5, R0, R7, RZ ;  /* 0x0000000700057223 */ /* 0x000fe200000000ff */
[C---:B------:R-:W-:Y:S01]  /*25920*/  FFMA R4, R7.reuse, R4, 4.0586924552917480469 ;  /* 0x4081e0cf07047423 */ /* 0x040fe20000000004 */
[----:B------:R-:W-:Y:S01]  /*25930*/  FFMA R2, R7, R2, -5.1677198410034179688 ;  /* 0xc0a55df607027423 */ /* 0x000fe20000000002 */
[----:B------:R-:W-:-:S02]  /*25940*/  FMUL R9, R9, R9 ;  /* 0x0000000909097220 */ /* 0x000fc40000400000 */
[C---:B------:R-:W-:Y:S01]  /*25950*/  FFMA R4, R7.reuse, R4, -4.9348020553588867188 ;  /* 0xc09de9e607047423 */ /* 0x040fe20000000004 */
[----:B------:R-:W-:Y:S01]  /*25960*/  FFMA R5, R2, R5, RZ ;  /* 0x0000000502057223 */ /* 0x000fe200000000ff */
[----:B------:R-:W0:Y:S02]  /*25970*/  MUFU.RCP R6, R9 ;  /* 0x0000000900067308 */ /* 0x000e240000001000 */
[----:B------:R-:W-:Y:S01]  /*25980*/  FFMA R2, R7, R4, 1 ;  /* 0x3f80000007027423 */ /* 0x000fe20000000004 */
[----:B------:R-:W-:Y:S01]  /*25990*/  @!P0 FFMA R2, R0, 3.1415927410125732422, R5 ;  /* 0x40490fdb00028823 */ /* 0x000fe20000000005 */
[----:B------:R-:W-:-:S03]  /*259a0*/  I2FP.F32.U32 R5, UR9 ;  /* 0x0000000900057c45 */ /* 0x000fc60008201000 */
[----:B------:R-:W-:-:S04]  /*259b0*/  @P1 FADD R2, RZ, -R2 ;  /* 0x80000002ff021221 */ /* 0x000fc80000000000 */
[----:B------:R-:W-:-:S04]  /*259c0*/  FMUL R5, R5, R2 ;  /* 0x0000000205057220 */ /* 0x000fc80000400000 */
        /* <DEDUP_REMOVED lines=8> */
[----:B------:R-:W-:Y:S02]  /*25a50*/  MOV R26, R9 ;  /* 0x00000009001a7202 */ /* 0x000fe40000000f00 */
[----:B------:R-:W-:-:S07]  /*25a60*/  MOV R16, 0x25a80 ;  /* 0x00025a8000107802 */ /* 0x000fce0000000f00 */
[----:B------:R-:W-:Y:S05]  /*25a70*/  CALL.REL.NOINC `($__internal_1_$__cuda_sm3x_div_rn_noftz_f32_slowpath) ;  /* 0x0000038c00d87944 */ /* 0x000fea0003c00000 */
[----:B------:R-:W-:-:S07]  /*25a80*/  MOV R0, R2 ;  /* 0x0000000200007202 */ /* 0x000fce0000000f00 */
.L_x_616:
[----:B------:R-:W-:Y:S05]  /*25a90*/  BSYNC.RECONVERGENT B3 ;  /* 0x0000000000037941 */ /* 0x000fea0003800200 */
.L_x_615:
[----:B------:R-:W-:Y:S05]  /*25aa0*/  BSYNC.RECONVERGENT B2 ;  /* 0x0000000000027941 */ /* 0x000fea0003800200 */
.L_x_611:
        /* <DEDUP_REMOVED lines=22> */
.L_x_622:
[----:B------:R-:W-:Y:S01]  /*25c10*/  FSETP.GEU.AND P0, PT, R2, -1, PT ;  /* 0xbf8000000200780b */ /* 0x000fe20003f0e000 */
[----:B------:R-:W-:-:S12]  /*25c20*/  FADD R5, R5, -1 ;  /* 0xbf80000005057421 */ /* 0x000fd80000000000 */
[----:B------:R-:W-:-:S07]  /*25c30*/  @!P0 FADD R5, R5, -1 ;  /* 0xbf80000005058421 */ /* 0x000fce0000000000 */
.L_x_621:
[----:B------:R-:W-:Y:S05]  /*25c40*/  BSYNC.RECONVERGENT B1 ;  /* 0x0000000000017941 */ /* 0x000fea0003800200 */
.L_x_620:
[----:B------:R-:W-:Y:S01]  /*25c50*/  FADD R0, R0, -R5 ;  /* 0x8000000500007221 */ /* 0x000fe20000000000 */
[----:B------:R-:W-:Y:S06]  /*25c60*/  BRA `(.L_x_618) ;  /* 0x0000000000647947 */ /* 0x000fec0003800000 */
.L_x_619:
[C---:B------:R-:W-:Y:S01]  /*25c70*/  LOP3.LUT R2, R0.reuse, 0xff800000, RZ, 0xc0, !PT ;  /* 0xff80000000027812 */ /* 0x040fe200078ec0ff */
[----:B------:R-:W-:Y:S01]  /*25c80*/  BSSY.RECONVERGENT B1, `(.L_x_623) ;  /* 0x0000015000017945 */ /* 0x000fe20003800200 */
[----:B------:R-:W-:Y:S02]  /*25c90*/  ISETP.GT.U32.AND P0, PT, R0, 0x7f7fffff, PT ;  /* 0x7f7fffff0000780c */ /* 0x000fe40003f04070 */
[----:B------:R-:W-:Y:S02]  /*25ca0*/  IADD3 R4, PT, PT, R2, -0x3f800000, RZ ;  /* 0xc080000002047810 */ /* 0x000fe40007ffe0ff */
[----:B------:R-:W-:Y:S02]  /*25cb0*/  LOP3.LUT R2, R0, 0x7fffff, RZ, 0xc0, !PT ;  /* 0x007fffff00027812 */ /* 0x000fe400078ec0ff */
[----:B------:R-:W-:Y:S02]  /*25cc0*/  ISETP.NE.AND P1, PT, R4, RZ, PT ;  /* 0x000000ff0400720c */ /* 0x000fe40003f25270 */
[----:B------:R-:W-:-:S02]  /*25cd0*/  MOV R6, 0x7fffffff ;  /* 0x7fffffff00067802 */ /* 0x000fc40000000f00 */
[----:B------:R-:W-:Y:S02]  /*25ce0*/  LOP3.LUT R2, R2, 0x3f800000, RZ, 0xfc, !PT ;  /* 0x3f80000002027812 */ /* 0x000fe400078efcff */
[----:B------:R-:W-:-:S07]  /*25cf0*/  FSEL R6, R6, 8388608, P0 ;  /* 0x4b00000006067808 */ /* 0x000fce0000000000 */
[----:B------:R-:W-:Y:S05]  /*25d00*/  @!P1 BRA `(.L_x_624) ;  /* 0x0000000000309947 */ /* 0x000fea0003800000 */
.L_x_625:
        /* <DEDUP_REMOVED lines=12> */
.L_x_624:
[----:B------:R-:W-:Y:S05]  /*25dd0*/  BSYNC.RECONVERGENT B1 ;  /* 0x0000000000017941 */ /* 0x000fea0003800200 */
.L_x_623:
[----:B------:R-:W-:-:S04]  /*25de0*/  FMUL R5, R2, 1.1920928955078125e-07 ;  /* 0x3400000002057820 */ /* 0x000fc80000400000 */
[----:B------:R-:W-:-:S07]  /*25df0*/  FMUL R0, R6, R5 ;  /* 0x0000000506007220 */ /* 0x000fce0000400000 */
.L_x_618:
[----:B------:R-:W-:Y:S05]  /*25e00*/  BSYNC.RECONVERGENT B0 ;  /* 0x0000000000007941 */ /* 0x000fea0003800200 */
.L_x_617:
        /* <DEDUP_REMOVED lines=16> */
[----:B------:R-:W-:Y:S07]  /*25f10*/  BSSY.RECONVERGENT B3, `(.L_x_628) ;  /* 0x0000037000037945 */ /* 0x000fee0003800200 */
[----:B------:R-:W1:Y:S01]  /*25f20*/  F2I.NTZ R7, R0 ;  /* 0x0000000000077305 */ /* 0x000e620000203100 */
[----:B0-----:R-:W-:Y:S01]  /*25f30*/  FFMA R2, R5, -0.5, R4 ;  /* 0xbf00000005027823 */ /* 0x001fe20000000004 */
[----:B------:R-:W-:-:S06]  /*25f40*/  FADD R5, R3, R3 ;  /* 0x0000000303057221 */ /* 0x000fcc0000000000 */
[----:B------:R-:W0:Y:S01]  /*25f50*/  FRND.TRUNC R21, R4 ;  /* 0x0000000400157307 */ /* 0x000e22000020d000 */
[----:B------:R-:W-:-:S04]  /*25f60*/  FMUL R9, R2, R2 ;  /* 0x0000000202097220 */ /* 0x000fc80000400000 */
[----:B------:R-:W-:Y:S01]  /*25f70*/  FFMA R16, R9, R22, -1.334560394287109375 ;  /* 0xbfaad2e009107423 */ /* 0x000fe20000000016 */
[C---:B-1----:R-:W-:Y:S02]  /*25f80*/  LOP3.LUT R17, R7.reuse, 0x1, RZ, 0xc0, !PT ;  /* 0x0000000107117812 */ /* 0x042fe400078ec0ff */
[----:B------:R-:W1:Y:S01]  /*25f90*/  FRND R6, R5 ;  /* 0x0000000500067307 */ /* 0x000e620000201000 */
[----:B------:R-:W-:Y:S01]  /*25fa0*/  LOP3.LUT P1, RZ, R7, 0x2, RZ, 0xc0, !PT ;  /* 0x0000000207ff7812 */ /* 0x000fe2000782c0ff */
[----:B------:R-:W-:Y:S01]  /*25fb0*/  FFMA R16, R9, R16, 4.0586924552917480469 ;  /* 0x4081e0cf09107423 */ /* 0x000fe20000000010 */
[----:B------:R-:W-:Y:S01]  /*25fc0*/  ISETP.NE.U32.AND P0, PT, R17, 0x1, PT ;  /* 0x000000011100780c */ /* 0x000fe20003f05070 */
[C---:B------:R-:W-:Y:S01]  /*25fd0*/  FFMA R0, R9.reuse, -R20, 2.550144195556640625 ;  /* 0x4023359009007423 */ /* 0x040fe20000000814 */
[----:B------:R-:W-:Y:S01]  /*25fe0*/  FFMA R17, R2, R9, RZ ;  /* 0x0000000902117223 */ /* 0x000fe200000000ff */
[C---:B------:R-:W-:Y:S01]  /*25ff0*/  FFMA R16, R9.reuse, R16, -4.9348020553588867188 ;  /* 0xc09de9e609107423 */ /* 0x040fe20000000010 */
[----:B0-----:R-:W-:Y:S01]  /*26000*/  FSETP.NEU.AND P2, PT, R4, R21, PT ;  /* 0x000000150400720b */ /* 0x001fe20003f4d000 */
[----:B------:R-:W0:Y:S01]  /*26010*/  F2I.NTZ R7, R5 ;  /* 0x0000000500077305 */ /* 0x000e220000203100 */
[C---:B------:R-:W-:Y:S01]  /*26020*/  FFMA R0, R9.reuse, R0, -5.1677198410034179688 ;  /* 0xc0a55df609007423 */ /* 0x040fe20000000000 */
[----:B------:R-:W-:-:S03]  /*26030*/  FFMA R18, R9, R16, 1 ;  /* 0x3f80000009127423 */ /* 0x000fc60000000010 */
[----:B------:R-:W-:Y:S01]  /*26040*/  FFMA R17, R0, R17, RZ ;  /* 0x0000001100117223 */ /* 0x000fe200000000ff */
[----:B-1----:R-:W-:Y:S02]  /*26050*/  FFMA R0, R6, -0.5, R3 ;  /* 0xbf00000006007823 */ /* 0x002fe40000000003 */
[----:B------:R-:W1:Y:S01]  /*26060*/  FRND.TRUNC R16, R3 ;  /* 0x0000000300107307 */ /* 0x000e62000020d000 */
[----:B------:R-:W-:Y:S01]  /*26070*/  @P0 FFMA R18, R2, 3.1415927410125732422, R17 ;  /* 0x40490fdb02120823 */ /* 0x000fe20000000011 */
[----:B------:R-:W-:-:S03]  /*26080*/  FMUL R9, R0, R0 ;  /* 0x0000000000097220 */ /* 0x000fc60000400000 */
[----:B------:R-:W-:Y:S01]  /*26090*/  @P1 FADD R18, RZ, -R18 ;  /* 0x80000012ff121221 */ /* 0x000fe20000000000 */
[----:B------:R-:W-:Y:S01]  /*260a0*/  @!P2 FMUL R18, RZ, R4 ;  /* 0x00000004ff12a220 */ /* 0x000fe20000400000 */
[----:B0-----:R-:W-:Y:S01]  /*260b0*/  LOP3.LUT R2, R7, 0x1, RZ, 0xc0, !PT ;  /* 0x0000000107027812 */ /* 0x001fe200078ec0ff */
[----:B------:R-:W-:Y:S01]  /*260c0*/  FFMA R6, R9, R22, -1.334560394287109375 ;  /* 0xbfaad2e009067423 */ /* 0x000fe20000000016 */
[----:B------:R-:W-:Y:S01]  /*260d0*/  LOP3.LUT P1, RZ, R7, 0x2, RZ, 0xc0, !PT ;  /* 0x0000000207ff7812 */ /* 0x000fe2000782c0ff */
[----:B------:R-:W-:Y:S01]  /*260e0*/  FFMA R5, R0, R9, RZ ;  /* 0x0000000900057223 */ /* 0x000fe200000000ff */
[----:B------:R-:W-:Y:S01]  /*260f0*/  ISETP.NE.U32.AND P0, PT, R2, 0x1, PT ;  /* 0x000000010200780c */ /* 0x000fe20003f05070 */
[C---:B------:R-:W-:Y:S01]  /*26100*/  FFMA R2, R9.reuse, -R20, 2.550144195556640625 ;  /* 0x4023359009027423 */ /* 0x040fe20000000814 */
[----:B------:R-:W-:Y:S01]  /*26110*/  FFMA R6, R9, R6, 4.0586924552917480469 ;  /* 0x4081e0cf09067423 */ /* 0x000fe20000000006 */
[----:B------:R-:W-:Y:S01]  /*26120*/  FMUL R7, R18, R18 ;  /* 0x0000001212077220 */ /* 0x000fe20000400000 */
[----:B-1----:R-:W-:Y:S01]  /*26130*/  FSETP.NEU.AND P2, PT, R3, R16, PT ;  /* 0x000000100300720b */ /* 0x002fe20003f4d000 */
[C---:B------:R-:W-:Y:S01]  /*26140*/  FFMA R2, R9.reuse, R2, -5.1677198410034179688 ;  /* 0xc0a55df609027423 */ /* 0x040fe20000000002 */
[C---:B------:R-:W-:Y:S01]  /*26150*/  FFMA R6, R9.reuse, R6, -4.9348020553588867188 ;  /* 0xc09de9e609067423 */ /* 0x040fe20000000006 */
[----:B------:R-:W0:Y:S02]  /*26160*/  MUFU.RCP R4, R7 ;  /* 0x0000000700047308 */ /* 0x000e240000001000 */
        /* <DEDUP_REMOVED lines=17> */
.L_x_629:
[----:B------:R-:W-:Y:S05]  /*26280*/  BSYNC.RECONVERGENT B3 ;  /* 0x0000000000037941 */ /* 0x000fea0003800200 */
.L_x_628:
[----:B------:R-:W-:Y:S05]  /*26290*/  BRA `(.L_x_630) ;  /* 0x0000000400007947 */ /* 0x000fea0003800000 */
.L_x_627:
        /* <DEDUP_REMOVED lines=17> */
[----:B------:R1:W2:Y:S01]  /*263b0*/  F2I.NTZ R4, R5 ;  /* 0x0000000500047305 */ /* 0x0002a20000203100 */
        /* <DEDUP_REMOVED lines=8> */
[----:B0-----:R-:W-:Y:S01]  /*26440*/  FFMA R0, R0, -0.5, R17 ;  /* 0xbf00000000007823 */ /* 0x001fe20000000011 */
[----:B------:R-:W-:-:S02]  /*26450*/  FFMA R18, R7, R18, -4.9348020553588867188 ;  /* 0xc09de9e607127423 */ /* 0x000fc40000000012 */
[----:B-1----:R-:W-:Y:S01]  /*26460*/  FFMA R5, R3, R6, RZ ;  /* 0x0000000603057223 */ /* 0x002fe200000000ff */
[----:B------:R-:W-:Y:S01]  /*26470*/  FMUL R3, R0, R0 ;  /* 0x0000000000037220 */ /* 0x000fe20000400000 */
[----:B------:R-:W-:Y:S01]  /*26480*/  FFMA R7, R7, R18, 1 ;  /* 0x3f80000007077423 */ /* 0x000fe20000000012 */
[----:B--2---:R-:W-:Y:S02]  /*26490*/  LOP3.LUT R6, R4, 0x1, RZ, 0xc0, !PT ;  /* 0x0000000104067812 */ /* 0x004fe400078ec0ff */
[----:B------:R-:W-:Y:S01]  /*264a0*/  @!P0 FFMA R7, R2, 3.1415927410125732422, R5 ;  /* 0x40490fdb02078823 */ /* 0x000fe20000000005 */
[----:B------:R-:W-:Y:S01]  /*264b0*/  IADD3 R4, PT, PT, R4, 0x1, RZ ;  /* 0x0000000104047810 */ /* 0x000fe20007ffe0ff */
[C---:B------:R-:W-:Y:S01]  /*264c0*/  FFMA R2, R3.reuse, -R20, 2.550144195556640625 ;  /* 0x4023359003027423 */ /* 0x040fe20000000814 */
[----:B------:R-:W-:Y:S01]  /*264d0*/  ISETP.NE.U32.AND P0, PT, R6, 0x1, PT ;  /* 0x000000010600780c */ /* 0x000fe20003f05070 */
[C---:B------:R-:W-:Y:S01]  /*264e0*/  FFMA R6, R3.reuse, R22, -1.334560394287109375 ;  /* 0xbfaad2e003067423 */ /* 0x040fe20000000016 */
        /* <DEDUP_REMOVED lines=26> */
.L_x_631:
[----:B------:R-:W-:Y:S05]  /*26690*/  BSYNC.RECONVERGENT B3 ;  /* 0x0000000000037941 */ /* 0x000fea0003800200 */
.L_x_630:
[----:B------:R-:W-:Y:S05]  /*266a0*/  BSYNC.RECONVERGENT B2 ;  /* 0x0000000000027941 */ /* 0x000fea0003800200 */
.L_x_626:
[----:B------:R-:W-:Y:S01]  /*266b0*/  FFMA R10, R19, R0, R10 ;  /* 0x00000000130a7223 */ /* 0x000fe2000000000a */
[----:B------:R-:W-:Y:S06]  /*266c0*/  BRA.U UP0, `(.L_x_632) ;  /* 0xfffffed500687547 */ /* 0x000fec000b83ffff */
[----:B------:R-:W-:-:S13]  /*266d0*/  ISETP.NE.AND P0, PT, R14, 0x2, PT ;  /* 0x000000020e00780c */ /* 0x000fda0003f05270 */
[----:B------:R-:W-:Y:S05]  /*266e0*/  @!P0 BRA `(.L_x_7) ;  /* 0x0000038000048947 */ /* 0x000fea0003800000 */
[----:B------:R-:W0:Y:S02]  /*266f0*/  LDC.64 R2, c[0x0][0x408] ;  /* 0x00010200ff027b82 */ /* 0x000e240000000a00 */
[----:B0-----:R0:W5:Y:S01]  /*26700*/  LDG.E R23, desc[UR6][R2.64+0x74] ;  /* 0x0000740602177981 */ /* 0x001162000c1e1900 */
[----:B------:R-:W-:-:S05]  /*26710*/  UMOV UR4, URZ ;  /* 0x000000ff00047c82 */ /* 0x000fca0008000000 */
.L_x_959:
[----:B------:R-:W0:Y:S01]  /*26720*/  LDCU UR5, c[0x0][0x3f4] ;  /* 0x00007e80ff0577ac */ /* 0x000e220008000800 */
        /* <DEDUP_REMOVED lines=14> */
[----:B------:R-:W-:-:S04]  /*26810*/  FFMA R0, R3, -5.3903029534742383927e-15, R0 ;  /* 0xa7c234c503007823 */ /* 0x000fc80000000000 */
[----:B------:R-:W-:Y:S01]  /*26820*/  IMAD.MOV.U32 R3, RZ, RZ, R0 ;  /* 0x000000ffff037224 */ /* 0x000fe200078e0000 */
        /* <DEDUP_REMOVED lines=9> */
.L_x_636:
        /* <DEDUP_REMOVED lines=42> */
.L_x_635:
[----:B------:R-:W-:Y:S02]  /*26b60*/  HFMA2 R2, -RZ, RZ, 0, 0 ;  /* 0x00000000ff027431 */ /* 0x000fe400000001ff */
[----:B------:R-:W-:-:S07]  /*26b70*/  FMUL R3, RZ, R20 ;  /* 0x00000014ff037220 */ /* 0x000fce0000400000 */
.L_x_634:
[----:B------:R-:W-:Y:S05]  /*26b80*/  BSYNC.RECONVERGENT B0 ;  /* 0x0000000000007941 */ /* 0x000fea0003800200 */
.L_x_633:
[----:B------:R-:W0:Y:S01]  /*26b90*/  S2R R5, SR_CTAID.X ;  /* 0x0000000000057919 */ /* 0x000e220000002500 */
[----:B------:R-:W1:Y:S01]  /*26ba0*/  LDC.64 R6, c[0x0][0x380] ;  /* 0x0000e000ff067b82 */ /* 0x000e620000000a00 */
[----:B------:R-:W0:Y:S02]  /*26bb0*/  S2R R16, SR_TID.X ;  /* 0x0000000000107919 */ /* 0x000e240000002100 */
[----:B0-----:R-:W-:-:S05]  /*26bc0*/  LEA R5, R5, R16, 0x7 ;  /* 0x0000001005057211 */ /* 0x001fca00078e38ff */
[----:B------:R-:W-:-:S04]  /*26bd0*/  IMAD R5, R5, 0x3, RZ ;  /* 0x0000000305057824 */ /* 0x000fc800078e02ff */
[----:B-1----:R-:W-:-:S05]  /*26be0*/  IMAD.WIDE.U32 R6, R5, 0x4, R6 ;  /* 0x0000000405067825 */ /* 0x002fca00078e0006 */
        /* <DEDUP_REMOVED lines=22> */
[----:B0-----:R-:W-:Y:S06]  /*26d50*/  @!P0 BRA `(.L_x_638) ;  /* 0x0000000000d08947 */ /* 0x001fec0003800000 */
[----:B------:R-:W-:-:S13]  /*26d60*/  FSETP.NEU.AND P1, PT, |R20|, +INF , PT ;  /* 0x7f8000001400780b */ /* 0x000fda0003f2d200 */
[----:B------:R-:W-:Y:S05]  /*26d70*/  @!P1 BRA `(.L_x_639) ;  /* 0x0000000000c09947 */ /* 0x000fea0003800000 */
[----:B------:R-:W-:Y:S01]  /*26d80*/  SHF.L.U32 R2, R20, 0x8, RZ ;  /* 0x0000000814027819 */ /* 0x000fe200000006ff */
[----:B------:R-:W-:Y:S01]  /*26d90*/  HFMA2 R22, -RZ, RZ, 0, 0 ;  /* 0x00000000ff167431 */ /* 0x000fe200000001ff */
[----:B------:R-:W-:Y:S01]  /*26da0*/  MOV R17, RZ ;  /* 0x000000ff00117202 */ /* 0x000fe20000000f00 */
[----:B------:R-:W-:Y:S01]  /*26db0*/  UMOV UR5, URZ ;  /* 0x000000ff00057c82 */ /* 0x000fe20008000000 */
[----:B------:R-:W-:-:S07]  /*26dc0*/  LOP3.LUT R27, R2, 0x80000000, RZ, 0xfc, !PT ;  /* 0x80000000021b7812 */ /* 0x000fce00078efcff */
.L_x_640:
        /* <DEDUP_REMOVED lines=43> */
.L_x_639:
[----:B------:R-:W-:Y:S01]  /*27080*/  FMUL R2, RZ, R20 ;  /* 0x00000014ff027220 */ /* 0x000fe20000400000 */
[----:B------:R-:W-:-:S07]  /*27090*/  IMAD.MOV.U32 R17, RZ, RZ, RZ ;  /* 0x000000ffff117224 */ /* 0x000fce00078e00ff */
.L_x_638:
[----:B------:R-:W-:Y:S05]  /*270a0*/  BSYNC.RECONVERGENT B0 ;  /* 0x0000000000007941 */ /* 0x000fea0003800200 */
.L_x_637:
        /* <DEDUP_REMOVED lines=15> */
[----:B------:R-:W-:-:S03]  /*271a0*/  MOV R17, R4 ;  /* 0x0000000400117202 */ /* 0x000fc60000000f00 */
        /* <DEDUP_REMOVED lines=12> */
.L_x_644:
        /* <DEDUP_REMOVED lines=43> */
.L_x_643:
[----:B------:R-:W-:Y:S02]  /*27520*/  HFMA2 R17, -RZ, RZ, 0, 0 ;  /* 0x00000000ff117431 */ /* 0x000fe400000001ff */
[----:B------:R-:W-:-:S07]  /*27530*/  FMUL R2, RZ, R20 ;  /* 0x00000014ff027220 */ /* 0x000fce0000400000 */
.L_x_642:
[----:B------:R-:W-:Y:S05]  /*27540*/  BSYNC.RECONVERGENT B0 ;  /* 0x0000000000007941 */ /* 0x000fea0003800200 */
.L_x_641:
        /* <DEDUP_REMOVED lines=26> */
.L_x_648:
        /* <DEDUP_REMOVED lines=43> */
.L_x_647:
[----:B------:R-:W-:Y:S02]  /*279a0*/  HFMA2 R22, -RZ, RZ, 0, 0 ;  /* 0x00000000ff167431 */ /* 0x000fe400000001ff */
[----:B------:R-:W-:-:S07]  /*279b0*/  FMUL R2, RZ, R20 ;  /* 0x00000014ff027220 */ /* 0x000fce0000400000 */
.L_x_646:
[----:B------:R-:W-:Y:S05]  /*279c0*/  BSYNC.RECONVERGENT B0 ;  /* 0x0000000000007941 */ /* 0x000fea0003800200 */
.L_x_645:
        /* <DEDUP_REMOVED lines=19> */
[----:B------:R-:W-:Y:S01]  /*27b00*/  IMAD.MOV.U32 R19, RZ, RZ, R0 ;  /* 0x000000ffff137224 */ /* 0x000fe200078e0000 */
        /* <DEDUP_REMOVED lines=8> */
.L_x_652:
        /* <DEDUP_REMOVED lines=36> */
[----:B------:R-:W0:Y:S01]  /*27dd0*/  I2F.F64.S64 R2, R2 ;  /* 0x0000000200027312 */ /* 0x000e220000301c00 */
[----:B------:R-:W-:-:S02]  /*27de0*/  ISETP.GE.AND P1, PT, R24, RZ, PT ;  /* 0x000000ff1800720c */ /* 0x000fc40003f26270 */
[----:B------:R-:W-:Y:S01]  /*27df0*/  @!P2 MOV R17, R19 ;  /* 0x000000130011a202 */ /* 0x000fe20000000f00 */
[----:B0-----:R-:W-:-:S10]  /*27e00*/  DMUL R6, R2, UR10 ;  /* 0x0000000a02067c28 */ /* 0x001fd40008000000 */
[----:B------:R-:W0:Y:S02]  /*27e10*/  F2F.F32.F64 R6, R6 ;  /* 0x0000000600067310 */ /* 0x000e240000301000 */
[----:B0-----:R-:W-:Y:S01]  /*27e20*/  FSEL R19, -R6, R6, !P1 ;  /* 0x0000000606137208 */ /* 0x001fe20004800100 */
[----:B------:R-:W-:Y:S06]  /*27e30*/  BRA `(.L_x_650) ;  /* 0x0000000000087947 */ /* 0x000fec0003800000 */
.L_x_651:
[----:B------:R-:W-:Y:S02]  /*27e40*/  HFMA2 R17, -RZ, RZ, 0, 0 ;  /* 0x00000000ff117431 */ /* 0x000fe400000001ff */
[----:B------:R-:W-:-:S07]  /*27e50*/  FMUL R19, RZ, R20 ;  /* 0x00000014ff137220 */ /* 0x000fce0000400000 */
.L_x_650:
[----:B------:R-:W-:Y:S05]  /*27e60*/  BSYNC.RECONVERGENT B0 ;  /* 0x0000000000007941 */ /* 0x000fea0003800200 */
.L_x_649:
[----:B------:R-:W0:Y:S01]  /*27e70*/  LDC.64 R24, c[0x0][0x3a0] ;  /* 0x0000e800ff187b82 */ /* 0x000e220000000a00 */
[----:B------:R-:W-:Y:S01]  /*27e80*/  FMUL R7, R19, R19 ;  /* 0x0000001313077220 */ /* 0x000fe20000400000 */
[----:B------:R-:W-:Y:S01]  /*27e90*/  LOP3.LUT R6, R17, 0x1, RZ, 0xc0, !PT ;  /* 0x0000000111067812 */ /* 0x000fe200078ec0ff */
[----:B------:R-:W-:Y:S02]  /*27ea0*/  IMAD R3, R12, 0x3, RZ ;  /* 0x000000030c037824 */ /* 0x000fe400078e02ff */
[----:B------:R-:W-:Y:S01]  /*27eb0*/  FFMA R26, R7, R5, -0.0013887860113754868507 ;  /* 0xbab607ed071a7423 */ /* 0x000fe20000000005 */
[----:B------:R-:W-:Y:S02]  /*27ec0*/  ISETP.NE.U32.AND P1, PT, R6, 0x1, PT ;  /* 0x000000010600780c */ /* 0x000fe40003f25070 */
[----:B------:R-:W-:Y:S02]  /*27ed0*/  IADD3 R6, PT, PT, R17, 0x1, RZ ;  /* 0x0000000111067810 */ /* 0x000fe40007ffe0ff */
[----:B------:R-:W-:-:S02]  /*27ee0*/  FSEL R26, R26, -0.00019574658654164522886, P1 ;  /* 0xb94d41531a1a7808 */ /* 0x000fc40000800000 */
[----:B------:R-:W-:Y:S02]  /*27ef0*/  FSEL R30, R9, 0.041666727513074874878, !P1 ;  /* 0x3d2aaabb091e7808 */ /* 0x000fe40004800000 */
[----:B------:R-:W-:Y:S02]  /*27f00*/  FSEL R17, -R16, -0.4999999701976776123, !P1 ;  /* 0xbeffffff10117808 */ /* 0x000fe40004800100 */
[----:B------:R-:W-:Y:S01]  /*27f10*/  LOP3.LUT P2, RZ, R6, 0x2, RZ, 0xc0, !PT ;  /* 0x0000000206ff7812 */ /* 0x000fe2000784c0ff */
[----:B------:R-:W-:Y:S01]  /*27f20*/  FFMA R26, R7, R26, R30 ;  /* 0x0000001a071a7223 */ /* 0x000fe2000000001e */
[----:B0-----:R-:W-:-:S05]  /*27f30*/  IMAD.WIDE.U32 R2, R3, 0x4, R24 ;  /* 0x0000000403027825 */ /* 0x001fca00078e0018 */
        /* <DEDUP_REMOVED lines=17> */
.L_x_656:
        /* <DEDUP_REMOVED lines=43> */
.L_x_655:
[----:B------:R-:W-:Y:S02]  /*28300*/  HFMA2 R29, -RZ, RZ, 0, 0 ;  /* 0x00000000ff1d7431 */ /* 0x000fe400000001ff */
[----:B------:R-:W-:-:S07]  /*28310*/  FMUL R17, RZ, R20 ;  /* 0x00000014ff117220 */ /* 0x000fce0000400000 */
.L_x_654:
[----:B------:R-:W-:Y:S05]  /*28320*/  BSYNC.RECONVERGENT B0 ;  /* 0x0000000000007941 */ /* 0x000fea0003800200 */
.L_x_653:
        /* <DEDUP_REMOVED lines=29> */
.L_x_660:
        /* <DEDUP_REMOVED lines=43> */
.L_x_659:
[----:B------:R-:W-:Y:S02]  /*287b0*/  HFMA2 R29, -RZ, RZ, 0, 0 ;  /* 0x00000000ff1d7431 */ /* 0x000fe400000001ff */
[----:B------:R-:W-:-:S07]  /*287c0*/  FMUL R2, RZ, R20 ;  /* 0x00000014ff027220 */ /* 0x000fce0000400000 */
.L_x_658:
[----:B------:R-:W-:Y:S05]  /*287d0*/  BSYNC.RECONVERGENT B0 ;  /* 0x0000000000007941 */ /* 0x000fea0003800200 */
.L_x_657:
        /* <DEDUP_REMOVED lines=24> */
.L_x_664:
        /* <DEDUP_REMOVED lines=43> */
.L_x_663:
[----:B------:R-:W-:Y:S02]  /*28c10*/  HFMA2 R4, -RZ, RZ, 0, 0 ;  /* 0x00000000ff047431 */ /* 0x000fe400000001ff */
[----:B------:R-:W-:-:S07]  /*28c20*/  FMUL R0, RZ, R20 ;  /* 0x00000014ff007220 */ /* 0x000fce0000400000 */
.L_x_662:
[----:B------:R-:W-:Y:S05]  /*28c30*/  BSYNC.RECONVERGENT B0 ;  /* 0x0000000000007941 */ /* 0x000fea0003800200 */
.L_x_661:
        /* <DEDUP_REMOVED lines=36> */
.L_x_665:
        /* <DEDUP_REMOVED lines=27> */
.L_x_666:
        /* <DEDUP_REMOVED lines=37> */
.L_x_672:
[----:B------:R-:W-:Y:S01]  /*29280*/  FMUL.FTZ R26, R16, R5 ;  /* 0x00000005101a7220 */ /* 0x000fe20000410000 */
[----:B------:R-:W-:-:S03]  /*29290*/  FMUL.FTZ R2, R5, 0.5 ;  /* 0x3f00000005027820 */ /* 0x000fc60000410000 */
[----:B------:R-:W-:-:S04]  /*292a0*/  FFMA R5, -R26, R26, R16 ;  /* 0x0000001a1a057223 */ /* 0x000fc80000000110 */
[----:B------:R-:W-:-:S07]  /*292b0*/  FFMA R26, R5, R2, R26 ;  /* 0x00000002051a7223 */ /* 0x000fce000000001a */
.L_x_673:
[----:B------:R-:W-:Y:S05]  /*292c0*/  BSYNC.RECONVERGENT B1 ;  /* 0x0000000000017941 */ /* 0x000fea0003800200 */
.L_x_671:
[----:B------:R-:W-:Y:S01]  /*292d0*/  IMAD.MOV.U32 R5, RZ, RZ, 0x3f000000 ;  /* 0x3f000000ff057424 */ /* 0x000fe200078e00ff */
[C---:B------:R-:W-:Y:S01]  /*292e0*/  FSETP.NEU.AND P1, PT, |R26|.reuse, 1, PT ;  /* 0x3f8000001a00780b */ /* 0x040fe20003f2d200 */
[----:B------:R-:W-:Y:S01]  /*292f0*/  HFMA2 R7, -RZ, RZ, 1.3251953125, -55.71875 ;  /* 0x3d4dd2f7ff077431 */ /* 0x000fe200000001ff */
        /* <DEDUP_REMOVED lines=23> */
.L_x_670:
        /* <DEDUP_REMOVED lines=25> */
.L_x_674:
[----:B------:R-:W-:Y:S05]  /*29600*/  BSYNC.RECONVERGENT B0 ;  /* 0x0000000000007941 */ /* 0x000fea0003800200 */
.L_x_669:
        /* <DEDUP_REMOVED lines=16> */
.L_x_678:
        /* <DEDUP_REMOVED lines=43> */
.L_x_677:
[----:B------:R-:W-:Y:S02]  /*299c0*/  HFMA2 R2, -RZ, RZ, 0, 0 ;  /* 0x00000000ff027431 */ /* 0x000fe400000001ff */
[----:B------:R-:W-:-:S07]  /*299d0*/  FMUL R4, RZ, R20 ;  /* 0x00000014ff047220 */ /* 0x000fce0000400000 */
.L_x_676:
[----:B------:R-:W-:Y:S05]  /*299e0*/  BSYNC.RECONVERGENT B0 ;  /* 0x0000000000007941 */ /* 0x000fea0003800200 */
.L_x_675:
        /* <DEDUP_REMOVED lines=34> */
.L_x_680:
[----:B------:R-:W-:Y:S05]  /*29c10*/  BSYNC.RECONVERGENT B3 ;  /* 0x0000000000037941 */ /* 0x000fea0003800200 */
.L_x_679:
        /* <DEDUP_REMOVED lines=29> */
.L_x_683:
        /* <DEDUP_REMOVED lines=31> */
.L_x_688:
        /* <DEDUP_REMOVED lines=43> */
.L_x_687:
[----:B------:R-:W-:Y:S02]  /*2a290*/  HFMA2 R2, -RZ, RZ, 0, 0 ;  /* 0x00000000ff027431 */ /* 0x000fe400000001ff */
[----:B------:R-:W-:-:S07]  /*2a2a0*/  FMUL R4, RZ, R19 ;  /* 0x00000013ff047220 */ /* 0x000fce0000400000 */
.L_x_686:
[----:B------:R-:W-:Y:S05]  /*2a2b0*/  BSYNC.RECONVERGENT B1 ;  /* 0x0000000000017941 */ /* 0x000fea0003800200 */
.L_x_685:
        /* <DEDUP_REMOVED lines=36> */
.L_x_684:
[----:B------:R-:W-:Y:S05]  /*2a500*/  BSYNC.RECONVERGENT B0 ;  /* 0x0000000000007941 */ /* 0x000fea0003800200 */
.L_x_682:
        /* <DEDUP_REMOVED lines=18> */
.L_x_692:
[----:B------:R-:W-:Y:S05]  /*2a630*/  BSYNC.RECONVERGENT B4 ;  /* 0x0000000000047941 */ /* 0x000fea0003800200 */
.L_x_691:
        /* <DEDUP_REMOVED lines=20> */
.L_x_694:
[----:B------:R-:W-:Y:S05]  /*2a780*/  BSYNC.RECONVERGENT B4 ;  /* 0x0000000000047941 */ /* 0x000fea0003800200 */
.L_x_693:
        /* <DEDUP_REMOVED lines=20> */
.L_x_696:
[----:B------:R-:W-:Y:S05]  /*2a8d0*/  BSYNC.RECONVERGENT B4 ;  /* 0x0000000000047941 */ /* 0x000fea0003800200 */
.L_x_695:
        /* <DEDUP_REMOVED lines=20> */
.L_x_698:
[----:B------:R-:W-:Y:S05]  /*2aa20*/  BSYNC.RECONVERGENT B4 ;  /* 0x0000000000047941 */ /* 0x000fea0003800200 */
.L_x_697:
        /* <DEDUP_REMOVED lines=21> */
.L_x_700:
[----:B------:R-:W-:Y:S05]  /*2ab80*/  BSYNC.RECONVERGENT B4 ;  /* 0x0000000000047941 */ /* 0x000fea0003800200 */
.L_x_699:
        /* <DEDUP_REMOVED lines=20> */
.L_x_702:
[----:B------:R-:W-:Y:S05]  /*2acd0*/  BSYNC.RECONVERGENT B4 ;  /* 0x0000000000047941 */ /* 0x000fea0003800200 */
.L_x_701:
        /* <DEDUP_REMOVED lines=21> */
.L_x_704:
[----:B------:R-:W-:Y:S05]  /*2ae30*/  BSYNC.RECONVERGENT B4 ;  /* 0x0000000000047941 */ /* 0x000fea0003800200 */
.L_x_703:
        /* <DEDUP_REMOVED lines=20> */
.L_x_706:
[----:B------:R-:W-:Y:S05]  /*2af80*/  BSYNC.RECONVERGENT B4 ;  /* 0x0000000000047941 */ /* 0x000fea0003800200 */
.L_x_705:
        /* <DEDUP_REMOVED lines=21> */
.L_x_708:
[----:B------:R-:W-:Y:S05]  /*2b0e0*/  BSYNC.RECONVERGENT B4 ;  /* 0x0000000000047941 */ /* 0x000fea0003800200 */
.L_x_707:
        /* <DEDUP_REMOVED lines=20> */
.L_x_710:
[----:B------:R-:W-:Y:S05]  /*2b230*/  BSYNC.RECONVERGENT B4 ;  /* 0x0000000000047941 */ /* 0x000fea0003800200 */
.L_x_709:
        /* <DEDUP_REMOVED lines=19> */
.L_x_712:
[----:B------:R-:W-:Y:S05]  /*2b370*/  BSYNC.RECONVERGENT B4 ;  /* 0x0000000000047941 */ /* 0x000fea0003800200 */
.L_x_711:
[----:B------:R-:W-:Y:S05]  /*2b380*/  BRA `(.L_x_713) ;  /* 0x0000001000b47947 */ /* 0x000fea0003800000 */
.L_x_690:
        /* <DEDUP_REMOVED lines=24> */
.L_x_715:
        /* <DEDUP_REMOVED lines=31> */
.L_x_720:
        /* <DEDUP_REMOVED lines=43> */
.L_x_719:
[----:B------:R-:W-:Y:S02]  /*2b9b0*/  HFMA2 R25, -RZ, RZ, 0, 0 ;  /* 0x00000000ff197431 */ /* 0x000fe400000001ff */
[----:B------:R-:W-:-:S07]  /*2b9c0*/  FMUL R5, RZ, R20 ;  /* 0x00000014ff057220 */ /* 0x000fce0000400000 */
.L_x_718:
[----:B------:R-:W-:Y:S05]  /*2b9d0*/  BSYNC.RECONVERGENT B1 ;  /* 0x0000000000017941 */ /* 0x000fea0003800200 */
.L_x_717:
        /* <DEDUP_REMOVED lines=36> */
.L_x_716:
[----:B------:R-:W-:Y:S05]  /*2bc20*/  BSYNC.RECONVERGENT B0 ;  /* 0x0000000000007941 */ /* 0x000fea0003800200 */
.L_x_714:
        /* <DEDUP_REMOVED lines=29> */
.L_x_722:
        /* <DEDUP_REMOVED lines=31> */
.L_x_727:
        /* <DEDUP_REMOVED lines=43> */
.L_x_726:
[----:B------:R-:W-:Y:S02]  /*2c2a0*/  HFMA2 R2, -RZ, RZ, 0, 0 ;  /* 0x00000000ff027431 */ /* 0x000fe400000001ff */
[----:B------:R-:W-:-:S07]  /*2c2b0*/  FMUL R5, RZ, R7 ;  /* 0x00000007ff057220 */ /* 0x000fce0000400000 */
.L_x_725:
[----:B------:R-:W-:Y:S05]  /*2c2c0*/  BSYNC.RECONVERGENT B1 ;  /* 0x0000000000017941 */ /* 0x000fea0003800200 */
.L_x_724:
[----:B------:R-:W-:Y:S01]  /*2c2d0*/  LOP3.LUT R2, R2, 0x3, RZ, 0xc0, !PT ;  /* 0x0000000302027812 */ /* 0x000fe200078ec0ff */
[C---:B------:R-:W-:Y:S01]  /*2c2e0*/  FMUL R22, |R9|.reuse, 16777216 ;  /* 0x4b80000009167820 */ /* 0x040fe20000400200 */
[----:B------:R-:W-:Y:S01]  /*2c2f0*/  MOV R7, 0x3fc90fdb ;  /* 0x3fc90fdb00077802 */ /* 0x000fe20000000f00 */
[----:B------:R-:W-:Y:S01]  /*2c300*/  HFMA2 R17, -RZ, RZ, 1.0078125, -8.98838043212890625e-05 ;  /* 0x3c0885e4ff117431 */ /* 0x000fe200000001ff */
[----:B------:R-:W-:Y:S02]  /*2c310*/  I2FP.F32.U32 R2, R2 ;  /* 0x0000000200027245 */ /* 0x000fe40000201000 */
[----:B------:R-:W-:Y:S02]  /*2c320*/  FSETP.GEU.AND P2, PT, |R9|, 1.175494350822287508e-38, PT ;  /* 0x008000000900780b */ /* 0x000fe40003f4e200 */
[----:B------:R-:W-:Y:S01]  /*2c330*/  MOV R24, 0x3e2aaaa8 ;  /* 0x3e2aaaa800187802 */ /* 0x000fe20000000f00 */
[----:B------:R-:W-:Y:S01]  /*2c340*/  FFMA R2, R2, R7, -0.78539818525314331055 ;  /* 0xbf490fdb02027423 */ /* 0x000fe20000000007 */
[----:B------:R-:W-:Y:S01]  /*2c350*/  FSEL R25, R22, |R9|, !P2 ;  /* 0x4000000916197208 */ /* 0x000fe20005000000 */
[----:B------:R-:W-:-:S02]  /*2c360*/  IMAD.MOV.U32 R22, RZ, RZ, 0x37cbac00 ;  /* 0x37cbac00ff167424 */ /* 0x000fc400078e00ff */
        /* <DEDUP_REMOVED lines=26> */
.L_x_723:
[----:B------:R-:W-:Y:S05]  /*2c510*/  BSYNC.RECONVERGENT B0 ;  /* 0x0000000000007941 */ /* 0x000fea0003800200 */
.L_x_721:
        /* <DEDUP_REMOVED lines=15> */
.L_x_729:
[----:B------:R-:W-:Y:S05]  /*2c610*/  BSYNC.RECONVERGENT B4 ;  /* 0x0000000000047941 */ /* 0x000fea0003800200 */
.L_x_728:
[----:B------:R-:W-:Y:S02]  /*2c620*/  FSETP.GEU.AND P0, PT, |R9|, 1.000000003171076851e-30, PT ;  /* 0x0da242600900780b */ /* 0x000fe40003f0e200 */
[----:B------:R-:W-:-:S04]  /*2c630*/  LOP3.LUT R7, R4, 0x80000000, R9, 0xb8, !PT ;  /* 0x8000000004077812 */ /* 0x000fc800078eb809 */
[----:B------:R-:W-:-:S05]  /*2c640*/  FSEL R4, R7, R4, !P0 ;  /* 0x0000000407047208 */ /* 0x000fca0004000000 */
[----:B------:R-:W-:-:S07]  /*2c650*/  FFMA R2, R4, R2, -R5 ;  /* 0x0000000204027223 */ /* 0x000fce0000000805 */
.L_x_713:
[----:B------:R-:W-:Y:S05]  /*2c660*/  BSYNC.RECONVERGENT B3 ;  /* 0x0000000000037941 */ /* 0x000fea0003800200 */
.L_x_689:
        /* <DEDUP_REMOVED lines=52> */
.L_x_732:
        /* <DEDUP_REMOVED lines=30> */
.L_x_739:
        /* <DEDUP_REMOVED lines=43> */
.L_x_738:
[----:B------:R-:W-:Y:S02]  /*2ce40*/  HFMA2 R2, -RZ, RZ, 0, 0 ;  /* 0x00000000ff027431 */ /* 0x000fe400000001ff */
[----:B------:R-:W-:-:S07]  /*2ce50*/  FMUL R4, RZ, R20 ;  /* 0x00000014ff047220 */ /* 0x000fce0000400000 */
.L_x_737:
[----:B------:R-:W-:Y:S05]  /*2ce60*/  BSYNC.RECONVERGENT B0 ;  /* 0x0000000000007941 */ /* 0x000fea0003800200 */
.L_x_736:
        /* <DEDUP_REMOVED lines=40> */
.L_x_735:
[----:B------:R-:W-:Y:S02]  /*2d0f0*/  FSETP.GT.AND P0, PT, |R9|, 2, PT ;  /* 0x400000000900780b */ /* 0x000fe40003f04200 */
[----:B------:R-:W-:-:S11]  /*2d100*/  MOV R7, RZ ;  /* 0x000000ff00077202 */ /* 0x000fd60000000f00 */
[----:B------:R-:W-:Y:S05]  /*2d110*/  @P0 BREAK.RELIABLE B4 ;  /* 0x0000000000040942 */ /* 0x000fea0003800100 */
[----:B------:R-:W-:Y:S05]  /*2d120*/  @P0 BRA `(.L_x_740) ;  /* 0x0000000c00980947 */ /* 0x000fea0003800000 */
.L_x_733:
[----:B------:R-:W-:Y:S05]  /*2d130*/  BSYNC.RELIABLE B4 ;  /* 0x0000000000047941 */ /* 0x000fea0003800100 */
.L_x_731:
        /* <DEDUP_REMOVED lines=15> */
.L_x_742:
[----:B------:R-:W-:Y:S05]  /*2d230*/  BSYNC.RECONVERGENT B4 ;  /* 0x0000000000047941 */ /* 0x000fea0003800200 */
.L_x_741:
        /* <DEDUP_REMOVED lines=20> */
.L_x_744:
[----:B------:R-:W-:Y:S05]  /*2d380*/  BSYNC.RECONVERGENT B4 ;  /* 0x0000000000047941 */ /* 0x000fea0003800200 */
.L_x_743:
        /* <DEDUP_REMOVED lines=20> */
.L_x_746:
[----:B------:R-:W-:Y:S05]  /*2d4d0*/  BSYNC.RECONVERGENT B4 ;  /* 0x0000000000047941 */ /* 0x000fea0003800200 */
.L_x_745:
        /* <DEDUP_REMOVED lines=20> */
.L_x_748:
[----:B------:R-:W-:Y:S05]  /*2d620*/  BSYNC.RECONVERGENT B4 ;  /* 0x0000000000047941 */ /* 0x000fea0003800200 */
.L_x_747:
        /* <DEDUP_REMOVED lines=21> */
.L_x_750:
[----:B------:R-:W-:Y:S05]  /*2d780*/  BSYNC.RECONVERGENT B4 ;  /* 0x0000000000047941 */ /* 0x000fea0003800200 */
.L_x_749:
        /* <DEDUP_REMOVED lines=20> */
.L_x_752:
[----:B------:R-:W-:Y:S05]  /*2d8d0*/  BSYNC.RECONVERGENT B4 ;  /* 0x0000000000047941 */ /* 0x000fea0003800200 */
.L_x_751:
        /* <DEDUP_REMOVED lines=21> */
.L_x_754:
[----:B------:R-:W-:Y:S05]  /*2da30*/  BSYNC.RECONVERGENT B4 ;  /* 0x0000000000047941 */ /* 0x000fea0003800200 */
.L_x_753:
        /* <DEDUP_REMOVED lines=20> */
.L_x_756:
[----:B------:R-:W-:Y:S05]  /*2db80*/  BSYNC.RECONVERGENT B4 ;  /* 0x0000000000047941 */ /* 0x000fea0003800200 */
.L_x_755:
        /* <DEDUP_REMOVED lines=21> */
.L_x_758:
[----:B------:R-:W-:Y:S05]  /*2dce0*/  BSYNC.RECONVERGENT B4 ;  /* 0x0000000000047941 */ /* 0x000fea0003800200 */
.L_x_757:
        /* <DEDUP_REMOVED lines=20> */
.L_x_760:
[----:B------:R-:W-:Y:S05]  /*2de30*/  BSYNC.RECONVERGENT B4 ;  /* 0x0000000000047941 */ /* 0x000fea0003800200 */
.L_x_759:
        /* <DEDUP_REMOVED lines=19> */
.L_x_762:
[----:B------:R-:W-:Y:S05]  /*2df70*/  BSYNC.RECONVERGENT B4 ;  /* 0x0000000000047941 */ /* 0x000fea0003800200 */
.L_x_761:
[----:B------:R-:W-:Y:S05]  /*2df80*/  BRA `(.L_x_763) ;  /* 0x0000001000687947 */ /* 0x000fea0003800000 */
.L_x_740:
        /* <DEDUP_REMOVED lines=33> */
.L_x_769:
        /* <DEDUP_REMOVED lines=12> */
.L_x_768:
        /* <DEDUP_REMOVED lines=32> */
.L_x_767:
[----:B------:R-:W-:Y:S02]  /*2e460*/  HFMA2 R2, -RZ, RZ, 0, 0 ;  /* 0x00000000ff027431 */ /* 0x000fe400000001ff */
[----:B------:R-:W-:-:S07]  /*2e470*/  FMUL R4, RZ, R22 ;  /* 0x00000016ff047220 */ /* 0x000fce0000400000 */
.L_x_766:
[----:B------:R-:W-:Y:S05]  /*2e480*/  BSYNC.RECONVERGENT B1 ;  /* 0x0000000000017941 */ /* 0x000fea0003800200 */
.L_x_765:
        /* <DEDUP_REMOVED lines=36> */
.L_x_764:
[----:B------:R-:W-:Y:S05]  /*2e6d0*/  BSYNC.RECONVERGENT B0 ;  /* 0x0000000000007941 */ /* 0x000fea0003800200 */
.L_x_734:
        /* <DEDUP_REMOVED lines=27> */
.L_x_771:
[----:B------:R-:W-:Y:S01]  /*2e890*/  FSETP.NEU.AND P0, PT, |R9|, +INF , PT ;  /* 0x7f8000000900780b */ /* 0x000fe20003f0d200 */
[----:B------:R-:W-:-:S12]  /*2e8a0*/  IMAD.MOV.U32 R5, RZ, RZ, RZ ;  /* 0x000000ffff057224 */ /* 0x000fd800078e00ff */
[----:B------:R-:W-:Y:S05]  /*2e8b0*/  @!P0 BRA `(.L_x_772) ;  /* 0x0000000400c08947 */ /* 0x000fea0003800000 */
[----:B------:R-:W0:Y:S01]  /*2e8c0*/  MUFU.RCP R24, |R9| ;  /* 0x4000000900187308 */ /* 0x000e220000001000 */
[----:B------:R-:W-:Y:S02]  /*2e8d0*/  HFMA2 R5, -RZ, RZ, 1.8916015625, -516.5 ;  /* 0x3f91e009ff057431 */ /* 0x000fe400000001ff */
        /* <DEDUP_REMOVED lines=34> */
.L_x_777:
        /* <DEDUP_REMOVED lines=12> */
.L_x_776:
        /* <DEDUP_REMOVED lines=32> */
.L_x_775:
[----:B------:R-:W-:Y:S02]  /*2edc0*/  HFMA2 R27, -RZ, RZ, 0, 0 ;  /* 0x00000000ff1b7431 */ /* 0x000fe400000001ff */
[----:B------:R-:W-:-:S07]  /*2edd0*/  FMUL R4, RZ, R24 ;  /* 0x00000018ff047220 */ /* 0x000fce0000400000 */
.L_x_774:
[----:B------:R-:W-:Y:S05]  /*2ede0*/  BSYNC.RECONVERGENT B1 ;  /* 0x0000000000017941 */ /* 0x000fea0003800200 */
.L_x_773:
        /* <DEDUP_REMOVED lines=29> */
.L_x_772:
[----:B------:R-:W-:Y:S05]  /*2efc0*/  BSYNC.RECONVERGENT B0 ;  /* 0x0000000000007941 */ /* 0x000fea0003800200 */
.L_x_770:
        /* <DEDUP_REMOVED lines=20> */
.L_x_779:
[----:B------:R-:W-:Y:S05]  /*2f110*/  BSYNC.RECONVERGENT B5 ;  /* 0x0000000000057941 */ /* 0x000fea0003800200 */
.L_x_778:
[----:B------:R-:W-:-:S07]  /*2f120*/  FFMA R2, R4, R2, -R5 ;  /* 0x0000000204027223 */ /* 0x000fce0000000805 */
.L_x_763:
[----:B------:R-:W-:Y:S05]  /*2f130*/  BSYNC.RECONVERGENT B3 ;  /* 0x0000000000037941 */ /* 0x000fea0003800200 */
.L_x_730:
[----:B------:R-:W-:-:S04]  /*2f140*/  FADD R2, -R2, R7 ;  /* 0x0000000702027221 */ /* 0x000fc80000000100 */
[----:B------:R-:W-:Y:S01]  /*2f150*/  FMUL R19, R19, R2 ;  /* 0x0000000213137220 */ /* 0x000fe20000400000 */
[----:B------:R-:W-:Y:S06]  /*2f160*/  BRA `(.L_x_668) ;  /* 0x0000001000f47947 */ /* 0x000fec0003800000 */
.L_x_681:
        /* <DEDUP_REMOVED lines=24> */
.L_x_781:
        /* <DEDUP_REMOVED lines=26> */
[----:B------:R-:W-:Y:S02]  /*2f490*/  IMAD.SHL.U32 R4, R19, 0x100, RZ ;  /* 0x0000010013047824 */ /* 0x000fe400078e00ff */
[----:B------:R-:W-:Y:S01]  /*2f4a0*/  HFMA2 R7, -RZ, RZ, 0, 0 ;  /* 0x00000000ff077431 */ /* 0x000fe200000001ff */
[----:B------:R-:W-:Y:S01]  /*2f4b0*/  MOV R2, RZ ;  /* 0x000000ff00027202 */ /* 0x000fe20000000f00 */
[----:B------:R-:W-:Y:S01]  /*2f4c0*/  UMOV UR5, URZ ;  /* 0x000000ff00057c82 */ /* 0x000fe20008000000 */
[----:B------:R-:W-:-:S07]  /*2f4d0*/  LOP3.LUT R27, R4, 0x80000000, RZ, 0xfc, !PT ;  /* 0x80000000041b7812 */ /* 0x000fce00078efcff */
.L_x_786:
        /* <DEDUP_REMOVED lines=43> */
.L_x_785:
[----:B------:R-:W-:Y:S02]  /*2f790*/  HFMA2 R2, -RZ, RZ, 0, 0 ;  /* 0x00000000ff027431 */ /* 0x000fe400000001ff */
[----:B------:R-:W-:-:S07]  /*2f7a0*/  FMUL R4, RZ, R19 ;  /* 0x00000013ff047220 */ /* 0x000fce0000400000 */
.L_x_784:
[----:B------:R-:W-:Y:S05]  /*2f7b0*/  BSYNC.RECONVERGENT B1 ;  /* 0x0000000000017941 */ /* 0x000fea0003800200 */
.L_x_783:
        /* <DEDUP_REMOVED lines=36> */
.L_x_782:
[----:B------:R-:W-:Y:S05]  /*2fa00*/  BSYNC.RECONVERGENT B0 ;  /* 0x0000000000007941 */ /* 0x000fea0003800200 */
.L_x_780:
        /* <DEDUP_REMOVED lines=30> */
.L_x_788:
        /* <DEDUP_REMOVED lines=31> */
.L_x_793:
        /* <DEDUP_REMOVED lines=37> */
[----:B------:R-:W-:-:S03]  /*30030*/  ISETP.GE.AND P2, PT, R7, RZ, PT ;  /* 0x000000ff0700720c */ /* 0x000fc60003f46270 */
[----:B------:R-:W-:Y:S01]  /*30040*/  @!P1 IMAD.MOV.U32 R2, RZ, RZ, R5 ;  /* 0x000000ffff029224 */ /* 0x000fe200078e0005 */
[----:B0-----:R-:W-:-:S10]  /*30050*/  DMUL R24, R16, UR10 ;  /* 0x0000000a10187c28 */ /* 0x001fd40008000000 */
[----:B------:R-:W0:Y:S02]  /*30060*/  F2F.F32.F64 R24, R24 ;  /* 0x0000001800187310 */ /* 0x000e240000301000 */
[----:B0-----:R-:W-:Y:S01]  /*30070*/  FSEL R5, -R24, R24, !P2 ;  /* 0x0000001818057208 */ /* 0x001fe20005000100 */
[----:B------:R-:W-:Y:S06]  /*30080*/  BRA `(.L_x_791) ;  /* 0x0000000000087947 */ /* 0x000fec0003800000 */
.L_x_792:
[----:B------:R-:W-:Y:S01]  /*30090*/  FMUL R5, RZ, R7 ;  /* 0x00000007ff057220 */ /* 0x000fe20000400000 */
[----:B------:R-:W-:-:S07]  /*300a0*/  MOV R2, RZ ;  /* 0x000000ff00027202 */ /* 0x000fce0000000f00 */
.L_x_791:
[----:B------:R-:W-:Y:S05]  /*300b0*/  BSYNC.RECONVERGENT B1 ;  /* 0x0000000000017941 */ /* 0x000fea0003800200 */
.L_x_790:
        /* <DEDUP_REMOVED lines=36> */
.L_x_789:
[----:B------:R-:W-:Y:S05]  /*30300*/  BSYNC.RECONVERGENT B0 ;  /* 0x0000000000007941 */ /* 0x000fea0003800200 */
.L_x_787:
        /* <DEDUP_REMOVED lines=19> */
.L_x_795:
[----:B------:R-:W-:Y:S05]  /*30440*/  BSYNC.RECONVERGENT B3 ;  /* 0x0000000000037941 */ /* 0x000fea0003800200 */
.L_x_794:
        /* <DEDUP_REMOVED lines=13> */
.L_x_797:
[----:B------:R-:W-:Y:S05]  /*30520*/  BSYNC.RECONVERGENT B3 ;  /* 0x0000000000037941 */ /* 0x000fea0003800200 */
.L_x_796:
[----:B------:R-:W-:-:S07]  /*30530*/  FMUL R19, R2, R19 ;  /* 0x0000001302137220 */ /* 0x000fce0000400000 */
.L_x_668:
[----:B------:R-:W-:Y:S05]  /*30540*/  BSYNC.RECONVERGENT B2 ;  /* 0x0000000000027941 */ /* 0x000fea0003800200 */
.L_x_667:
        /* <DEDUP_REMOVED lines=28> */
.L_x_803:
[----:B------:R-:W-:Y:S01]  /*30710*/  FMUL.FTZ R26, R16, R5 ;  /* 0x00000005101a7220 */ /* 0x000fe20000410000 */
[----:B------:R-:W-:-:S03]  /*30720*/  FMUL.FTZ R2, R5, 0.5 ;  /* 0x3f00000005027820 */ /* 0x000fc60000410000 */
[----:B------:R-:W-:-:S04]  /*30730*/  FFMA R5, -R26, R26, R16 ;  /* 0x0000001a1a057223 */ /* 0x000fc80000000110 */
[----:B------:R-:W-:-:S07]  /*30740*/  FFMA R26, R5, R2, R26 ;  /* 0x00000002051a7223 */ /* 0x000fce000000001a */
.L_x_804:
[----:B------:R-:W-:Y:S05]  /*30750*/  BSYNC.RECONVERGENT B1 ;  /* 0x0000000000017941 */ /* 0x000fea0003800200 */
.L_x_802:
        /* <DEDUP_REMOVED lines=26> */
.L_x_801:
        /* <DEDUP_REMOVED lines=25> */
.L_x_805:
[----:B------:R-:W-:Y:S05]  /*30a90*/  BSYNC.RECONVERGENT B0 ;  /* 0x0000000000007941 */ /* 0x000fea0003800200 */
.L_x_800:
        /* <DEDUP_REMOVED lines=17> */
.L_x_809:
        /* <DEDUP_REMOVED lines=35> */
[----:B------:R-:W-:-:S05]  /*30de0*/  LEA.HI R2, R4, R5, RZ, 0x1 ;  /* 0x0000000504027211 */ /* 0x000fca00078f08ff */
[----:B------:R-:W-:-:S05]  /*30df0*/  IMAD.MOV R4, RZ, RZ, -R2 ;  /* 0x000000ffff047224 */ /* 0x000fca00078e0a02 */
[----:B------:R-:W-:Y:S01]  /*30e00*/  @!P0 MOV R2, R4 ;  /* 0x0000000400028202 */ /* 0x000fe20000000f00 */
[----:B0-----:R-:W-:-:S10]  /*30e10*/  DMUL R16, R20, UR10 ;  /* 0x0000000a14107c28 */ /* 0x001fd40008000000 */
[----:B------:R-:W0:Y:S02]  /*30e20*/  F2F.F32.F64 R16, R16 ;  /* 0x0000001000107310 */ /* 0x000e240000301000 */
[----:B0-----:R-:W-:Y:S01]  /*30e30*/  FSEL R4, -R16, R16, !P1 ;  /* 0x0000001010047208 */ /* 0x001fe20004800100 */
[----:B------:R-:W-:Y:S06]  /*30e40*/  BRA `(.L_x_807) ;  /* 0x0000000000087947 */ /* 0x000fec0003800000 */
.L_x_808:
[----:B------:R-:W-:Y:S02]  /*30e50*/  HFMA2 R2, -RZ, RZ, 0, 0 ;  /* 0x00000000ff027431 */ /* 0x000fe400000001ff */
[----:B------:R-:W-:-:S07]  /*30e60*/  FMUL R4, RZ, R9 ;  /* 0x00000009ff047220 */ /* 0x000fce0000400000 */
.L_x_807:
[----:B------:R-:W-:Y:S05]  /*30e70*/  BSYNC.RECONVERGENT B0 ;  /* 0x0000000000007941 */ /* 0x000fea0003800200 */
.L_x_806:
        /* <DEDUP_REMOVED lines=34> */
.L_x_811:
[----:B------:R-:W-:Y:S05]  /*310a0*/  BSYNC.RECONVERGENT B3 ;  /* 0x0000000000037941 */ /* 0x000fea0003800200 */
.L_x_810:
        /* <DEDUP_REMOVED lines=29> */
.L_x_814:
        /* <DEDUP_REMOVED lines=32> */
.L_x_819:
        /* <DEDUP_REMOVED lines=42> */
.L_x_818:
[----:B------:R-:W-:Y:S02]  /*31720*/  HFMA2 R5, -RZ, RZ, 0, 0 ;  /* 0x00000000ff057431 */ /* 0x000fe400000001ff */
[----:B------:R-:W-:-:S07]  /*31730*/  FMUL R6, RZ, R9 ;  /* 0x00000009ff067220 */ /* 0x000fce0000400000 */
.L_x_817:
[----:B------:R-:W-:Y:S05]  /*31740*/  BSYNC.RECONVERGENT B1 ;  /* 0x0000000000017941 */ /* 0x000fea0003800200 */
.L_x_816:
        /* <DEDUP_REMOVED lines=20> */
[C---:B------:R-:W-:Y:S01]  /*31890*/  LOP3.LUT R6, R2.reuse, 0x1, RZ, 0xc0, !PT ;  /* 0x0000000102067812 */ /* 0x040fe200078ec0ff */
[----:B------:R-:W-:Y:S02]  /*318a0*/  VIADD R2, R2, 0x1 ;  /* 0x0000000102027836 */ /* 0x000fe40000000000 */
        /* <DEDUP_REMOVED lines=14> */
.L_x_815:
[----:B------:R-:W-:Y:S05]  /*31990*/  BSYNC.RECONVERGENT B0 ;  /* 0x0000000000007941 */ /* 0x000fea0003800200 */
.L_x_813:
        /* <DEDUP_REMOVED lines=18> */
.L_x_823:
[----:B------:R-:W-:Y:S05]  /*31ac0*/  BSYNC.RECONVERGENT B4 ;  /* 0x0000000000047941 */ /* 0x000fea0003800200 */
.L_x_822:
        /* <DEDUP_REMOVED lines=20> */
.L_x_825:
[----:B------:R-:W-:Y:S05]  /*31c10*/  BSYNC.RECONVERGENT B4 ;  /* 0x0000000000047941 */ /* 0x000fea0003800200 */
.L_x_824:
        /* <DEDUP_REMOVED lines=20> */
.L_x_827:
[----:B------:R-:W-:Y:S05]  /*31d60*/  BSYNC.RECONVERGENT B4 ;  /* 0x0000000000047941 */ /* 0x000fea0003800200 */
.L_x_826:
        /* <DEDUP_REMOVED lines=20> */
.L_x_829:
[----:B------:R-:W-:Y:S05]  /*31eb0*/  BSYNC.RECONVERGENT B4 ;  /* 0x0000000000047941 */ /* 0x000fea0003800200 */
.L_x_828:
        /* <DEDUP_REMOVED lines=21> */
.L_x_831:
[----:B------:R-:W-:Y:S05]  /*32010*/  BSYNC.RECONVERGENT B4 ;  /* 0x0000000000047941 */ /* 0x000fea0003800200 */
.L_x_830:
        /* <DEDUP_REMOVED lines=20> */
.L_x_833:
[----:B------:R-:W-:Y:S05]  /*32160*/  BSYNC.RECONVERGENT B4 ;  /* 0x0000000000047941 */ /* 0x000fea0003800200 */
.L_x_832:
        /* <DEDUP_REMOVED lines=21> */
.L_x_835:
[----:B------:R-:W-:Y:S05]  /*322c0*/  BSYNC.RECONVERGENT B4 ;  /* 0x0000000000047941 */ /* 0x000fea0003800200 */
.L_x_834:
        /* <DEDUP_REMOVED lines=20> */
.L_x_837:
[----:B------:R-:W-:Y:S05]  /*32410*/  BSYNC.RECONVERGENT B4 ;  /* 0x0000000000047941 */ /* 0x000fea0003800200 */
.L_x_836:
        /* <DEDUP_REMOVED lines=21> */
.L_x_839:
[----:B------:R-:W-:Y:S05]  /*32570*/  BSYNC.RECONVERGENT B4 ;  /* 0x0000000000047941 */ /* 0x000fea0003800200 */
.L_x_838:
        /* <DEDUP_REMOVED lines=20> */
.L_x_841:
[----:B------:R-:W-:Y:S05]  /*326c0*/  BSYNC.RECONVERGENT B4 ;  /* 0x0000000000047941 */ /* 0x000fea0003800200 */
.L_x_840:
        /* <DEDUP_REMOVED lines=20> */
.L_x_843:
[----:B------:R-:W-:Y:S05]  /*32810*/  BSYNC.RECONVERGENT B4 ;  /* 0x0000000000047941 */ /* 0x000fea0003800200 */
.L_x_842:
[----:B------:R-:W-:Y:S05]  /*32820*/  BRA `(.L_x_844) ;  /* 0x0000001000ac7947 */ /* 0x000fea0003800000 */
.L_x_821:
        /* <DEDUP_REMOVED lines=23> */
.L_x_846:
        /* <DEDUP_REMOVED lines=32> */
.L_x_851:
        /* <DEDUP_REMOVED lines=42> */
.L_x_850:
[----:B------:R-:W-:Y:S02]  /*32e40*/  HFMA2 R5, -RZ, RZ, 0, 0 ;  /* 0x00000000ff057431 */ /* 0x000fe400000001ff */
[----:B------:R-:W-:-:S07]  /*32e50*/  FMUL R6, RZ, R21 ;  /* 0x00000015ff067220 */ /* 0x000fce0000400000 */
.L_x_849:
[----:B------:R-:W-:Y:S05]  /*32e60*/  BSYNC.RECONVERGENT B1 ;  /* 0x0000000000017941 */ /* 0x000fea0003800200 */
.L_x_848:
        /* <DEDUP_REMOVED lines=36> */
.L_x_847:
[----:B------:R-:W-:Y:S05]  /*330b0*/  BSYNC.RECONVERGENT B0 ;  /* 0x0000000000007941 */ /* 0x000fea0003800200 */
.L_x_845:
[----:B------:R-:W-:Y:S01]  /*330c0*/  FSETP.GEU.AND P0, PT, R4, RZ, PT ;  /* 0x000000ff0400720b */ /* 0x000fe20003f0e000 */
[----:B------:R-:W-:Y:S03]  /*330d0*/  BSSY.RECONVERGENT B0, `(.L_x_852) ;  /* 0x000008c000007945 */ /* 0x000fe60003800200 */
[----:B------:R-:W-:Y:S01]  /*330e0*/  FSEL R5, -R5, R5, !P0 ;  /* 0x0000000505057208 */ /* 0x000fe20004000100 */
[----:B------:R-:W-:Y:S08]  /*330f0*/  @P2 BRA `(.L_x_853) ;  /* 0x0000000000602947 */ /* 0x000ff00003800000 */
[C---:B------:R-:W-:Y:S01]  /*33100*/  FADD R2, |R4|.reuse, -2.4048254489898681641 ;  /* 0xc019e8a904027421 */ /* 0x040fe20000000200 */
[----:B------:R-:W-:Y:S02]  /*33110*/  IMAD.MOV.U32 R7, RZ, RZ, 0x26b3b8e7 ;  /* 0x26b3b8e7ff077424 */ /* 0x000fe400078e00ff */
        /* <DEDUP_REMOVED lines=22> */
.L_x_853:
        /* <DEDUP_REMOVED lines=32> */
.L_x_858:
        /* <DEDUP_REMOVED lines=42> */
.L_x_857:
[----:B------:R-:W-:Y:S02]  /*33720*/  HFMA2 R2, -RZ, RZ, 0, 0 ;  /* 0x00000000ff027431 */ /* 0x000fe400000001ff */
[----:B------:R-:W-:-:S07]  /*33730*/  FMUL R6, RZ, R21 ;  /* 0x00000015ff067220 */ /* 0x000fce0000400000 */
.L_x_856:
[----:B------:R-:W-:Y:S05]  /*33740*/  BSYNC.RECONVERGENT B1 ;  /* 0x0000000000017941 */ /* 0x000fea0003800200 */
.L_x_855:
        /* <DEDUP_REMOVED lines=36> */
.L_x_854:
[----:B------:R-:W-:Y:S05]  /*33990*/  BSYNC.RECONVERGENT B0 ;  /* 0x0000000000007941 */ /* 0x000fea0003800200 */
.L_x_852:
        /* <DEDUP_REMOVED lines=15> */
.L_x_860:
[----:B------:R-:W-:Y:S05]  /*33a90*/  BSYNC.RECONVERGENT B4 ;  /* 0x0000000000047941 */ /* 0x000fea0003800200 */
.L_x_859:
[----:B------:R-:W-:Y:S02]  /*33aa0*/  FSETP.GEU.AND P0, PT, |R4|, 1.000000003171076851e-30, PT ;  /* 0x0da242600400780b */ /* 0x000fe40003f0e200 */
[----:B------:R-:W-:-:S04]  /*33ab0*/  LOP3.LUT R16, R5, 0x80000000, R4, 0xb8, !PT ;  /* 0x8000000005107812 */ /* 0x000fc800078eb804 */
[----:B------:R-:W-:-:S05]  /*33ac0*/  FSEL R5, R16, R5, !P0 ;  /* 0x0000000510057208 */ /* 0x000fca0004000000 */
[----:B------:R-:W-:-:S07]  /*33ad0*/  FFMA R2, R5, R2, -R6 ;  /* 0x0000000205027223 */ /* 0x000fce0000000806 */
.L_x_844:
[----:B------:R-:W-:Y:S05]  /*33ae0*/  BSYNC.RECONVERGENT B3 ;  /* 0x0000000000037941 */ /* 0x000fea0003800200 */
.L_x_820:
        /* <DEDUP_REMOVED lines=51> */
.L_x_863:
        /* <DEDUP_REMOVED lines=31> */
.L_x_870:
        /* <DEDUP_REMOVED lines=42> */
.L_x_869:
[----:B------:R-:W-:Y:S02]  /*342b0*/  HFMA2 R2, -RZ, RZ, 0, 0 ;  /* 0x00000000ff027431 */ /* 0x000fe400000001ff */
[----:B------:R-:W-:-:S07]  /*342c0*/  FMUL R6, RZ, R22 ;  /* 0x00000016ff067220 */ /* 0x000fce0000400000 */
.L_x_868:
[----:B------:R-:W-:Y:S05]  /*342d0*/  BSYNC.RECONVERGENT B0 ;  /* 0x0000000000007941 */ /* 0x000fea0003800200 */
.L_x_867:
        /* <DEDUP_REMOVED lines=39> */
.L_x_866:
[----:B------:R-:W-:Y:S05]  /*34550*/  @P1 BREAK.RELIABLE B4 ;  /* 0x0000000000041942 */ /* 0x000fea0003800100 */
[----:B------:R-:W-:Y:S01]  /*34560*/  MOV R9, RZ ;  /* 0x000000ff00097202 */ /* 0x000fe20000000f00 */
[----:B------:R-:W-:Y:S06]  /*34570*/  @P1 BRA `(.L_x_871) ;  /* 0x0000000c00981947 */ /* 0x000fec0003800000 */
.L_x_864:
[----:B------:R-:W-:Y:S05]  /*34580*/  BSYNC.RELIABLE B4 ;  /* 0x0000000000047941 */ /* 0x000fea0003800100 */
.L_x_862:
        /* <DEDUP_REMOVED lines=15> */
.L_x_873:
[----:B------:R-:W-:Y:S05]  /*34680*/  BSYNC.RECONVERGENT B4 ;  /* 0x0000000000047941 */ /* 0x000fea0003800200 */
.L_x_872:
        /* <DEDUP_REMOVED lines=20> */
.L_x_875:
[----:B------:R-:W-:Y:S05]  /*347d0*/  BSYNC.RECONVERGENT B4 ;  /* 0x0000000000047941 */ /* 0x000fea0003800200 */
.L_x_874:
        /* <DEDUP_REMOVED lines=20> */
.L_x_877:
[----:B------:R-:W-:Y:S05]  /*34920*/  BSYNC.RECONVERGENT B4 ;  /* 0x0000000000047941 */ /* 0x000fea0003800200 */
.L_x_876:
        /* <DEDUP_REMOVED lines=20> */
.L_x_879:
[----:B------:R-:W-:Y:S05]  /*34a70*/  BSYNC.RECONVERGENT B4 ;  /* 0x0000000000047941 */ /* 0x000fea0003800200 */
.L_x_878:
        /* <DEDUP_REMOVED lines=21> */
.L_x_881:
[----:B------:R-:W-:Y:S05]  /*34bd0*/  BSYNC.RECONVERGENT B4 ;  /* 0x0000000000047941 */ /* 0x000fea0003800200 */
.L_x_880:
        /* <DEDUP_REMOVED lines=20> */
.L_x_883:
[----:B------:R-:W-:Y:S05]  /*34d20*/  BSYNC.RECONVERGENT B4 ;  /* 0x0000000000047941 */ /* 0x000fea0003800200 */
.L_x_882:
        /* <DEDUP_REMOVED lines=21> */
.L_x_885:
[----:B------:R-:W-:Y:S05]  /*34e80*/  BSYNC.RECONVERGENT B4 ;  /* 0x0000000000047941 */ /* 0x000fea0003800200 */
.L_x_884:
        /* <DEDUP_REMOVED lines=20> */
.L_x_887:
[----:B------:R-:W-:Y:S05]  /*34fd0*/  BSYNC.RECONVERGENT B4 ;  /* 0x0000000000047941 */ /* 0x000fea0003800200 */
.L_x_886:
        /* <DEDUP_REMOVED lines=21> */
.L_x_889:
[----:B------:R-:W-:Y:S05]  /*35130*/  BSYNC.RECONVERGENT B4 ;  /* 0x0000000000047941 */ /* 0x000fea0003800200 */
.L_x_888:
        /* <DEDUP_REMOVED lines=20> */
.L_x_891:
[----:B------:R-:W-:Y:S05]  /*35280*/  BSYNC.RECONVERGENT B4 ;  /* 0x0000000000047941 */ /* 0x000fea0003800200 */
.L_x_890:
        /* <DEDUP_REMOVED lines=19> */
.L_x_893:
[----:B------:R-:W-:Y:S05]  /*353c0*/  BSYNC.RECONVERGENT B4 ;  /* 0x0000000000047941 */ /* 0x000fea0003800200 */
.L_x_892:
[----:B------:R-:W-:Y:S05]  /*353d0*/  BRA `(.L_x_894) ;  /* 0x0000001000607947 */ /* 0x000fea0003800000 */
.L_x_871:
        /* <DEDUP_REMOVED lines=29> */
[----:B------:R-:W-:Y:S01]  /*355b0*/  MOV R27, RZ ;  /* 0x000000ff001b7202 */ /* 0x000fe20000000f00 */
[----:B------:R-:W-:Y:S01]  /*355c0*/  IMAD.MOV.U32 R2, RZ, RZ, RZ ;  /* 0x000000ffff027224 */ /* 0x000fe200078e00ff */
[----:B------:R-:W-:-:S07]  /*355d0*/  LOP3.LUT R29, R6, 0x80000000, RZ, 0xfc, !PT ;  /* 0x80000000061d7812 */ /* 0x000fce00078efcff */
.L_x_900:
        /* <DEDUP_REMOVED lines=12> */
.L_x_899:
        /* <DEDUP_REMOVED lines=32> */
.L_x_898:
[----:B------:R-:W-:Y:S02]  /*358a0*/  HFMA2 R2, -RZ, RZ, 0, 0 ;  /* 0x00000000ff027431 */ /* 0x000fe400000001ff */
[----:B------:R-:W-:-:S07]  /*358b0*/  FMUL R6, RZ, R25 ;  /* 0x00000019ff067220 */ /* 0x000fce0000400000 */
.L_x_897:
[----:B------:R-:W-:Y:S05]  /*358c0*/  BSYNC.RECONVERGENT B1 ;  /* 0x0000000000017941 */ /* 0x000fea0003800200 */
.L_x_896:
        /* <DEDUP_REMOVED lines=36> */
.L_x_895:
[----:B------:R-:W-:Y:S05]  /*35b10*/  BSYNC.RECONVERGENT B0 ;  /* 0x0000000000007941 */ /* 0x000fea0003800200 */
.L_x_865:
        /* <DEDUP_REMOVED lines=26> */
.L_x_902:
        /* <DEDUP_REMOVED lines=39> */
.L_x_908:
        /* <DEDUP_REMOVED lines=12> */
.L_x_907:
        /* <DEDUP_REMOVED lines=31> */
[----:B-1----:R-:W-:Y:S06]  /*361e0*/  BRA `(.L_x_905) ;  /* 0x0000000000087947 */ /* 0x002fec0003800000 */
.L_x_906:
[----:B------:R-:W-:Y:S02]  /*361f0*/  HFMA2 R2, -RZ, RZ, 0, 0 ;  /* 0x00000000ff027431 */ /* 0x000fe400000001ff */
[----:B------:R-:W-:-:S07]  /*36200*/  FMUL R6, RZ, R25 ;  /* 0x00000019ff067220 */ /* 0x000fce0000400000 */
.L_x_905:
[----:B------:R-:W-:Y:S05]  /*36210*/  BSYNC.RECONVERGENT B1 ;  /* 0x0000000000017941 */ /* 0x000fea0003800200 */
.L_x_904:
[----:B------:R-:W-:Y:S01]  /*36220*/  LOP3.LUT R2, R2, 0x3, RZ, 0xc0, !PT ;  /* 0x0000000302027812 */ /* 0x000fe200078ec0ff */
[----:B------:R-:W-:Y:S01]  /*36230*/  HFMA2 R18, -RZ, RZ, 0.487060546875, -0.0625 ;  /* 0x37cbac00ff127431 */ /* 0x000fe200000001ff */
[----:B------:R-:W-:Y:S01]  /*36240*/  MOV R7, 0x3fc90fdb ;  /* 0x3fc90fdb00077802 */ /* 0x000fe20000000f00 */
[----:B------:R-:W-:Y:S01]  /*36250*/  HFMA2 R21, -RZ, RZ, 1.541015625, -0.052001953125 ;  /* 0x3e2aaaa8ff157431 */ /* 0x000fe200000001ff */
        /* <DEDUP_REMOVED lines=25> */
.L_x_903:
[----:B------:R-:W-:Y:S05]  /*363f0*/  BSYNC.RECONVERGENT B0 ;  /* 0x0000000000007941 */ /* 0x000fea0003800200 */
.L_x_901:
        /* <DEDUP_REMOVED lines=20> */
.L_x_910:
[----:B------:R-:W-:Y:S05]  /*36540*/  BSYNC.RECONVERGENT B5 ;  /* 0x0000000000057941 */ /* 0x000fea0003800200 */
.L_x_909:
[----:B------:R-:W-:-:S07]  /*36550*/  FFMA R2, R6, R2, -R7 ;  /* 0x0000000206027223 */ /* 0x000fce0000000807 */
.L_x_894:
[----:B------:R-:W-:Y:S05]  /*36560*/  BSYNC.RECONVERGENT B3 ;  /* 0x0000000000037941 */ /* 0x000fea0003800200 */
.L_x_861:
[----:B------:R-:W-:-:S04]  /*36570*/  FADD R2, -R2, R9 ;  /* 0x0000000902027221 */ /* 0x000fc80000000100 */
[----:B------:R-:W-:Y:S01]  /*36580*/  FMUL R2, R5, R2 ;  /* 0x0000000205027220 */ /* 0x000fe20000400000 */
[----:B------:R-:W-:Y:S06]  /*36590*/  BRA `(.L_x_799) ;  /* 0x0000001000ec7947 */ /* 0x000fec0003800000 */
.L_x_812:
        /* <DEDUP_REMOVED lines=24> */
.L_x_912:
        /* <DEDUP_REMOVED lines=32> */
.L_x_917:
        /* <DEDUP_REMOVED lines=42> */
.L_x_916:
[----:B------:R-:W-:Y:S02]  /*36bc0*/  HFMA2 R2, -RZ, RZ, 0, 0 ;  /* 0x00000000ff027431 */ /* 0x000fe400000001ff */
[----:B------:R-:W-:-:S07]  /*36bd0*/  FMUL R5, RZ, R17 ;  /* 0x00000011ff057220 */ /* 0x000fce0000400000 */
.L_x_915:
[----:B------:R-:W-:Y:S05]  /*36be0*/  BSYNC.RECONVERGENT B1 ;  /* 0x0000000000017941 */ /* 0x000fea0003800200 */
.L_x_914:
        /* <DEDUP_REMOVED lines=36> */
.L_x_913:
[----:B------:R-:W-:Y:S05]  /*36e30*/  BSYNC.RECONVERGENT B0 ;  /* 0x0000000000007941 */ /* 0x000fea0003800200 */
.L_x_911:
        /* <DEDUP_REMOVED lines=29> */
.L_x_919:
        /* <DEDUP_REMOVED lines=32> */
.L_x_924:
        /* <DEDUP_REMOVED lines=42> */
.L_x_923:
[----:B------:R-:W-:Y:S02]  /*374b0*/  HFMA2 R2, -RZ, RZ, 0, 0 ;  /* 0x00000000ff027431 */ /* 0x000fe400000001ff */
[----:B------:R-:W-:-:S07]  /*374c0*/  FMUL R6, RZ, R22 ;  /* 0x00000016ff067220 */ /* 0x000fce0000400000 */
.L_x_922:
[----:B------:R-:W-:Y:S05]  /*374d0*/  BSYNC.RECONVERGENT B1 ;  /* 0x0000000000017941 */ /* 0x000fea0003800200 */
.L_x_921:
        /* <DEDUP_REMOVED lines=36> */
.L_x_920:
[----:B------:R-:W-:Y:S05]  /*37720*/  BSYNC.RECONVERGENT B0 ;  /* 0x0000000000007941 */ /* 0x000fea0003800200 */
.L_x_918:
        /* <DEDUP_REMOVED lines=18> */
.L_x_926:
[----:B------:R-:W-:Y:S05]  /*37850*/  BSYNC.RECONVERGENT B3 ;  /* 0x0000000000037941 */ /* 0x000fea0003800200 */
.L_x_925:
        /* <DEDUP_REMOVED lines=13> */
.L_x_928:
[----:B------:R-:W-:Y:S05]  /*37930*/  BSYNC.RECONVERGENT B3 ;  /* 0x0000000000037941 */ /* 0x000fea0003800200 */
.L_x_927:
[----:B------:R-:W-:-:S07]  /*37940*/  FMUL R2, R2, R6 ;  /* 0x0000000602027220 */ /* 0x000fce0000400000 */
.L_x_799:
[----:B------:R-:W-:Y:S05]  /*37950*/  BSYNC.RECONVERGENT B2 ;  /* 0x0000000000027941 */ /* 0x000fea0003800200 */
.L_x_798:
        /* <DEDUP_REMOVED lines=23> */
.L_x_934:
[----:B------:R-:W-:Y:S01]  /*37ad0*/  FSETP.GEU.AND P0, PT, R4, -1, PT ;  /* 0xbf8000000400780b */ /* 0x000fe20003f0e000 */
[----:B------:R-:W-:-:S12]  /*37ae0*/  FADD R2, R2, -1 ;  /* 0xbf80000002027421 */ /* 0x000fd80000000000 */
[----:B------:R-:W-:-:S07]  /*37af0*/  @!P0 FADD R2, R2, -1 ;  /* 0xbf80000002028421 */ /* 0x000fce0000000000 */
.L_x_933:
[----:B------:R-:W-:Y:S05]  /*37b00*/  BSYNC.RECONVERGENT B1 ;  /* 0x0000000000017941 */ /* 0x000fea0003800200 */
.L_x_932:
[----:B------:R-:W-:Y:S01]  /*37b10*/  FADD R5, R5, -R2 ;  /* 0x8000000205057221 */ /* 0x000fe20000000000 */
[----:B------:R-:W-:Y:S06]  /*37b20*/  BRA `(.L_x_930) ;  /* 0x0000000000647947 */ /* 0x000fec0003800000 */
.L_x_931:
[C---:B------:R-:W-:Y:S01]  /*37b30*/  LOP3.LUT R2, R5.reuse, 0xff800000, RZ, 0xc0, !PT ;  /* 0xff80000005027812 */ /* 0x040fe200078ec0ff */
[----:B------:R-:W-:Y:S01]  /*37b40*/  BSSY.RECONVERGENT B1, `(.L_x_935) ;  /* 0x0000015000017945 */ /* 0x000fe20003800200 */
[C---:B------:R-:W-:Y:S02]  /*37b50*/  ISETP.GT.U32.AND P0, PT, R5.reuse, 0x7f7fffff, PT ;  /* 0x7f7fffff0500780c */ /* 0x040fe40003f04070 */
[----:B------:R-:W-:Y:S01]  /*37b60*/  MOV R9, 0x7fffffff ;  /* 0x7fffffff00097802 */ /* 0x000fe20000000f00 */
[----:B------:R-:W-:Y:S01]  /*37b70*/  VIADD R4, R2, 0xc0800000 ;  /* 0xc080000002047836 */ /* 0x000fe20000000000 */
[----:B------:R-:W-:Y:S02]  /*37b80*/  LOP3.LUT R2, R5, 0x7fffff, RZ, 0xc0, !PT ;  /* 0x007fffff05027812 */ /* 0x000fe400078ec0ff */
[----:B------:R-:W-:Y:S02]  /*37b90*/  FSEL R9, R9, 8388608, P0 ;  /* 0x4b00000009097808 */ /* 0x000fe40000000000 */
[----:B------:R-:W-:-:S02]  /*37ba0*/  ISETP.NE.AND P1, PT, R4, RZ, PT ;  /* 0x000000ff0400720c */ /* 0x000fc40003f25270 */
[----:B------:R-:W-:-:S11]  /*37bb0*/  LOP3.LUT R2, R2, 0x3f800000, RZ, 0xfc, !PT ;  /* 0x3f80000002027812 */ /* 0x000fd600078efcff */
[----:B------:R-:W-:Y:S05]  /*37bc0*/  @!P1 BRA `(.L_x_936) ;  /* 0x0000000000309947 */ /* 0x000fea0003800000 */
.L_x_937:
        /* <DEDUP_REMOVED lines=12> */
.L_x_936:
[----:B------:R-:W-:Y:S05]  /*37c90*/  BSYNC.RECONVERGENT B1 ;  /* 0x0000000000017941 */ /* 0x000fea0003800200 */
.L_x_935:
[----:B------:R-:W-:-:S04]  /*37ca0*/  FMUL R2, R2, 1.1920928955078125e-07 ;  /* 0x3400000002027820 */ /* 0x000fc80000400000 */
[----:B------:R-:W-:-:S07]  /*37cb0*/  FMUL R5, R9, R2 ;  /* 0x0000000209057220 */ /* 0x000fce0000400000 */
.L_x_930:
[----:B------:R-:W-:Y:S05]  /*37cc0*/  BSYNC.RECONVERGENT B0 ;  /* 0x0000000000007941 */ /* 0x000fea0003800200 */
.L_x_929:
        /* <DEDUP_REMOVED lines=70> */
.L_x_941:
[----:B------:R-:W-:Y:S05]  /*38130*/  BSYNC.RECONVERGENT B3 ;  /* 0x0000000000037941 */ /* 0x000fea0003800200 */
.L_x_940:
[----:B------:R-:W-:Y:S05]  /*38140*/  BRA `(.L_x_942) ;  /* 0x0000000400007947 */ /* 0x000fea0003800000 */
.L_x_939:
        /* <DEDUP_REMOVED lines=63> */
.L_x_943:
[----:B------:R-:W-:Y:S05]  /*38540*/  BSYNC.RECONVERGENT B3 ;  /* 0x0000000000037941 */ /* 0x000fea0003800200 */
.L_x_942:
[----:B------:R-:W-:Y:S05]  /*38550*/  BSYNC.RECONVERGENT B2 ;  /* 0x0000000000027941 */ /* 0x000fea0003800200 */
.L_x_938:
        /* <DEDUP_REMOVED lines=22> */
.L_x_949:
[----:B------:R-:W-:Y:S01]  /*386c0*/  FSETP.GEU.AND P0, PT, R2, -1, PT ;  /* 0xbf8000000200780b */ /* 0x000fe20003f0e000 */
[----:B------:R-:W-:-:S12]  /*386d0*/  FADD R5, R5, -1 ;  /* 0xbf80000005057421 */ /* 0x000fd80000000000 */
[----:B------:R-:W-:-:S07]  /*386e0*/  @!P0 FADD R5, R5, -1 ;  /* 0xbf80000005058421 */ /* 0x000fce0000000000 */
.L_x_948:
[----:B------:R-:W-:Y:S05]  /*386f0*/  BSYNC.RECONVERGENT B1 ;  /* 0x0000000000017941 */ /* 0x000fea0003800200 */
.L_x_947:
[----:B------:R-:W-:Y:S01]  /*38700*/  FADD R0, R0, -R5 ;  /* 0x8000000500007221 */ /* 0x000fe20000000000 */
[----:B------:R-:W-:Y:S06]  /*38710*/  BRA `(.L_x_945) ;  /* 0x0000000000647947 */ /* 0x000fec0003800000 */
.L_x_946:
        /* <DEDUP_REMOVED lines=10> */
.L_x_952:
        /* <DEDUP_REMOVED lines=12> */
.L_x_951:
[----:B------:R-:W-:Y:S05]  /*38880*/  BSYNC.RECONVERGENT B1 ;  /* 0x0000000000017941 */ /* 0x000fea0003800200 */
.L_x_950:
[----:B------:R-:W-:-:S04]  /*38890*/  FMUL R5, R2, 1.1920928955078125e-07 ;  /* 0x3400000002057820 */ /* 0x000fc80000400000 */
[----:B------:R-:W-:-:S07]  /*388a0*/  FMUL R0, R6, R5 ;  /* 0x0000000506007220 */ /* 0x000fce0000400000 */
.L_x_945:
[----:B------:R-:W-:Y:S05]  /*388b0*/  BSYNC.RECONVERGENT B0 ;  /* 0x0000000000007941 */ /* 0x000fea0003800200 */
.L_x_944:
        /* <DEDUP_REMOVED lines=71> */
.L_x_956:
[----:B------:R-:W-:Y:S05]  /*38d30*/  BSYNC.RECONVERGENT B3 ;  /* 0x0000000000037941 */ /* 0x000fea0003800200 */
.L_x_955:
[----:B------:R-:W-:Y:S05]  /*38d40*/  BRA `(.L_x_957) ;  /* 0x0000000400007947 */ /* 0x000fea0003800000 */
.L_x_954:
        /* <DEDUP_REMOVED lines=63> */
.L_x_958:
[----:B------:R-:W-:Y:S05]  /*39140*/  BSYNC.RECONVERGENT B3 ;  /* 0x0000000000037941 */ /* 0x000fea0003800200 */
.L_x_957:
[----:B------:R-:W-:Y:S05]  /*39150*/  BSYNC.RECONVERGENT B2 ;  /* 0x0000000000027941 */ /* 0x000fea0003800200 */
.L_x_953:
[----:B------:R-:W-:Y:S01]  /*39160*/  FFMA R10, R19, R0, R10 ;  /* 0x00000000130a7223 */ /* 0x000fe2000000000a */
[----:B------:R-:W-:Y:S06]  /*39170*/  BRA.U UP0, `(.L_x_959) ;  /* 0xfffffed500687547 */ /* 0x000fec000b83ffff */
[----:B------:R-:W-:-:S13]  /*39180*/  ISETP.NE.AND P0, PT, R14, 0x3, PT ;  /* 0x000000030e00780c */ /* 0x000fda0003f05270 */
[----:B------:R-:W-:Y:S05]  /*39190*/  @!P0 BRA `(.L_x_7) ;  /* 0x0000025400588947 */ /* 0x000fea0003800000 */
[----:B------:R-:W0:Y:S02]  /*391a0*/  LDC.64 R2, c[0x0][0x408] ;  /* 0x00010200ff027b82 */ /* 0x000e240000000a00 */
[----:B0-----:R0:W5:Y:S01]  /*391b0*/  LDG.E R23, desc[UR6][R2.64+0x9c] ;  /* 0x00009c0602177981 */ /* 0x001162000c1e1900 */
[----:B------:R-:W-:-:S05]  /*391c0*/  UMOV UR4, URZ ;  /* 0x000000ff00047c82 */ /* 0x000fca0008000000 */
.L_x_1286:
        /* <DEDUP_REMOVED lines=11> */
[----:B-1----:R-:W-:Y:S01]  /*39280*/  I2FP.F32.S32 R3, R2 ;  /* 0x0000000200037245 */ /* 0x002fe20000201400 */
[----:B------:R-:W-:-:S04]  /*39290*/  IMAD.MOV.U32 R4, RZ, RZ, R2 ;  /* 0x000000ffff047224 */ /* 0x000fc800078e0002 */
[----:B------:R-:W-:-:S04]  /*392a0*/  FFMA R0, R3, -1.5707962512969970703, R20 ;  /* 0xbfc90fda03007823 */ /* 0x000fc80000000014 */
[----:B------:R-:W-:-:S04]  /*392b0*/  FFMA R0, R3, -7.5497894158615963534e-08, R0 ;  /* 0xb3a2216803007823 */ /* 0x000fc80000000000 */
[----:B------:R-:W-:-:S05]  /*392c0*/  FFMA R0, R3, -5.3903029534742383927e-15, R0 ;  /* 0xa7c234c503007823 */ /* 0x000fca0000000000 */
[----:B------:R-:W-:Y:S01]  /*392d0*/  MOV R3, R0 ;  /* 0x0000000000037202 */ /* 0x000fe20000000f00 */
        /* <DEDUP_REMOVED lines=9> */
.L_x_963:
        /* <DEDUP_REMOVED lines=42> */
.L_x_962:
[----:B------:R-:W-:Y:S02]  /*39610*/  HFMA2 R2, -RZ, RZ, 0, 0 ;  /* 0x00000000ff027431 */ /* 0x000fe400000001ff */
[----:B------:R-:W-:-:S07]  /*39620*/  FMUL R3, RZ, R20 ;  /* 0x00000014ff037220 */ /* 0x000fce0000400000 */
.L_x_961:
[----:B------:R-:W-:Y:S05]  /*39630*/  BSYNC.RECONVERGENT B0 ;  /* 0x0000000000007941 */ /* 0x000fea0003800200 */
.L_x_960:
        /* <DEDUP_REMOVED lines=36> */
.L_x_967:
        /* <DEDUP_REMOVED lines=38> */
[----:B------:R-:W-:Y:S01]  /*39ae0*/  @!P2 IMAD.MOV.U32 R17, RZ, RZ, R19 ;  /* 0x000000ffff11a224 */ /* 0x000fe200078e0013 */
[----:B0-----:R-:W-:-:S10]  /*39af0*/  DMUL R24, R2, UR10 ;  /* 0x0000000a02187c28 */ /* 0x001fd40008000000 */
[----:B------:R-:W0:Y:S02]  /*39b00*/  F2F.F32.F64 R24, R24 ;  /* 0x0000001800187310 */ /* 0x000e240000301000 */
[----:B0-----:R-:W-:Y:S01]  /*39b10*/  FSEL R2, -R24, R24, !P1 ;  /* 0x0000001818027208 */ /* 0x001fe20004800100 */
[----:B------:R-:W-:Y:S06]  /*39b20*/  BRA `(.L_x_965) ;  /* 0x0000000000087947 */ /* 0x000fec0003800000 */
.L_x_966:
[----:B------:R-:W-:Y:S01]  /*39b30*/  FMUL R2, RZ, R20 ;  /* 0x00000014ff027220 */ /* 0x000fe20000400000 */
[----:B------:R-:W-:-:S07]  /*39b40*/  MOV R17, RZ ;  /* 0x000000ff00117202 */ /* 0x000fce0000000f00 */
.L_x_965:
[----:B------:R-:W-:Y:S05]  /*39b50*/  BSYNC.RECONVERGENT B0 ;  /* 0x0000000000007941 */ /* 0x000fea0003800200 */
.L_x_964:
        /* <DEDUP_REMOVED lines=28> */
.L_x_971:
        /* <DEDUP_REMOVED lines=43> */
.L_x_970:
[----:B------:R-:W-:Y:S02]  /*39fd0*/  HFMA2 R17, -RZ, RZ, 0, 0 ;  /* 0x00000000ff117431 */ /* 0x000fe400000001ff */
[----:B------:R-:W-:-:S07]  /*39fe0*/  FMUL R2, RZ, R20 ;  /* 0x00000014ff027220 */ /* 0x000fce0000400000 */
.L_x_969:
[----:B------:R-:W-:Y:S05]  /*39ff0*/  BSYNC.RECONVERGENT B0 ;  /* 0x0000000000007941 */ /* 0x000fea0003800200 */
.L_x_968:
        /* <DEDUP_REMOVED lines=26> */
.L_x_975:
        /* <DEDUP_REMOVED lines=43> */
.L_x_974:
[----:B------:R-:W-:Y:S02]  /*3a450*/  HFMA2 R22, -RZ, RZ, 0, 0 ;  /* 0x00000000ff167431 */ /* 0x000fe400000001ff */
[----:B------:R-:W-:-:S07]  /*3a460*/  FMUL R2, RZ, R20 ;  /* 0x00000014ff027220 */ /* 0x000fce0000400000 */
.L_x_973:
[----:B------:R-:W-:Y:S05]  /*3a470*/  BSYNC.RECONVERGENT B0 ;  /* 0x0000000000007941 */ /* 0x000fea0003800200 */
.L_x_972:
        /* <DEDUP_REMOVED lines=16> */
[----:B------:R-:W-:-:S03]  /*3a580*/  IMAD.MOV.U32 R17, RZ, RZ, R4 ;  /* 0x000000ffff117224 */ /* 0x000fc600078e0004 */
[----:B------:R-:W-:-:S04]  /*3a590*/  @P2 FADD R2, RZ, -R2 ;  /* 0x80000002ff022221 */ /* 0x000fc80000000000 */
[----:B------:R-:W-:Y:S01]  /*3a5a0*/  FFMA R18, R19, R2, R18 ;  /* 0x0000000213127223 */ /* 0x000fe20000000012 */
[----:B------:R-:W-:Y:S01]  /*3a5b0*/  MOV R19, R0 ;  /* 0x0000000000137202 */ /* 0x000fe20000000f00 */
        /* <DEDUP_REMOVED lines=8> */
.L_x_979:
        /* <DEDUP_REMOVED lines=43> */
.L_x_978:
[----:B------:R-:W-:Y:S02]  /*3a8f0*/  HFMA2 R17, -RZ, RZ, 0, 0 ;  /* 0x00000000ff117431 */ /* 0x000fe400000001ff */
[----:B------:R-:W-:-:S07]  /*3a900*/  FMUL R19, RZ, R20 ;  /* 0x00000014ff137220 */ /* 0x000fce0000400000 */
.L_x_977:
[----:B------:R-:W-:Y:S05]  /*3a910*/  BSYNC.RECONVERGENT B0 ;  /* 0x0000000000007941 */ /* 0x000fea0003800200 */
.L_x_976:
        /* <DEDUP_REMOVED lines=30> */
.L_x_983:
        /* <DEDUP_REMOVED lines=43> */
.L_x_982:
[----:B------:R-:W-:Y:S02]  /*3adb0*/  HFMA2 R29, -RZ, RZ, 0, 0 ;  /* 0x00000000ff1d7431 */ /* 0x000fe400000001ff */
[----:B------:R-:W-:-:S07]  /*3adc0*/  FMUL R17, RZ, R20 ;  /* 0x00000014ff117220 */ /* 0x000fce0000400000 */
.L_x_981:
[----:B------:R-:W-:Y:S05]  /*3add0*/  BSYNC.RECONVERGENT B0 ;  /* 0x0000000000007941 */ /* 0x000fea0003800200 */
.L_x_980:
        /* <DEDUP_REMOVED lines=25> */
[----:B------:R-:W-:Y:S01]  /*3af70*/  IMAD.SHL.U32 R2, R20, 0x100, RZ ;  /* 0x0000010014027824 */ /* 0x000fe200078e00ff */
[----:B------:R-:W-:Y:S01]  /*3af80*/  CS2R R26, SRZ ;  /* 0x00000000001a7805 */ /* 0x000fe2000001ff00 */
[----:B------:R-:W-:-:S03]  /*3af90*/  UMOV UR5, URZ ;  /* 0x000000ff00057c82 */ /* 0x000fc60008000000 */
[----:B------:R-:W-:-:S07]  /*3afa0*/  LOP3.LUT R31, R2, 0x80000000, RZ, 0xfc, !PT ;  /* 0x80000000021f7812 */ /* 0x000fce00078efcff */
.L_x_987:
        /* <DEDUP_REMOVED lines=43> */
.L_x_986:
[----:B------:R-:W-:Y:S02]  /*3b260*/  HFMA2 R29, -RZ, RZ, 0, 0 ;  /* 0x00000000ff1d7431 */ /* 0x000fe400000001ff */
[----:B------:R-:W-:-:S07]  /*3b270*/  FMUL R2, RZ, R20 ;  /* 0x00000014ff027220 */ /* 0x000fce0000400000 */
.L_x_985:
[----:B------:R-:W-:Y:S05]  /*3b280*/  BSYNC.RECONVERGENT B0 ;  /* 0x0000000000007941 */ /* 0x000fea0003800200 */
.L_x_984:
        /* <DEDUP_REMOVED lines=10> */
[C---:B------:R-:W-:Y:S01]  /*3b330*/  FFMA R6, R3.reuse, R6, R26 ;  /* 0x0000000603067223 */ /* 0x040fe2000000001a */
[----:B------:R-:W-:Y:S01]  /*3b340*/  FSETP.GE.AND P0, PT, |R20|, 105615, PT ;  /* 0x47ce47801400780b */ /* 0x000fe20003f06200 */
        /* <DEDUP_REMOVED lines=13> */
.L_x_991:
        /* <DEDUP_REMOVED lines=43> */
.L_x_990:
[----:B------:R-:W-:Y:S02]  /*3b6d0*/  HFMA2 R4, -RZ, RZ, 0, 0 ;  /* 0x00000000ff047431 */ /* 0x000fe400000001ff */
[----:B------:R-:W-:-:S07]  /*3b6e0*/  FMUL R0, RZ, R20 ;  /* 0x00000014ff007220 */ /* 0x000fce0000400000 */
.L_x_989:
[----:B------:R-:W-:Y:S05]  /*3b6f0*/  BSYNC.RECONVERGENT B0 ;  /* 0x0000000000007941 */ /* 0x000fea0003800200 */
.L_x_988:
        /* <DEDUP_REMOVED lines=36> */
.L_x_992:
        /* <DEDUP_REMOVED lines=27> */
.L_x_993:
        /* <DEDUP_REMOVED lines=30> */
[----:B------:R-:W-:Y:S01]  /*3bcd0*/  VIADD R2, R16, 0xf3000000 ;  /* 0xf300000010027836 */ /* 0x000fe20000000000 */
[----:B------:R0:W1:Y:S04]  /*3bce0*/  MUFU.RSQ R5, R16 ;  /* 0x0000001000057308 */ /* 0x0000680000001400 */
[----:B------:R-:W-:-:S13]  /*3bcf0*/  ISETP.GT.U32.AND P0, PT, R2, 0x727fffff, PT ;  /* 0x727fffff0200780c */ /* 0x000fda0003f04070 */
[----:B01----:R-:W-:Y:S05]  /*3bd00*/  @!P0 BRA `(.L_x_999) ;  /* 0x00000000000c8947 */ /* 0x003fea0003800000 */
[----:B------:R-:W-:-:S07]  /*3bd10*/  MOV R2, 0x3bd30 ;  /* 0x0003bd3000027802 */ /* 0x000fce0000000f00 */
[----:B------:R-:W-:Y:S05]  /*3bd20*/  CALL.REL.NOINC `($__internal_0_$__cuda_sm20_sqrt_rn_f32_slowpath) ;  /* 0x0000022800d47944 */ /* 0x000fea0003c00000 */
[----:B------:R-:W-:Y:S05]  /*3bd30*/  BRA `(.L_x_1000) ;  /* 0x0000000000107947 */ /* 0x000fea0003800000 */
.L_x_999:
[----:B------:R-:W-:Y:S01]  /*3bd40*/  FMUL.FTZ R26, R16, R5 ;  /* 0x00000005101a7220 */ /* 0x000fe20000410000 */
[----:B------:R-:W-:-:S03]  /*3bd50*/  FMUL.FTZ R2, R5, 0.5 ;  /* 0x3f00000005027820 */ /* 0x000fc60000410000 */
[----:B------:R-:W-:-:S04]  /*3bd60*/  FFMA R5, -R26, R26, R16 ;  /* 0x0000001a1a057223 */ /* 0x000fc80000000110 */
[----:B------:R-:W-:-:S07]  /*3bd70*/  FFMA R26, R5, R2, R26 ;  /* 0x00000002051a7223 */ /* 0x000fce000000001a */
.L_x_1000:
[----:B------:R-:W-:Y:S05]  /*3bd80*/  BSYNC.RECONVERGENT B1 ;  /* 0x0000000000017941 */ /* 0x000fea0003800200 */
.L_x_998:
        /* <DEDUP_REMOVED lines=24> */
[----:B------:R-:W-:Y:S01]  /*3bf10*/  FSEL R20, R20, R5, !P0 ;  /* 0x0000000514147208 */ /* 0x000fe20004000000 */
[----:B------:R-:W-:Y:S06]  /*3bf20*/  BRA `(.L_x_1001) ;  /* 0x0000000000647947 */ /* 0x000fec0003800000 */
.L_x_997:
[----:B------:R-:W-:Y:S02]  /*3bf30*/  MOV R5, 0x3f000000 ;  /* 0x3f00000000057802 */ /* 0x000fe40000000f00 */
        /* <DEDUP_REMOVED lines=8> */
[----:B------:R-:W-:Y:S01]  /*3bfc0*/  FSEL R5, R16, RZ, P1 ;  /* 0x000000ff10057208 */ /* 0x000fe20000800000 */
[----:B------:R-:W-:Y:S01]  /*3bfd0*/  HFMA2 R16, -RZ, RZ, 1.265625, -5052 ;  /* 0x3d10ecefff107431 */ /* 0x000fe200000001ff */
        /* <DEDUP_REMOVED lines=13> */
[----:B------:R-:W-:-:S07]  /*3c0b0*/  @P0 FADD R20, R20, R20 ;  /* 0x0000001414140221 */ /* 0x000fce0000000000 */
.L_x_1001:
[----:B------:R-:W-:Y:S05]  /*3c0c0*/  BSYNC.RECONVERGENT B0 ;  /* 0x0000000000007941 */ /* 0x000fea0003800200 */
.L_x_996:
        /* <DEDUP_REMOVED lines=16> */
.L_x_1005:
        /* <DEDUP_REMOVED lines=43> */
.L_x_1004:
[----:B------:R-:W-:Y:S02]  /*3c480*/  HFMA2 R2, -RZ, RZ, 0, 0 ;  /* 0x00000000ff027431 */ /* 0x000fe400000001ff */
[----:B------:R-:W-:-:S07]  /*3c490*/  FMUL R4, RZ, R20 ;  /* 0x00000014ff047220 */ /* 0x000fce0000400000 */
.L_x_1003:
[----:B------:R-:W-:Y:S05]  /*3c4a0*/  BSYNC.RECONVERGENT B0 ;  /* 0x0000000000007941 */ /* 0x000fea0003800200 */
.L_x_1002:
        /* <DEDUP_REMOVED lines=34> */
.L_x_1007:
[----:B------:R-:W-:Y:S05]  /*3c6d0*/  BSYNC.RECONVERGENT B3 ;  /* 0x0000000000037941 */ /* 0x000fea0003800200 */
.L_x_1006:
        /* <DEDUP_REMOVED lines=29> */
.L_x_1010:
        /* <DEDUP_REMOVED lines=31> */
.L_x_1015:
        /* <DEDUP_REMOVED lines=43> */
.L_x_1014:
[----:B------:R-:W-:Y:S02]  /*3cd50*/  HFMA2 R2, -RZ, RZ, 0, 0 ;  /* 0x00000000ff027431 */ /* 0x000fe400000001ff */
[----:B------:R-:W-:-:S07]  /*3cd60*/  FMUL R4, RZ, R19 ;  /* 0x00000013ff047220 */ /* 0x000fce0000400000 */
.L_x_1013:
[----:B------:R-:W-:Y:S05]  /*3cd70*/  BSYNC.RECONVERGENT B1 ;  /* 0x0000000000017941 */ /* 0x000fea0003800200 */
.L_x_1012:
        /* <DEDUP_REMOVED lines=36> */
.L_x_1011:
[----:B------:R-:W-:Y:S05]  /*3cfc0*/  BSYNC.RECONVERGENT B0 ;  /* 0x0000000000007941 */ /* 0x000fea0003800200 */
.L_x_1009:
        /* <DEDUP_REMOVED lines=18> */
.L_x_1019:
[----:B------:R-:W-:Y:S05]  /*3d0f0*/  BSYNC.RECONVERGENT B4 ;  /* 0x0000000000047941 */ /* 0x000fea0003800200 */
.L_x_1018:
        /* <DEDUP_REMOVED lines=20> */
.L_x_1021:
[----:B------:R-:W-:Y:S05]  /*3d240*/  BSYNC.RECONVERGENT B4 ;  /* 0x0000000000047941 */ /* 0x000fea0003800200 */
.L_x_1020:
        /* <DEDUP_REMOVED lines=20> */
.L_x_1023:
[----:B------:R-:W-:Y:S05]  /*3d390*/  BSYNC.RECONVERGENT B4 ;  /* 0x0000000000047941 */ /* 0x000fea0003800200 */
.L_x_1022:
        /* <DEDUP_REMOVED lines=20> */
.L_x_1025:
[----:B------:R-:W-:Y:S05]  /*3d4e0*/  BSYNC.RECONVERGENT B4 ;  /* 0x0000000000047941 */ /* 0x000fea0003800200 */
.L_x_1024:
        /* <DEDUP_REMOVED lines=21> */
.L_x_1027:
[----:B------:R-:W-:Y:S05]  /*3d640*/  BSYNC.RECONVERGENT B4 ;  /* 0x0000000000047941 */ /* 0x000fea0003800200 */
.L_x_1026:
        /* <DEDUP_REMOVED lines=20> */
.L_x_1029:
[----:B------:R-:W-:Y:S05]  /*3d790*/  BSYNC.RECONVERGENT B4 ;  /* 0x0000000000047941 */ /* 0x000fea0003800200 */
.L_x_1028:
        /* <DEDUP_REMOVED lines=21> */
.L_x_1031:
[----:B------:R-:W-:Y:S05]  /*3d8f0*/  BSYNC.RECONVERGENT B4 ;  /* 0x0000000000047941 */ /* 0x000fea0003800200 */
.L_x_1030:
        /* <DEDUP_REMOVED lines=20> */
.L_x_1033:
[----:B------:R-:W-:Y:S05]  /*3da40*/  BSYNC.RECONVERGENT B4 ;  /* 0x0000000000047941 */ /* 0x000fea0003800200 */
.L_x_1032:
        /* <DEDUP_REMOVED lines=21> */
.L_x_1035:
[----:B------:R-:W-:Y:S05]  /*3dba0*/  BSYNC.RECONVERGENT B4 ;  /* 0x0000000000047941 */ /* 0x000fea0003800200 */
.L_x_1034:
        /* <DEDUP_REMOVED lines=20> */
.L_x_1037:
[----:B------:R-:W-:Y:S05]  /*3dcf0*/  BSYNC.RECONVERGENT B4 ;  /* 0x0000000000047941 */ /* 0x000fea0003800200 */
.L_x_1036:
        /* <DEDUP_REMOVED lines=19> */
.L_x_1039:
[----:B------:R-:W-:Y:S05]  /*3de30*/  BSYNC.RECONVERGENT B4 ;  /* 0x0000000000047941 */ /* 0x000fea0003800200 */
.L_x_1038:
[----:B------:R-:W-:Y:S05]  /*3de40*/  BRA `(.L_x_1040) ;  /* 0x0000001000b47947 */ /* 0x000fea0003800000 */
.L_x_1017:
        /* <DEDUP_REMOVED lines=24> */
.L_x_1042:
        /* <DEDUP_REMOVED lines=31> */
.L_x_1047:
        /* <DEDUP_REMOVED lines=43> */
.L_x_1046:
[----:B------:R-:W-:Y:S02]  /*3e470*/  HFMA2 R25, -RZ, RZ, 0, 0 ;  /* 0x00000000ff197431 */ /* 0x000fe400000001ff */
[----:B------:R-:W-:-:S07]  /*3e480*/  FMUL R5, RZ, R20 ;  /* 0x00000014ff057220 */ /* 0x000fce0000400000 */
.L_x_1045:
[----:B------:R-:W-:Y:S05]  /*3e490*/  BSYNC.RECONVERGENT B1 ;  /* 0x0000000000017941 */ /* 0x000fea0003800200 */
.L_x_1044:
        /* <DEDUP_REMOVED lines=36> */
.L_x_1043:
[----:B------:R-:W-:Y:S05]  /*3e6e0*/  BSYNC.RECONVERGENT B0 ;  /* 0x0000000000007941 */ /* 0x000fea0003800200 */
.L_x_1041:
        /* <DEDUP_REMOVED lines=29> */
.L_x_1049:
        /* <DEDUP_REMOVED lines=31> */
.L_x_1054:
        /* <DEDUP_REMOVED lines=43> */
.L_x_1053:
[----:B------:R-:W-:Y:S02]  /*3ed60*/  HFMA2 R2, -RZ, RZ, 0, 0 ;  /* 0x00000000ff027431 */ /* 0x000fe400000001ff */
[----:B------:R-:W-:-:S07]  /*3ed70*/  FMUL R5, RZ, R7 ;  /* 0x00000007ff057220 */ /* 0x000fce0000400000 */
.L_x_1052:
[----:B------:R-:W-:Y:S05]  /*3ed80*/  BSYNC.RECONVERGENT B1 ;  /* 0x0000000000017941 */ /* 0x000fea0003800200 */
.L_x_1051:
[----:B------:R-:W-:Y:S01]  /*3ed90*/  LOP3.LUT R2, R2, 0x3, RZ, 0xc0, !PT ;  /* 0x0000000302027812 */ /* 0x000fe200078ec0ff */
[----:B------:R-:W-:Y:S02]  /*3eda0*/  IMAD.MOV.U32 R7, RZ, RZ, 0x3fc90fdb ;  /* 0x3fc90fdbff077424 */ /* 0x000fe400078e00ff */
        /* <DEDUP_REMOVED lines=34> */
.L_x_1050:
[----:B------:R-:W-:Y:S05]  /*3efd0*/  BSYNC.RECONVERGENT B0 ;  /* 0x0000000000007941 */ /* 0x000fea0003800200 */
.L_x_1048:
        /* <DEDUP_REMOVED lines=15> */
.L_x_1056:
[----:B------:R-:W-:Y:S05]  /*3f0d0*/  BSYNC.RECONVERGENT B4 ;  /* 0x0000000000047941 */ /* 0x000fea0003800200 */
.L_x_1055:
[----:B------:R-:W-:Y:S02]  /*3f0e0*/  FSETP.GEU.AND P0, PT, |R9|, 1.000000003171076851e-30, PT ;  /* 0x0da242600900780b */ /* 0x000fe40003f0e200 */
[----:B------:R-:W-:-:S04]  /*3f0f0*/  LOP3.LUT R7, R4, 0x80000000, R9, 0xb8, !PT ;  /* 0x8000000004077812 */ /* 0x000fc800078eb809 */
[----:B------:R-:W-:-:S05]  /*3f100*/  FSEL R4, R7, R4, !P0 ;  /* 0x0000000407047208 */ /* 0x000fca0004000000 */
[----:B------:R-:W-:-:S07]  /*3f110*/  FFMA R2, R4, R2, -R5 ;  /* 0x0000000204027223 */ /* 0x000fce0000000805 */
.L_x_1040:
[----:B------:R-:W-:Y:S05]  /*3f120*/  BSYNC.RECONVERGENT B3 ;  /* 0x0000000000037941 */ /* 0x000fea0003800200 */
.L_x_1016:
        /* <DEDUP_REMOVED lines=52> */
.L_x_1059:
        /* <DEDUP_REMOVED lines=30> */
.L_x_1066:
        /* <DEDUP_REMOVED lines=43> */
.L_x_1065:
[----:B------:R-:W-:Y:S02]  /*3f900*/  HFMA2 R2, -RZ, RZ, 0, 0 ;  /* 0x00000000ff027431 */ /* 0x000fe400000001ff */
[----:B------:R-:W-:-:S07]  /*3f910*/  FMUL R4, RZ, R20 ;  /* 0x00000014ff047220 */ /* 0x000fce0000400000 */
.L_x_1064:
[----:B------:R-:W-:Y:S05]  /*3f920*/  BSYNC.RECONVERGENT B0 ;  /* 0x0000000000007941 */ /* 0x000fea0003800200 */
.L_x_1063:
        /* <DEDUP_REMOVED lines=40> */
.L_x_1062:
[----:B------:R-:W-:Y:S01]  /*3fbb0*/  FSETP.GT.AND P0, PT, |R9|, 2, PT ;  /* 0x400000000900780b */ /* 0x000fe20003f04200 */
[----:B------:R-:W-:-:S12]  /*3fbc0*/  IMAD.MOV.U32 R7, RZ, RZ, RZ ;  /* 0x000000ffff077224 */ /* 0x000fd800078e00ff */
[----:B------:R-:W-:Y:S05]  /*3fbd0*/  @P0 BREAK.RELIABLE B4 ;  /* 0x0000000000040942 */ /* 0x000fea0003800100 */
[----:B------:R-:W-:Y:S05]  /*3fbe0*/  @P0 BRA `(.L_x_1067) ;  /* 0x0000000c00980947 */ /* 0x000fea0003800000 */
.L_x_1060:
[----:B------:R-:W-:Y:S05]  /*3fbf0*/  BSYNC.RELIABLE B4 ;  /* 0x0000000000047941 */ /* 0x000fea0003800100 */
.L_x_1058:
        /* <DEDUP_REMOVED lines=15> */
.L_x_1069:
[----:B------:R-:W-:Y:S05]  /*3fcf0*/  BSYNC.RECONVERGENT B4 ;  /* 0x0000000000047941 */ /* 0x000fea0003800200 */
.L_x_1068:
        /* <DEDUP_REMOVED lines=20> */
.L_x_1071:
[----:B------:R-:W-:Y:S05]  /*3fe40*/  BSYNC.RECONVERGENT B4 ;  /* 0x0000000000047941 */ /* 0x000fea0003800200 */
.L_x_1070:
        /* <DEDUP_REMOVED lines=20> */
.L_x_1073:
[----:B------:R-:W-:Y:S05]  /*3ff90*/  BSYNC.RECONVERGENT B4 ;  /* 0x0000000000047941 */ /* 0x000fea0003800200 */
.L_x_1072:
        /* <DEDUP_REMOVED lines=20> */
.L_x_1075:
[----:B------:R-:W-:Y:S05]  /*400e0*/  BSYNC.RECONVERGENT B4 ;  /* 0x0000000000047941 */ /* 0x000fea0003800200 */
.L_x_1074:
        /* <DEDUP_REMOVED lines=21> */
.L_x_1077:
[----:B------:R-:W-:Y:S05]  /*40240*/  BSYNC.RECONVERGENT B4 ;  /* 0x0000000000047941 */ /* 0x000fea0003800200 */
.L_x_1076:
        /* <DEDUP_REMOVED lines=20> */
.L_x_1079:
[----:B------:R-:W-:Y:S05]  /*40390*/  BSYNC.RECONVERGENT B4 ;  /* 0x0000000000047941 */ /* 0x000fea0003800200 */
.L_x_1078:
        /* <DEDUP_REMOVED lines=21> */
.L_x_1081:
[----:B------:R-:W-:Y:S05]  /*404f0*/  BSYNC.RECONVERGENT B4 ;  /* 0x0000000000047941 */ /* 0x000fea0003800200 */
.L_x_1080:
        /* <DEDUP_REMOVED lines=20> */
.L_x_1083:
[----:B------:R-:W-:Y:S05]  /*40640*/  BSYNC.RECONVERGENT B4 ;  /* 0x0000000000047941 */ /* 0x000fea0003800200 */
.L_x_1082:
        /* <DEDUP_REMOVED lines=21> */
.L_x_1085:
[----:B------:R-:W-:Y:S05]  /*407a0*/  BSYNC.RECONVERGENT B4 ;  /* 0x0000000000047941 */ /* 0x000fea0003800200 */
.L_x_1084:
        /* <DEDUP_REMOVED lines=20> */
.L_x_1087:
[----:B------:R-:W-:Y:S05]  /*408f0*/  BSYNC.RECONVERGENT B4 ;  /* 0x0000000000047941 */ /* 0x000fea0003800200 */
.L_x_1086:
        /* <DEDUP_REMOVED lines=19> */
.L_x_1089:
[----:B------:R-:W-:Y:S05]  /*40a30*/  BSYNC.RECONVERGENT B4 ;  /* 0x0000000000047941 */ /* 0x000fea0003800200 */
.L_x_1088:
[----:B------:R-:W-:Y:S05]  /*40a40*/  BRA `(.L_x_1090) ;  /* 0x0000001000687947 */ /* 0x000fea0003800000 */
.L_x_1067:
        /* <DEDUP_REMOVED lines=33> */
.L_x_1096:
        /* <DEDUP_REMOVED lines=12> */
.L_x_1095:
        /* <DEDUP_REMOVED lines=32> */
.L_x_1094:
[----:B------:R-:W-:Y:S02]  /*40f20*/  HFMA2 R2, -RZ, RZ, 0, 0 ;  /* 0x00000000ff027431 */ /* 0x000fe400000001ff */
[----:B------:R-:W-:-:S07]  /*40f30*/  FMUL R4, RZ, R22 ;  /* 0x00000016ff047220 */ /* 0x000fce0000400000 */
.L_x_1093:
[----:B------:R-:W-:Y:S05]  /*40f40*/  BSYNC.RECONVERGENT B1 ;  /* 0x0000000000017941 */ /* 0x000fea0003800200 */
.L_x_1092:
        /* <DEDUP_REMOVED lines=36> */
.L_x_1091:
[----:B------:R-:W-:Y:S05]  /*41190*/  BSYNC.RECONVERGENT B0 ;  /* 0x0000000000007941 */ /* 0x000fea0003800200 */
.L_x_1061:
[----:B------:R-:W-:Y:S01]  /*411a0*/  FSETP.GTU.AND P0, PT, |R9|, 8, PT ;  /* 0x410000000900780b */ /* 0x000fe20003f0c200 */
[----:B------:R-:W-:-:S12]  /*411b0*/  BSSY.RECONVERGENT B0, `(.L_x_1097) ;  /* 0x000008d000007945 */ /* 0x000fd80003800200 */
[----:B------:R-:W-:Y:S05]  /*411c0*/  @P0 BRA `(.L_x_1098) ;  /* 0x0000000000600947 */ /* 0x000fea0003800000 */
        /* <DEDUP_REMOVED lines=24> */
.L_x_1098:
[----:B------:R-:W-:Y:S02]  /*41350*/  FSETP.NEU.AND P0, PT, |R9|, +INF , PT ;  /* 0x7f8000000900780b */ /* 0x000fe40003f0d200 */
[----:B------:R-:W-:-:S11]  /*41360*/  MOV R5, RZ ;  /* 0x000000ff00057202 */ /* 0x000fd60000000f00 */
        /* <DEDUP_REMOVED lines=37> */
.L_x_1104:
        /* <DEDUP_REMOVED lines=12> */
.L_x_1103:
        /* <DEDUP_REMOVED lines=32> */
.L_x_1102:
[----:B------:R-:W-:Y:S02]  /*41880*/  HFMA2 R27, -RZ, RZ, 0, 0 ;  /* 0x00000000ff1b7431 */ /* 0x000fe400000001ff */
[----:B------:R-:W-:-:S07]  /*41890*/  FMUL R4, RZ, R24 ;  /* 0x00000018ff047220 */ /* 0x000fce0000400000 */
.L_x_1101:
[----:B------:R-:W-:Y:S05]  /*418a0*/  BSYNC.RECONVERGENT B1 ;  /* 0x0000000000017941 */ /* 0x000fea0003800200 */
.L_x_1100:
        /* <DEDUP_REMOVED lines=29> */
.L_x_1099:
[----:B------:R-:W-:Y:S05]  /*41a80*/  BSYNC.RECONVERGENT B0 ;  /* 0x0000000000007941 */ /* 0x000fea0003800200 */
.L_x_1097:
        /* <DEDUP_REMOVED lines=20> */
.L_x_1106:
[----:B------:R-:W-:Y:S05]  /*41bd0*/  BSYNC.RECONVERGENT B5 ;  /* 0x0000000000057941 */ /* 0x000fea0003800200 */
.L_x_1105:
[----:B------:R-:W-:-:S07]  /*41be0*/  FFMA R2, R4, R2, -R5 ;  /* 0x0000000204027223 */ /* 0x000fce0000000805 */
.L_x_1090:
[----:B------:R-:W-:Y:S05]  /*41bf0*/  BSYNC.RECONVERGENT B3 ;  /* 0x0000000000037941 */ /* 0x000fea0003800200 */
.L_x_1057:
[----:B------:R-:W-:-:S04]  /*41c00*/  FADD R2, -R2, R7 ;  /* 0x0000000702027221 */ /* 0x000fc80000000100 */
[----:B------:R-:W-:Y:S01]  /*41c10*/  FMUL R19, R19, R2 ;  /* 0x0000000213137220 */ /* 0x000fe20000400000 */
[----:B------:R-:W-:Y:S06]  /*41c20*/  BRA `(.L_x_995) ;  /* 0x0000001000f47947 */ /* 0x000fec0003800000 */
.L_x_1008:
        /* <DEDUP_REMOVED lines=24> */
.L_x_1108:
        /* <DEDUP_REMOVED lines=31> */
.L_x_1113:
        /* <DEDUP_REMOVED lines=43> */
.L_x_1112:
[----:B------:R-:W-:Y:S02]  /*42250*/  HFMA2 R2, -RZ, RZ, 0, 0 ;  /* 0x00000000ff027431 */ /* 0x000fe400000001ff */
[----:B------:R-:W-:-:S07]  /*42260*/  FMUL R4, RZ, R19 ;  /* 0x00000013ff047220 */ /* 0x000fce0000400000 */
.L_x_1111:
[----:B------:R-:W-:Y:S05]  /*42270*/  BSYNC.RECONVERGENT B1 ;  /* 0x0000000000017941 */ /* 0x000fea0003800200 */
.L_x_1110:
        /* <DEDUP_REMOVED lines=36> */
.L_x_1109:
[----:B------:R-:W-:Y:S05]  /*424c0*/  BSYNC.RECONVERGENT B0 ;  /* 0x0000000000007941 */ /* 0x000fea0003800200 */
.L_x_1107:
        /* <DEDUP_REMOVED lines=30> */
.L_x_1115:
        /* <DEDUP_REMOVED lines=31> */
.L_x_1120:
        /* <DEDUP_REMOVED lines=36> */
[----:B------:R-:W-:Y:S01]  /*42ae0*/  IMAD.MOV R5, RZ, RZ, -R2 ;  /* 0x000000ffff057224 */ /* 0x000fe200078e0a02 */
[----:B------:R-:W-:-:S04]  /*42af0*/  ISETP.GE.AND P2, PT, R7, RZ, PT ;  /* 0x000000ff0700720c */ /* 0x000fc80003f46270 */
[----:B------:R-:W-:Y:S01]  /*42b00*/  @!P1 MOV R2, R5 ;  /* 0x0000000500029202 */ /* 0x000fe20000000f00 */
[----:B0-----:R-:W-:-:S10]  /*42b10*/  DMUL R24, R16, UR10 ;  /* 0x0000000a10187c28 */ /* 0x001fd40008000000 */
[----:B------:R-:W0:Y:S02]  /*42b20*/  F2F.F32.F64 R24, R24 ;  /* 0x0000001800187310 */ /* 0x000e240000301000 */
[----:B0-----:R-:W-:Y:S01]  /*42b30*/  FSEL R5, -R24, R24, !P2 ;  /* 0x0000001818057208 */ /* 0x001fe20005000100 */
[----:B------:R-:W-:Y:S06]  /*42b40*/  BRA `(.L_x_1118) ;  /* 0x0000000000087947 */ /* 0x000fec0003800000 */
.L_x_1119:
[----:B------:R-:W-:Y:S02]  /*42b50*/  HFMA2 R2, -RZ, RZ, 0, 0 ;  /* 0x00000000ff027431 */ /* 0x000fe400000001ff */
[----:B------:R-:W-:-:S07]  /*42b60*/  FMUL R5, RZ, R7 ;  /* 0x00000007ff057220 */ /* 0x000fce0000400000 */
.L_x_1118:
[----:B------:R-:W-:Y:S05]  /*42b70*/  BSYNC.RECONVERGENT B1 ;  /* 0x0000000000017941 */ /* 0x000fea0003800200 */
.L_x_1117:
        /* <DEDUP_REMOVED lines=36> */
.L_x_1116:
[----:B------:R-:W-:Y:S05]  /*42dc0*/  BSYNC.RECONVERGENT B0 ;  /* 0x0000000000007941 */ /* 0x000fea0003800200 */
.L_x_1114:
        /* <DEDUP_REMOVED lines=19> */
.L_x_1122:
[----:B------:R-:W-:Y:S05]  /*42f00*/  BSYNC.RECONVERGENT B3 ;  /* 0x0000000000037941 */ /* 0x000fea0003800200 */
.L_x_1121:
        /* <DEDUP_REMOVED lines=13> */
.L_x_1124:
[----:B------:R-:W-:Y:S05]  /*42fe0*/  BSYNC.RECONVERGENT B3 ;  /* 0x0000000000037941 */ /* 0x000fea0003800200 */
.L_x_1123:
[----:B------:R-:W-:-:S07]  /*42ff0*/  FMUL R19, R2, R19 ;  /* 0x0000001302137220 */ /* 0x000fce0000400000 */
.L_x_995:
[----:B------:R-:W-:Y:S05]  /*43000*/  BSYNC.RECONVERGENT B2 ;  /* 0x0000000000027941 */ /* 0x000fea0003800200 */
.L_x_994:
        /* <DEDUP_REMOVED lines=28> */
.L_x_1130:
[----:B------:R-:W-:Y:S01]  /*431d0*/  FMUL.FTZ R26, R16, R5 ;  /* 0x00000005101a7220 */ /* 0x000fe20000410000 */
[----:B------:R-:W-:-:S03]  /*431e0*/  FMUL.FTZ R2, R5, 0.5 ;  /* 0x3f00000005027820 */ /* 0x000fc60000410000 */
[----:B------:R-:W-:-:S04]  /*431f0*/  FFMA R5, -R26, R26, R16 ;  /* 0x0000001a1a057223 */ /* 0x000fc80000000110 */
[----:B------:R-:W-:-:S07]  /*43200*/  FFMA R26, R5, R2, R26 ;  /* 0x00000002051a7223 */ /* 0x000fce000000001a */
.L_x_1131:
[----:B------:R-:W-:Y:S05]  /*43210*/  BSYNC.RECONVERGENT B1 ;  /* 0x0000000000017941 */ /* 0x000fea0003800200 */
.L_x_1129:
        /* <DEDUP_REMOVED lines=26> */
.L_x_1128:
        /* <DEDUP_REMOVED lines=25> */
.L_x_1132:
[----:B------:R-:W-:Y:S05]  /*43550*/  BSYNC.RECONVERGENT B0 ;  /* 0x0000000000007941 */ /* 0x000fea0003800200 */
.L_x_1127:
        /* <DEDUP_REMOVED lines=17> */
.L_x_1136:
        /* <DEDUP_REMOVED lines=26> */
[C---:B------:R-:W-:Y:S01]  /*43810*/  SHF.L.W.U32.HI R4, R5.reuse, 0x2, R2 ;  /* 0x0000000205047819 */ /* 0x040fe20000010e02 */
[----:B------:R-:W-:-:S03]  /*43820*/  IMAD.SHL.U32 R5, R5, 0x4, RZ ;  /* 0x0000000405057824 */ /* 0x000fc600078e00ff */
[----:B------:R-:W-:Y:S02]  /*43830*/  SHF.R.S32.HI R7, RZ, 0x1f, R4 ;  /* 0x0000001fff077819 */ /* 0x000fe40000011404 */
[----:B------:R-:W-:Y:S02]  /*43840*/  LOP3.LUT R9, R4, R9, RZ, 0x3c, !PT ;  /* 0x0000000904097212 */ /* 0x000fe400078e3cff */
[C---:B------:R-:W-:Y:S02]  /*43850*/  LOP3.LUT R20, R7.reuse, R5, RZ, 0x3c, !PT ;  /* 0x0000000507147212 */ /* 0x040fe400078e3cff */
[----:B------:R-:W-:Y:S02]  /*43860*/  LOP3.LUT R21, R7, R4, RZ, 0x3c, !PT ;  /* 0x0000000407157212 */ /* 0x000fe400078e3cff */
[----:B------:R-:W-:Y:S02]  /*43870*/  SHF.R.U32.HI R5, RZ, 0x1e, R2 ;  /* 0x0000001eff057819 */ /* 0x000fe40000011602 */
[----:B------:R-:W-:-:S02]  /*43880*/  ISETP.GE.AND P1, PT, R9, RZ, PT ;  /* 0x000000ff0900720c */ /* 0x000fc40003f26270 */
[----:B------:R-:W0:Y:S01]  /*43890*/  I2F.F64.S64 R20, R20 ;  /* 0x0000001400147312 */ /* 0x000e220000301c00 */
[----:B------:R-:W-:-:S04]  /*438a0*/  LEA.HI R2, R4, R5, RZ, 0x1 ;  /* 0x0000000504027211 */ /* 0x000fc800078f08ff */
[----:B------:R-:W-:-:S04]  /*438b0*/  IADD3 R4, PT, PT, -R2, RZ, RZ ;  /* 0x000000ff02047210 */ /* 0x000fc80007ffe1ff */
[----:B------:R-:W-:Y:S01]  /*438c0*/  @!P0 MOV R2, R4 ;  /* 0x0000000400028202 */ /* 0x000fe20000000f00 */
[----:B0-----:R-:W-:-:S10]  /*438d0*/  DMUL R16, R20, UR10 ;  /* 0x0000000a14107c28 */ /* 0x001fd40008000000 */
[----:B------:R-:W0:Y:S02]  /*438e0*/  F2F.F32.F64 R16, R16 ;  /* 0x0000001000107310 */ /* 0x000e240000301000 */
[----:B0-----:R-:W-:Y:S01]  /*438f0*/  FSEL R4, -R16, R16, !P1 ;  /* 0x0000001010047208 */ /* 0x001fe20004800100 */
[----:B------:R-:W-:Y:S06]  /*43900*/  BRA `(.L_x_1134) ;  /* 0x0000000000087947 */ /* 0x000fec0003800000 */
.L_x_1135:
[----:B------:R-:W-:Y:S02]  /*43910*/  HFMA2 R2, -RZ, RZ, 0, 0 ;  /* 0x00000000ff027431 */ /* 0x000fe400000001ff */
[----:B------:R-:W-:-:S07]  /*43920*/  FMUL R4, RZ, R9 ;  /* 0x00000009ff047220 */ /* 0x000fce0000400000 */
.L_x_1134:
[----:B------:R-:W-:Y:S05]  /*43930*/  BSYNC.RECONVERGENT B0 ;  /* 0x0000000000007941 */ /* 0x000fea0003800200 */
.L_x_1133:
        /* <DEDUP_REMOVED lines=34> */
.L_x_1138:
[----:B------:R-:W-:Y:S05]  /*43b60*/  BSYNC.RECONVERGENT B3 ;  /* 0x0000000000037941 */ /* 0x000fea0003800200 */
.L_x_1137:
        /* <DEDUP_REMOVED lines=29> */
.L_x_1141:
        /* <DEDUP_REMOVED lines=32> */
.L_x_1146:
        /* <DEDUP_REMOVED lines=42> */
.L_x_1145:
[----:B------:R-:W-:Y:S02]  /*441e0*/  HFMA2 R5, -RZ, RZ, 0, 0 ;  /* 0x00000000ff057431 */ /* 0x000fe400000001ff */
[----:B------:R-:W-:-:S07]  /*441f0*/  FMUL R6, RZ, R9 ;  /* 0x00000009ff067220 */ /* 0x000fce0000400000 */
.L_x_1144:
[----:B------:R-:W-:Y:S05]  /*44200*/  BSYNC.RECONVERGENT B1 ;  /* 0x0000000000017941 */ /* 0x000fea0003800200 */
.L_x_1143:
[----:B------:R-:W-:Y:S01]  /*44210*/  LOP3.LUT R5, R5, 0x3, RZ, 0xc0, !PT ;  /* 0x0000000305057812 */ /* 0x000fe200078ec0ff */
[C---:B------:R-:W-:Y:S01]  /*44220*/  FMUL R7, |R4|.reuse, 16777216 ;  /* 0x4b80000004077820 */ /* 0x040fe20000400200 */
[----:B------:R-:W-:Y:S01]  /*44230*/  MOV R2, 0x3fc90fdb ;  /* 0x3fc90fdb00027802 */ /* 0x000fe20000000f00 */
[----:B------:R-:W-:Y:S01]  /*44240*/  HFMA2 R16, -RZ, RZ, 0.487060546875, -0.0625 ;  /* 0x37cbac00ff107431 */ /* 0x000fe200000001ff */
[----:B------:R-:W-:Y:S01]  /*44250*/  I2FP.F32.U32 R5, R5 ;  /* 0x0000000500057245 */ /* 0x000fe20000201000 */
[----:B------:R-:W-:Y:S01]  /*44260*/  IMAD.MOV.U32 R20, RZ, RZ, 0x3e2aaaa8 ;  /* 0x3e2aaaa8ff147424 */ /* 0x000fe200078e00ff */
        /* <DEDUP_REMOVED lines=30> */
.L_x_1142:
[----:B------:R-:W-:Y:S05]  /*44450*/  BSYNC.RECONVERGENT B0 ;  /* 0x0000000000007941 */ /* 0x000fea0003800200 */
.L_x_1140:
        /* <DEDUP_REMOVED lines=18> */
.L_x_1150:
[----:B------:R-:W-:Y:S05]  /*44580*/  BSYNC.RECONVERGENT B4 ;  /* 0x0000000000047941 */ /* 0x000fea0003800200 */
.L_x_1149:
        /* <DEDUP_REMOVED lines=20> */
.L_x_1152:
[----:B------:R-:W-:Y:S05]  /*446d0*/  BSYNC.RECONVERGENT B4 ;  /* 0x0000000000047941 */ /* 0x000fea0003800200 */
.L_x_1151:
        /* <DEDUP_REMOVED lines=20> */
.L_x_1154:
[----:B------:R-:W-:Y:S05]  /*44820*/  BSYNC.RECONVERGENT B4 ;  /* 0x0000000000047941 */ /* 0x000fea0003800200 */
.L_x_1153:
        /* <DEDUP_REMOVED lines=20> */
.L_x_1156:
[----:B------:R-:W-:Y:S05]  /*44970*/  BSYNC.RECONVERGENT B4 ;  /* 0x0000000000047941 */ /* 0x000fea0003800200 */
.L_x_1155:
        /* <DEDUP_REMOVED lines=21> */
.L_x_1158:
[----:B------:R-:W-:Y:S05]  /*44ad0*/  BSYNC.RECONVERGENT B4 ;  /* 0x0000000000047941 */ /* 0x000fea0003800200 */
.L_x_1157:
        /* <DEDUP_REMOVED lines=20> */
.L_x_1160:
[----:B------:R-:W-:Y:S05]  /*44c20*/  BSYNC.RECONVERGENT B4 ;  /* 0x0000000000047941 */ /* 0x000fea0003800200 */
.L_x_1159:
        /* <DEDUP_REMOVED lines=21> */
.L_x_1162:
[----:B------:R-:W-:Y:S05]  /*44d80*/  BSYNC.RECONVERGENT B4 ;  /* 0x0000000000047941 */ /* 0x000fea0003800200 */
.L_x_1161:
        /* <DEDUP_REMOVED lines=16> */
[----:B------:R-:W-:Y:S02]  /*44e90*/  HFMA2 R2, -RZ, RZ, 2.375, 0 ;  /* 0x40c00000ff027431 */ /* 0x000fe400000001ff */
[----:B------:R-:W-:Y:S01]  /*44ea0*/  IMAD.MOV.U32 R26, RZ, RZ, R4 ;  /* 0x000000ffff1a7224 */ /* 0x000fe200078e0004 */
[----:B------:R-:W-:-:S07]  /*44eb0*/  MOV R16, 0x44ed0 ;  /* 0x00044ed000107802 */ /* 0x000fce0000000f00 */
[----:B------:R-:W-:Y:S05]  /*44ec0*/  CALL.REL.NOINC `($__internal_1_$__cuda_sm3x_div_rn_noftz_f32_slowpath) ;  /* 0x0000019800c47944 */ /* 0x000fea0003c00000 */
.L_x_1164:
[----:B------:R-:W-:Y:S05]  /*44ed0*/  BSYNC.RECONVERGENT B4 ;  /* 0x0000000000047941 */ /* 0x000fea0003800200 */
.L_x_1163:
        /* <DEDUP_REMOVED lines=21> */
.L_x_1166:
[----:B------:R-:W-:Y:S05]  /*45030*/  BSYNC.RECONVERGENT B4 ;  /* 0x0000000000047941 */ /* 0x000fea0003800200 */
.L_x_1165:
        /* <DEDUP_REMOVED lines=20> */
.L_x_1168:
[----:B------:R-:W-:Y:S05]  /*45180*/  BSYNC.RECONVERGENT B4 ;  /* 0x0000000000047941 */ /* 0x000fea0003800200 */
.L_x_1167:
        /* <DEDUP_REMOVED lines=20> */
.L_x_1170:
[----:B------:R-:W-:Y:S05]  /*452d0*/  BSYNC.RECONVERGENT B4 ;  /* 0x0000000000047941 */ /* 0x000fea0003800200 */
.L_x_1169:
[----:B------:R-:W-:Y:S05]  /*452e0*/  BRA `(.L_x_1171) ;  /* 0x0000001000ac7947 */ /* 0x000fea0003800000 */
.L_x_1148:
        /* <DEDUP_REMOVED lines=23> */
.L_x_1173:
        /* <DEDUP_REMOVED lines=32> */
.L_x_1178:
        /* <DEDUP_REMOVED lines=42> */
.L_x_1177:
[----:B------:R-:W-:Y:S02]  /*45900*/  HFMA2 R5, -RZ, RZ, 0, 0 ;  /* 0x00000000ff057431 */ /* 0x000fe400000001ff */
[----:B------:R-:W-:-:S07]  /*45910*/  FMUL R6, RZ, R21 ;  /* 0x00000015ff067220 */ /* 0x000fce0000400000 */
.L_x_1176:
[----:B------:R-:W-:Y:S05]  /*45920*/  BSYNC.RECONVERGENT B1 ;  /* 0x0000000000017941 */ /* 0x000fea0003800200 */
.L_x_1175:
        /* <DEDUP_REMOVED lines=36> */
.L_x_1174:
[----:B------:R-:W-:Y:S05]  /*45b70*/  BSYNC.RECONVERGENT B0 ;  /* 0x0000000000007941 */ /* 0x000fea0003800200 */
.L_x_1172:
        /* <DEDUP_REMOVED lines=28> */
.L_x_1180:
        /* <DEDUP_REMOVED lines=32> */
.L_x_1185:
        /* <DEDUP_REMOVED lines=42> */
.L_x_1184:
[----:B------:R-:W-:Y:S02]  /*461e0*/  HFMA2 R2, -RZ, RZ, 0, 0 ;  /* 0x00000000ff027431 */ /* 0x000fe400000001ff */
[----:B------:R-:W-:-:S07]  /*461f0*/  FMUL R6, RZ, R21 ;  /* 0x00000015ff067220 */ /* 0x000fce0000400000 */
.L_x_1183:
[----:B------:R-:W-:Y:S05]  /*46200*/  BSYNC.RECONVERGENT B1 ;  /* 0x0000000000017941 */ /* 0x000fea0003800200 */
.L_x_1182:
        /* <DEDUP_REMOVED lines=36> */
.L_x_1181:
[----:B------:R-:W-:Y:S05]  /*46450*/  BSYNC.RECONVERGENT B0 ;  /* 0x0000000000007941 */ /* 0x000fea0003800200 */
.L_x_1179:
        /* <DEDUP_REMOVED lines=15> */
.L_x_1187:
[----:B------:R-:W-:Y:S05]  /*46550*/  BSYNC.RECONVERGENT B4 ;  /* 0x0000000000047941 */ /* 0x000fea0003800200 */
.L_x_1186:
[----:B------:R-:W-:Y:S02]  /*46560*/  FSETP.GEU.AND P0, PT, |R4|, 1.000000003171076851e-30, PT ;  /* 0x0da242600400780b */ /* 0x000fe40003f0e200 */
[----:B------:R-:W-:-:S04]  /*46570*/  LOP3.LUT R16, R5, 0x80000000, R4, 0xb8, !PT ;  /* 0x8000000005107812 */ /* 0x000fc800078eb804 */
[----:B------:R-:W-:-:S05]  /*46580*/  FSEL R5, R16, R5, !P0 ;  /* 0x0000000510057208 */ /* 0x000fca0004000000 */
[----:B------:R-:W-:-:S07]  /*46590*/  FFMA R2, R5, R2, -R6 ;  /* 0x0000000205027223 */ /* 0x000fce0000000806 */
.L_x_1171:
[----:B------:R-:W-:Y:S05]  /*465a0*/  BSYNC.RECONVERGENT B3 ;  /* 0x0000000000037941 */ /* 0x000fea0003800200 */
.L_x_1147:
        /* <DEDUP_REMOVED lines=51> */
.L_x_1190:
        /* <DEDUP_REMOVED lines=26> */
[----:B------:R-:W-:Y:S02]  /*46a80*/  IMAD.SHL.U32 R9, R22, 0x100, RZ ;  /* 0x0000010016097824 */ /* 0x000fe400078e00ff */
[----:B------:R-:W-:Y:S01]  /*46a90*/  HFMA2 R18, -RZ, RZ, 0, 0 ;  /* 0x00000000ff127431 */ /* 0x000fe200000001ff */
[----:B------:R-:W-:Y:S01]  /*46aa0*/  MOV R2, RZ ;  /* 0x000000ff00027202 */ /* 0x000fe20000000f00 */
[----:B------:R-:W-:Y:S01]  /*46ab0*/  UMOV UR5, URZ ;  /* 0x000000ff00057c82 */ /* 0x000fe20008000000 */
[----:B------:R-:W-:-:S07]  /*46ac0*/  LOP3.LUT R21, R9, 0x80000000, RZ, 0xfc, !PT ;  /* 0x8000000009157812 */ /* 0x000fce00078efcff */
.L_x_1197:
        /* <DEDUP_REMOVED lines=42> */
.L_x_1196:
[----:B------:R-:W-:Y:S02]  /*46d70*/  HFMA2 R2, -RZ, RZ, 0, 0 ;  /* 0x00000000ff027431 */ /* 0x000fe400000001ff */
[----:B------:R-:W-:-:S07]  /*46d80*/  FMUL R6, RZ, R22 ;  /* 0x00000016ff067220 */ /* 0x000fce0000400000 */
.L_x_1195:
[----:B------:R-:W-:Y:S05]  /*46d90*/  BSYNC.RECONVERGENT B0 ;  /* 0x0000000000007941 */ /* 0x000fea0003800200 */
.L_x_1194:
        /* <DEDUP_REMOVED lines=39> */
.L_x_1193:
[----:B------:R-:W-:Y:S05]  /*47010*/  @P2 BREAK.RELIABLE B4 ;  /* 0x0000000000042942 */ /* 0x000fea0003800100 */
[----:B------:R-:W-:Y:S01]  /*47020*/  MOV R9, RZ ;  /* 0x000000ff00097202 */ /* 0x000fe20000000f00 */
[----:B------:R-:W-:Y:S06]  /*47030*/  @P2 BRA `(.L_x_1198) ;  /* 0x0000000c00982947 */ /* 0x000fec0003800000 */
.L_x_1191:
[----:B------:R-:W-:Y:S05]  /*47040*/  BSYNC.RELIABLE B4 ;  /* 0x0000000000047941 */ /* 0x000fea0003800100 */
.L_x_1189:
        /* <DEDUP_REMOVED lines=15> */
.L_x_1200:
[----:B------:R-:W-:Y:S05]  /*47140*/  BSYNC.RECONVERGENT B4 ;  /* 0x0000000000047941 */ /* 0x000fea0003800200 */
.L_x_1199:
        /* <DEDUP_REMOVED lines=20> */
.L_x_1202:
[----:B------:R-:W-:Y:S05]  /*47290*/  BSYNC.RECONVERGENT B4 ;  /* 0x0000000000047941 */ /* 0x000fea0003800200 */
.L_x_1201:
        /* <DEDUP_REMOVED lines=20> */
.L_x_1204:
[----:B------:R-:W-:Y:S05]  /*473e0*/  BSYNC.RECONVERGENT B4 ;  /* 0x0000000000047941 */ /* 0x000fea0003800200 */
.L_x_1203:
        /* <DEDUP_REMOVED lines=20> */
.L_x_1206:
[----:B------:R-:W-:Y:S05]  /*47530*/  BSYNC.RECONVERGENT B4 ;  /* 0x0000000000047941 */ /* 0x000fea0003800200 */
.L_x_1205:
        /* <DEDUP_REMOVED lines=21> */
.L_x_1208:
[----:B------:R-:W-:Y:S05]  /*47690*/  BSYNC.RECONVERGENT B4 ;  /* 0x0000000000047941 */ /* 0x000fea0003800200 */
.L_x_1207:
        /* <DEDUP_REMOVED lines=20> */
.L_x_1210:
[----:B------:R-:W-:Y:S05]  /*477e0*/  BSYNC.RECONVERGENT B4 ;  /* 0x0000000000047941 */ /* 0x000fea0003800200 */
.L_x_1209:
        /* <DEDUP_REMOVED lines=21> */
.L_x_1212:
[----:B------:R-:W-:Y:S05]  /*47940*/  BSYNC.RECONVERGENT B4 ;  /* 0x0000000000047941 */ /* 0x000fea0003800200 */
.L_x_1211:
        /* <DEDUP_REMOVED lines=20> */
.L_x_1214:
[----:B------:R-:W-:Y:S05]  /*47a90*/  BSYNC.RECONVERGENT B4 ;  /* 0x0000000000047941 */ /* 0x000fea0003800200 */
.L_x_1213:
        /* <DEDUP_REMOVED lines=21> */
.L_x_1216:
[----:B------:R-:W-:Y:S05]  /*47bf0*/  BSYNC.RECONVERGENT B4 ;  /* 0x0000000000047941 */ /* 0x000fea0003800200 */
.L_x_1215:
        /* <DEDUP_REMOVED lines=20> */
.L_x_1218:
[----:B------:R-:W-:Y:S05]  /*47d40*/  BSYNC.RECONVERGENT B4 ;  /* 0x0000000000047941 */ /* 0x000fea0003800200 */
.L_x_1217:
        /* <DEDUP_REMOVED lines=19> */
.L_x_1220:
[----:B------:R-:W-:Y:S05]  /*47e80*/  BSYNC.RECONVERGENT B4 ;  /* 0x0000000000047941 */ /* 0x000fea0003800200 */
.L_x_1219:
[----:B------:R-:W-:Y:S05]  /*47e90*/  BRA `(.L_x_1221) ;  /* 0x0000001000607947 */ /* 0x000fea0003800000 */
.L_x_1198:
        /* <DEDUP_REMOVED lines=29> */
[----:B------:R-:W-:Y:S01]  /*48070*/  IMAD.MOV.U32 R27, RZ, RZ, RZ ;  /* 0x000000ffff1b7224 */ /* 0x000fe200078e00ff */
[----:B------:R-:W-:Y:S02]  /*48080*/  MOV R2, RZ ;  /* 0x000000ff00027202 */ /* 0x000fe40000000f00 */
[----:B------:R-:W-:-:S07]  /*48090*/  LOP3.LUT R29, R6, 0x80000000, RZ, 0xfc, !PT ;  /* 0x80000000061d7812 */ /* 0x000fce00078efcff */
.L_x_1227:
        /* <DEDUP_REMOVED lines=12> */
.L_x_1226:
        /* <DEDUP_REMOVED lines=32> */
.L_x_1225:
[----:B------:R-:W-:Y:S02]  /*48360*/  HFMA2 R2, -RZ, RZ, 0, 0 ;  /* 0x00000000ff027431 */ /* 0x000fe400000001ff */
[----:B------:R-:W-:-:S07]  /*48370*/  FMUL R6, RZ, R25 ;  /* 0x00000019ff067220 */ /* 0x000fce0000400000 */
.L_x_1224:
[----:B------:R-:W-:Y:S05]  /*48380*/  BSYNC.RECONVERGENT B1 ;  /* 0x0000000000017941 */ /* 0x000fea0003800200 */
.L_x_1223:
        /* <DEDUP_REMOVED lines=36> */
.L_x_1222:
[----:B------:R-:W-:Y:S05]  /*485d0*/  BSYNC.RECONVERGENT B0 ;  /* 0x0000000000007941 */ /* 0x000fea0003800200 */
.L_x_1192:
        /* <DEDUP_REMOVED lines=26> */
.L_x_1229:
        /* <DEDUP_REMOVED lines=39> */
.L_x_1235:
        /* <DEDUP_REMOVED lines=12> */
.L_x_1234:
        /* <DEDUP_REMOVED lines=32> */
.L_x_1233:
[----:B------:R-:W-:Y:S02]  /*48cb0*/  HFMA2 R2, -RZ, RZ, 0, 0 ;  /* 0x00000000ff027431 */ /* 0x000fe400000001ff */
[----:B------:R-:W-:-:S07]  /*48cc0*/  FMUL R6, RZ, R25 ;  /* 0x00000019ff067220 */ /* 0x000fce0000400000 */
.L_x_1232:
[----:B------:R-:W-:Y:S05]  /*48cd0*/  BSYNC.RECONVERGENT B1 ;  /* 0x0000000000017941 */ /* 0x000fea0003800200 */
.L_x_1231:
        /* <DEDUP_REMOVED lines=29> */
.L_x_1230:
[----:B------:R-:W-:Y:S05]  /*48eb0*/  BSYNC.RECONVERGENT B0 ;  /* 0x0000000000007941 */ /* 0x000fea0003800200 */
.L_x_1228:
        /* <DEDUP_REMOVED lines=20> */
.L_x_1237:
[----:B------:R-:W-:Y:S05]  /*49000*/  BSYNC.RECONVERGENT B5 ;  /* 0x0000000000057941 */ /* 0x000fea0003800200 */
.L_x_1236:
[----:B------:R-:W-:-:S07]  /*49010*/  FFMA R2, R6, R2, -R7 ;  /* 0x0000000206027223 */ /* 0x000fce0000000807 */
.L_x_1221:
[----:B------:R-:W-:Y:S05]  /*49020*/  BSYNC.RECONVERGENT B3 ;  /* 0x0000000000037941 */ /* 0x000fea0003800200 */
.L_x_1188:
[----:B------:R-:W-:-:S04]  /*49030*/  FADD R2, -R2, R9 ;  /* 0x0000000902027221 */ /* 0x000fc80000000100 */
[----:B------:R-:W-:Y:S01]  /*49040*/  FMUL R2, R5, R2 ;  /* 0x0000000205027220 */ /* 0x000fe20000400000 */
[----:B------:R-:W-:Y:S06]  /*49050*/  BRA `(.L_x_1126) ;  /* 0x0000001000ec7947 */ /* 0x000fec0003800000 */
.L_x_1139:
        /* <DEDUP_REMOVED lines=24> */
.L_x_1239:
        /* <DEDUP_REMOVED lines=32> */
.L_x_1244:
        /* <DEDUP_REMOVED lines=42> */
.L_x_1243:
[----:B------:R-:W-:Y:S02]  /*49680*/  HFMA2 R2, -RZ, RZ, 0, 0 ;  /* 0x00000000ff027431 */ /* 0x000fe400000001ff */
[----:B------:R-:W-:-:S07]  /*49690*/  FMUL R5, RZ, R17 ;  /* 0x00000011ff057220 */ /* 0x000fce0000400000 */
.L_x_1242:
[----:B------:R-:W-:Y:S05]  /*496a0*/  BSYNC.RECONVERGENT B1 ;  /* 0x0000000000017941 */ /* 0x000fea0003800200 */
.L_x_1241:
[----:B------:R-:W-:Y:S01]  /*496b0*/  LOP3.LUT R2, R2, 0x3, RZ, 0xc0, !PT ;  /* 0x0000000302027812 */ /* 0x000fe200078ec0ff */
[C---:B------:R-:W-:Y:S01]  /*496c0*/  FMUL R17, |R4|.reuse, 16777216 ;  /* 0x4b80000004117820 */ /* 0x040fe20000400200 */
[----:B------:R-:W-:Y:S01]  /*496d0*/  MOV R7, 0x3fc90fdb ;  /* 0x3fc90fdb00077802 */ /* 0x000fe20000000f00 */
[----:B------:R-:W-:Y:S01]  /*496e0*/  IMAD.MOV.U32 R16, RZ, RZ, 0x37cbac00 ;  /* 0x37cbac00ff107424 */ /* 0x000fe200078e00ff */
[----:B------:R-:W-:Y:S02]  /*496f0*/  I2FP.F32.U32 R2, R2 ;  /* 0x0000000200027245 */ /* 0x000fe40000201000 */
[----:B------:R-:W-:Y:S02]  /*49700*/  FSETP.GEU.AND P3, PT, |R4|, 1.175494350822287508e-38, PT ;  /* 0x008000000400780b */ /* 0x000fe40003f6e200 */
[----:B------:R-:W-:Y:S01]  /*49710*/  MOV R18, 0x3e2aaaa8 ;  /* 0x3e2aaaa800127802 */ /* 0x000fe20000000f00 */
[----:B------:R-:W-:Y:S01]  /*49720*/  FFMA R2, R2, R7, -2.3561944961547851562 ;  /* 0xc016cbe402027423 */ /* 0x000fe20000000007 */
[----:B------:R-:W-:Y:S01]  /*49730*/  FSEL R20, R17, |R4|, !P3 ;  /* 0x4000000411147208 */ /* 0x000fe20005800000 */
[----:B------:R-:W-:-:S02]  /*49740*/  HFMA2 R17, -RZ, RZ, 1.0078125, -8.98838043212890625e-05 ;  /* 0x3c0885e4ff117431 */ /* 0x000fc400000001ff */
        /* <DEDUP_REMOVED lines=26> */
.L_x_1240:
[----:B------:R-:W-:Y:S05]  /*498f0*/  BSYNC.RECONVERGENT B0 ;  /* 0x0000000000007941 */ /* 0x000fea0003800200 */
.L_x_1238:
        /* <DEDUP_REMOVED lines=29> */
.L_x_1246:
        /* <DEDUP_REMOVED lines=32> */
.L_x_1251:
        /* <DEDUP_REMOVED lines=42> */
.L_x_1250:
[----:B------:R-:W-:Y:S02]  /*49f70*/  HFMA2 R2, -RZ, RZ, 0, 0 ;  /* 0x00000000ff027431 */ /* 0x000fe400000001ff */
[----:B------:R-:W-:-:S07]  /*49f80*/  FMUL R6, RZ, R22 ;  /* 0x00000016ff067220 */ /* 0x000fce0000400000 */
.L_x_1249:
[----:B------:R-:W-:Y:S05]  /*49f90*/  BSYNC.RECONVERGENT B1 ;  /* 0x0000000000017941 */ /* 0x000fea0003800200 */
.L_x_1248:
        /* <DEDUP_REMOVED lines=36> */
.L_x_1247:
[----:B------:R-:W-:Y:S05]  /*4a1e0*/  BSYNC.RECONVERGENT B0 ;  /* 0x0000000000007941 */ /* 0x000fea0003800200 */
.L_x_1245:
        /* <DEDUP_REMOVED lines=18> */
.L_x_1253:
[----:B------:R-:W-:Y:S05]  /*4a310*/  BSYNC.RECONVERGENT B3 ;  /* 0x0000000000037941 */ /* 0x000fea0003800200 */
.L_x_1252:
        /* <DEDUP_REMOVED lines=9> */
[----:B------:R-:W-:Y:S01]  /*4a3b0*/  MOV R2, R5 ;  /* 0x0000000500027202 */ /* 0x000fe20000000f00 */
[----:B------:R-:W-:Y:S01]  /*4a3c0*/  IMAD.MOV.U32 R26, RZ, RZ, R4 ;  /* 0x000000ffff1a7224 */ /* 0x000fe200078e0004 */
[----:B------:R-:W-:-:S07]  /*4a3d0*/  MOV R16, 0x4a3f0 ;  /* 0x0004a3f000107802 */ /* 0x000fce0000000f00 */
[----:B------:R-:W-:Y:S05]  /*4a3e0*/  CALL.REL.NOINC `($__internal_1_$__cuda_sm3x_div_rn_noftz_f32_slowpath) ;  /* 0x00000144007c7944 */ /* 0x000fea0003c00000 */
.L_x_1255:
[----:B------:R-:W-:Y:S05]  /*4a3f0*/  BSYNC.RECONVERGENT B3 ;  /* 0x0000000000037941 */ /* 0x000fea0003800200 */
.L_x_1254:
[----:B------:R-:W-:-:S07]  /*4a400*/  FMUL R2, R2, R6 ;  /* 0x0000000602027220 */ /* 0x000fce0000400000 */
.L_x_1126:
[----:B------:R-:W-:Y:S05]  /*4a410*/  BSYNC.RECONVERGENT B2 ;  /* 0x0000000000027941 */ /* 0x000fea0003800200 */
.L_x_1125:
        /* <DEDUP_REMOVED lines=23> */
.L_x_1261:
[----:B------:R-:W-:Y:S01]  /*4a590*/  FSETP.GEU.AND P0, PT, R4, -1, PT ;  /* 0xbf8000000400780b */ /* 0x000fe20003f0e000 */
[----:B------:R-:W-:-:S12]  /*4a5a0*/  FADD R2, R2, -1 ;  /* 0xbf80000002027421 */ /* 0x000fd80000000000 */
[----:B------:R-:W-:-:S07]  /*4a5b0*/  @!P0 FADD R2, R2, -1 ;  /* 0xbf80000002028421 */ /* 0x000fce0000000000 */
.L_x_1260:
[----:B------:R-:W-:Y:S05]  /*4a5c0*/  BSYNC.RECONVERGENT B1 ;  /* 0x0000000000017941 */ /* 0x000fea0003800200 */
.L_x_1259:
[----:B------:R-:W-:Y:S01]  /*4a5d0*/  FADD R5, R5, -R2 ;  /* 0x8000000205057221 */ /* 0x000fe20000000000 */
[----:B------:R-:W-:Y:S06]  /*4a5e0*/  BRA `(.L_x_1257) ;  /* 0x0000000000647947 */ /* 0x000fec0003800000 */
.L_x_1258:
        /* <DEDUP_REMOVED lines=10> */
.L_x_1264:
        /* <DEDUP_REMOVED lines=12> */
.L_x_1263:
[----:B------:R-:W-:Y:S05]  /*4a750*/  BSYNC.RECONVERGENT B1 ;  /* 0x0000000000017941 */ /* 0x000fea0003800200 */
.L_x_1262:
[----:B------:R-:W-:-:S04]  /*4a760*/  FMUL R2, R2, 1.1920928955078125e-07 ;  /* 0x3400000002027820 */ /* 0x000fc80000400000 */
[----:B------:R-:W-:-:S07]  /*4a770*/  FMUL R5, R9, R2 ;  /* 0x0000000209057220 */ /* 0x000fce0000400000 */
.L_x_1257:
[----:B------:R-:W-:Y:S05]  /*4a780*/  BSYNC.RECONVERGENT B0 ;  /* 0x0000000000007941 */ /* 0x000fea0003800200 */
.L_x_1256:
        /* <DEDUP_REMOVED lines=70> */
.L_x_1268:
[----:B------:R-:W-:Y:S05]  /*4abf0*/  BSYNC.RECONVERGENT B3 ;  /* 0x0000000000037941 */ /* 0x000fea0003800200 */
.L_x_1267:
[----:B------:R-:W-:Y:S05]  /*4ac00*/  BRA `(.L_x_1269) ;  /* 0x0000000400007947 */ /* 0x000fea0003800000 */
.L_x_1266:
        /* <DEDUP_REMOVED lines=63> */
.L_x_1270:
[----:B------:R-:W-:Y:S05]  /*4b000*/  BSYNC.RECONVERGENT B3 ;  /* 0x0000000000037941 */ /* 0x000fea0003800200 */
.L_x_1269:
[----:B------:R-:W-:Y:S05]  /*4b010*/  BSYNC.RECONVERGENT B2 ;  /* 0x0000000000027941 */ /* 0x000fea0003800200 */
.L_x_1265:
        /* <DEDUP_REMOVED lines=22> */
.L_x_1276:
[----:B------:R-:W-:Y:S01]  /*4b180*/  FSETP.GEU.AND P0, PT, R2, -1, PT ;  /* 0xbf8000000200780b */ /* 0x000fe20003f0e000 */
[----:B------:R-:W-:-:S12]  /*4b190*/  FADD R5, R5, -1 ;  /* 0xbf80000005057421 */ /* 0x000fd80000000000 */
[----:B------:R-:W-:-:S07]  /*4b1a0*/  @!P0 FADD R5, R5, -1 ;  /* 0xbf80000005058421 */ /* 0x000fce0000000000 */
.L_x_1275:
[----:B------:R-:W-:Y:S05]  /*4b1b0*/  BSYNC.RECONVERGENT B1 ;  /* 0x0000000000017941 */ /* 0x000fea0003800200 */
.L_x_1274:
[----:B------:R-:W-:Y:S01]  /*4b1c0*/  FADD R0, R0, -R5 ;  /* 0x8000000500007221 */ /* 0x000fe20000000000 */
[----:B------:R-:W-:Y:S06]  /*4b1d0*/  BRA `(.L_x_1272) ;  /* 0x0000000000647947 */ /* 0x000fec0003800000 */
.L_x_1273:
        /* <DEDUP_REMOVED lines=10> */
.L_x_1279:
        /* <DEDUP_REMOVED lines=12> */
.L_x_1278:
[----:B------:R-:W-:Y:S05]  /*4b340*/  BSYNC.RECONVERGENT B1 ;  /* 0x0000000000017941 */ /* 0x000fea0003800200 */
.L_x_1277:
[----:B------:R-:W-:-:S04]  /*4b350*/  FMUL R5, R2, 1.1920928955078125e-07 ;  /* 0x3400000002057820 */ /* 0x000fc80000400000 */
[----:B------:R-:W-:-:S07]  /*4b360*/  FMUL R0, R6, R5 ;  /* 0x0000000506007220 */ /* 0x000fce0000400000 */
.L_x_1272:
[----:B------:R-:W-:Y:S05]  /*4b370*/  BSYNC.RECONVERGENT B0 ;  /* 0x0000000000007941 */ /* 0x000fea0003800200 */
.L_x_1271:
        /* <DEDUP_REMOVED lines=71> */
.L_x_1283:
[----:B------:R-:W-:Y:S05]  /*4b7f0*/  BSYNC.RECONVERGENT B3 ;  /* 0x0000000000037941 */ /* 0x000fea0003800200 */
.L_x_1282:
[----:B------:R-:W-:Y:S05]  /*4b800*/  BRA `(.L_x_1284) ;  /* 0x0000000400007947 */ /* 0x000fea0003800000 */
.L_x_1281:
        /* <DEDUP_REMOVED lines=62> */
[----:B------:R-:W-:-:S07]  /*4bbf0*/  IMAD.MOV.U32 R0, RZ, RZ, R2 ;  /* 0x000000ffff007224 */ /* 0x000fce00078e0002 */
.L_x_1285:
[----:B------:R-:W-:Y:S05]  /*4bc00*/  BSYNC.RECONVERGENT B3 ;  /* 0x0000000000037941 */ /* 0x000fea0003800200 */
.L_x_1284:
[----:B------:R-:W-:Y:S05]  /*4bc10*/  BSYNC.RECONVERGENT B2 ;  /* 0x0000000000027941 */ /* 0x000fea0003800200 */
.L_x_1280:
[----:B------:R-:W-:Y:S01]  /*4bc20*/  FFMA R10, R19, R0, R10 ;  /* 0x00000000130a7223 */ /* 0x000fe2000000000a */
[----:B------:R-:W-:Y:S06]  /*4bc30*/  BRA.U UP0, `(.L_x_1286) ;  /* 0xfffffed500647547 */ /* 0x000fec000b83ffff */
[----:B------:R-:W-:-:S13]  /*4bc40*/  ISETP.NE.AND P0, PT, R14, 0x4, PT ;  /* 0x000000040e00780c */ /* 0x000fda0003f05270 */
[----:B------:R-:W-:Y:S05]  /*4bc50*/  @!P0 BRA `(.L_x_7) ;  /* 0x0000012800a88947 */ /* 0x000fea0003800000 */
[----:B------:R-:W0:Y:S02]  /*4bc60*/  LDC.64 R2, c[0x0][0x408] ;  /* 0x00010200ff027b82 */ /* 0x000e240000000a00 */
[----:B0-----:R0:W5:Y:S01]  /*4bc70*/  LDG.E R23, desc[UR6][R2.64+0xc4] ;  /* 0x0000c40602177981 */ /* 0x001162000c1e1900 */
[----:B------:R-:W-:-:S05]  /*4bc80*/  UMOV UR4, URZ ;  /* 0x000000ff00047c82 */ /* 0x000fca0008000000 */
.L_x_1613:
        /* <DEDUP_REMOVED lines=26> */
.L_x_1290:
        /* <DEDUP_REMOVED lines=42> */
.L_x_1289:
[----:B------:R-:W-:Y:S02]  /*4c0d0*/  HFMA2 R2, -RZ, RZ, 0, 0 ;  /* 0x00000000ff027431 */ /* 0x000fe400000001ff */
[----:B------:R-:W-:-:S07]  /*4c0e0*/  FMUL R3, RZ, R20 ;  /* 0x00000014ff037220 */ /* 0x000fce0000400000 */
.L_x_1288:
[----:B------:R-:W-:Y:S05]  /*4c0f0*/  BSYNC.RECONVERGENT B0 ;  /* 0x0000000000007941 */ /* 0x000fea0003800200 */
.L_x_1287:
        /* <DEDUP_REMOVED lines=36> */
.L_x_1294:
        /* <DEDUP_REMOVED lines=34> */
[----:B------:R-:W-:Y:S01]  /*4c560*/  LOP3.LUT R26, R19, R20, RZ, 0x3c, !PT ;  /* 0x00000014131a7212 */ /* 0x000fe200078e3cff */
[----:B------:R-:W-:-:S03]  /*4c570*/  IMAD.MOV R19, RZ, RZ, -R17 ;  /* 0x000000ffff137224 */ /* 0x000fc600078e0a11 */
[----:B------:R-:W0:Y:S01]  /*4c580*/  I2F.F64.S64 R2, R2 ;  /* 0x0000000200027312 */ /* 0x000e220000301c00 */
[----:B------:R-:W-:Y:S02]  /*4c590*/  ISETP.GE.AND P1, PT, R26, RZ, PT ;  /* 0x000000ff1a00720c */ /* 0x000fe40003f26270 */
[----:B------:R-:W-:Y:S01]  /*4c5a0*/  @!P2 MOV R17, R19 ;  /* 0x000000130011a202 */ /* 0x000fe20000000f00 */
[----:B0-----:R-:W-:-:S10]  /*4c5b0*/  DMUL R24, R2, UR10 ;  /* 0x0000000a02187c28 */ /* 0x001fd40008000000 */
[----:B------:R-:W0:Y:S02]  /*4c5c0*/  F2F.F32.F64 R24, R24 ;  /* 0x0000001800187310 */ /* 0x000e240000301000 */
[----:B0-----:R-:W-:Y:S01]  /*4c5d0*/  FSEL R2, -R24, R24, !P1 ;  /* 0x0000001818027208 */ /* 0x001fe20004800100 */
[----:B------:R-:W-:Y:S06]  /*4c5e0*/  BRA `(.L_x_1292) ;  /* 0x0000000000087947 */ /* 0x000fec0003800000 */
.L_x_1293:
[----:B------:R-:W-:Y:S02]  /*4c5f0*/  HFMA2 R17, -RZ, RZ, 0, 0 ;  /* 0x00000000ff117431 */ /* 0x000fe400000001ff */
[----:B------:R-:W-:-:S07]  /*4c600*/  FMUL R2, RZ, R20 ;  /* 0x00000014ff027220 */ /* 0x000fce0000400000 */
.L_x_1292:
[----:B------:R-:W-:Y:S05]  /*4c610*/  BSYNC.RECONVERGENT B0 ;  /* 0x0000000000007941 */ /* 0x000fea0003800200 */
.L_x_1291:
        /* <DEDUP_REMOVED lines=28> */
.L_x_1298:
        /* <DEDUP_REMOVED lines=43> */
.L_x_1297:
[----:B------:R-:W-:Y:S02]  /*4ca90*/  HFMA2 R17, -RZ, RZ, 0, 0 ;  /* 0x00000000ff117431 */ /* 0x000fe400000001ff */
[----:B------:R-:W-:-:S07]  /*4caa0*/  FMUL R2, RZ, R20 ;  /* 0x00000014ff027220 */ /* 0x000fce0000400000 */
.L_x_1296:
[----:B------:R-:W-:Y:S05]  /*4cab0*/  BSYNC.RECONVERGENT B0 ;  /* 0x0000000000007941 */ /* 0x000fea0003800200 */
.L_x_1295:
        /* <DEDUP_REMOVED lines=26> */
.L_x_1302:
        /* <DEDUP_REMOVED lines=43> */
.L_x_1301:
[----:B------:R-:W-:Y:S02]  /*4cf10*/  HFMA2 R22, -RZ, RZ, 0, 0 ;  /* 0x00000000ff167431 */ /* 0x000fe400000001ff */
[----:B------:R-:W-:-:S07]  /*4cf20*/  FMUL R2, RZ, R20 ;  /* 0x00000014ff027220 */ /* 0x000fce0000400000 */
.L_x_1300:
[----:B------:R-:W-:Y:S05]  /*4cf30*/  BSYNC.RECONVERGENT B0 ;  /* 0x0000000000007941 */ /* 0x000fea0003800200 */
.L_x_1299:
[----:B------:R0:W5:Y:S01]  /*4cf40*/  LDG.E R21, desc[UR6][R6.64+0x8] ;  /* 0x0000080606157981 */ /* 0x000162000c1e1900 */
[----:B------:R-:W-:Y:S01]  /*4cf50*/  FMUL R17, R2, R2 ;  /* 0x0000000202117220 */ /* 0x000fe20000400000 */
[C---:B------:R-:W-:Y:S01]  /*4cf60*/  LOP3.LUT R3, R22.reuse, 0x1, RZ, 0xc0, !PT ;  /* 0x0000000116037812 */ /* 0x040fe200078ec0ff */
[----:B------:R-:W-:Y:S02]  /*4cf70*/  BSSY.RECONVERGENT B0, `(.L_x_1303) ;  /* 0x0000046000007945 */ /* 0x000fe40003800200 */
[----:B------:R-:W-:Y:S01]  /*4cf80*/  FFMA R24, R17, R5, -0.0013887860113754868507 ;  /* 0xbab607ed11187423 */ /* 0x000fe20000000005 */
[----:B------:R-:W-:Y:S01]  /*4cf90*/  ISETP.NE.U32.AND P1, PT, R3, 0x1, PT ;  /* 0x000000010300780c */ /* 0x000fe20003f25070 */
[----:B------:R-:W-:-:S03]  /*4cfa0*/  VIADD R3, R22, 0x1 ;  /* 0x0000000116037836 */ /* 0x000fc60000000000 */
[----:B------:R-:W-:Y:S02]  /*4cfb0*/  FSEL R24, R24, -0.00019574658654164522886, P1 ;  /* 0xb94d415318187808 */ /* 0x000fe40000800000 */
        /* <DEDUP_REMOVED lines=20> */
.L_x_1306:
        /* <DEDUP_REMOVED lines=43> */
.L_x_1305:
[----:B------:R-:W-:Y:S02]  /*4d3b0*/  HFMA2 R17, -RZ, RZ, 0, 0 ;  /* 0x00000000ff117431 */ /* 0x000fe400000001ff */
[----:B------:R-:W-:-:S07]  /*4d3c0*/  FMUL R19, RZ, R20 ;  /* 0x00000014ff137220 */ /* 0x000fce0000400000 */
.L_x_1304:
[----:B------:R-:W-:Y:S05]  /*4d3d0*/  BSYNC.RECONVERGENT B0 ;  /* 0x0000000000007941 */ /* 0x000fea0003800200 */
.L_x_1303:
        /* <DEDUP_REMOVED lines=30> */
.L_x_1310:
        /* <DEDUP_REMOVED lines=43> */
.L_x_1309:
[----:B------:R-:W-:Y:S02]  /*4d870*/  HFMA2 R29, -RZ, RZ, 0, 0 ;  /* 0x00000000ff1d7431 */ /* 0x000fe400000001ff */
[----:B------:R-:W-:-:S07]  /*4d880*/  FMUL R17, RZ, R20 ;  /* 0x00000014ff117220 */ /* 0x000fce0000400000 */
.L_x_1308:
[----:B------:R-:W-:Y:S05]  /*4d890*/  BSYNC.RECONVERGENT B0 ;  /* 0x0000000000007941 */ /* 0x000fea0003800200 */
.L_x_1307:
        /* <DEDUP_REMOVED lines=12> */
[----:B------:R-:W-:-:S03]  /*4d960*/  FSEL R29, -R16, -0.4999999701976776123, P1 ;  /* 0xbeffffff101d7808 */ /* 0x000fc60000800100 */
        /* <DEDUP_REMOVED lines=16> */
.L_x_1314:
        /* <DEDUP_REMOVED lines=43> */
.L_x_1313:
[----:B------:R-:W-:Y:S02]  /*4dd20*/  HFMA2 R29, -RZ, RZ, 0, 0 ;  /* 0x00000000ff1d7431 */ /* 0x000fe400000001ff */
[----:B------:R-:W-:-:S07]  /*4dd30*/  FMUL R2, RZ, R20 ;  /* 0x00000014ff027220 */ /* 0x000fce0000400000 */
.L_x_1312:
[----:B------:R-:W-:Y:S05]  /*4dd40*/  BSYNC.RECONVERGENT B0 ;  /* 0x0000000000007941 */ /* 0x000fea0003800200 */
.L_x_1311:
        /* <DEDUP_REMOVED lines=25> */
.L_x_1318:
        /* <DEDUP_REMOVED lines=43> */
.L_x_1317:
[----:B------:R-:W-:Y:S02]  /*4e190*/  HFMA2 R4, -RZ, RZ, 0, 0 ;  /* 0x00000000ff047431 */ /* 0x000fe400000001ff */
[----:B------:R-:W-:-:S07]  /*4e1a0*/  FMUL R0, RZ, R20 ;  /* 0x00000014ff007220 */ /* 0x000fce0000400000 */
.L_x_1316:
[----:B------:R-:W-:Y:S05]  /*4e1b0*/  BSYNC.RECONVERGENT B0 ;  /* 0x0000000000007941 */ /* 0x000fea0003800200 */
.L_x_1315:
        /* <DEDUP_REMOVED lines=36> */
.L_x_1319:
        /* <DEDUP_REMOVED lines=26> */
[----:B------:R-:W-:-:S07]  /*4e5a0*/  IMAD.MOV.U32 R27, RZ, RZ, R2 ;  /* 0x000000ffff1b7224 */ /* 0x000fce00078e0002 */
.L_x_1320:
        /* <DEDUP_REMOVED lines=37> */
.L_x_1326:
[----:B------:R-:W-:Y:S01]  /*4e800*/  FMUL.FTZ R26, R16, R5 ;  /* 0x00000005101a7220 */ /* 0x000fe20000410000 */
[----:B------:R-:W-:-:S03]  /*4e810*/  FMUL.FTZ R2, R5, 0.5 ;  /* 0x3f00000005027820 */ /* 0x000fc60000410000 */
[----:B------:R-:W-:-:S04]  /*4e820*/  FFMA R5, -R26, R26, R16 ;  /* 0x0000001a1a057223 */ /* 0x000fc80000000110 */
[----:B------:R-:W-:-:S07]  /*4e830*/  FFMA R26, R5, R2, R26 ;  /* 0x00000002051a7223 */ /* 0x000fce000000001a */
.L_x_1327:
[----:B------:R-:W-:Y:S05]  /*4e840*/  BSYNC.RECONVERGENT B1 ;  /* 0x0000000000017941 */ /* 0x000fea0003800200 */
.L_x_1325:
        /* <DEDUP_REMOVED lines=26> */
.L_x_1324:
        /* <DEDUP_REMOVED lines=25> */
.L_x_1328:
[----:B------:R-:W-:Y:S05]  /*4eb80*/  BSYNC.RECONVERGENT B0 ;  /* 0x0000000000007941 */ /* 0x000fea0003800200 */
.L_x_1323:
        /* <DEDUP_REMOVED lines=16> */
.L_x_1332:
        /* <DEDUP_REMOVED lines=43> */
.L_x_1331:
[----:B------:R-:W-:Y:S02]  /*4ef40*/  HFMA2 R2, -RZ, RZ, 0, 0 ;  /* 0x00000000ff027431 */ /* 0x000fe400000001ff */
[----:B------:R-:W-:-:S07]  /*4ef50*/  FMUL R4, RZ, R20 ;  /* 0x00000014ff047220 */ /* 0x000fce0000400000 */
.L_x_1330:
[----:B------:R-:W-:Y:S05]  /*4ef60*/  BSYNC.RECONVERGENT B0 ;  /* 0x0000000000007941 */ /* 0x000fea0003800200 */
.L_x_1329:
        /* <DEDUP_REMOVED lines=34> */
.L_x_1334:
[----:B------:R-:W-:Y:S05]  /*4f190*/  BSYNC.RECONVERGENT B3 ;  /* 0x0000000000037941 */ /* 0x000fea0003800200 */
.L_x_1333:
        /* <DEDUP_REMOVED lines=29> */
.L_x_1337:
        /* <DEDUP_REMOVED lines=11> */
[----:B------:R-:W-:-:S03]  /*4f420*/  IMAD.MOV.U32 R5, RZ, RZ, 0x4056fe93 ;  /* 0x4056fe93ff057424 */ /* 0x000fc600078e00ff */
        /* <DEDUP_REMOVED lines=19> */
.L_x_1342:
        /* <DEDUP_REMOVED lines=43> */
.L_x_1341:
[----:B------:R-:W-:Y:S02]  /*4f810*/  HFMA2 R2, -RZ, RZ, 0, 0 ;  /* 0x00000000ff027431 */ /* 0x000fe400000001ff */
[----:B------:R-:W-:-:S07]  /*4f820*/  FMUL R4, RZ, R19 ;  /* 0x00000013ff047220 */ /* 0x000fce0000400000 */
.L_x_1340:
[----:B------:R-:W-:Y:S05]  /*4f830*/  BSYNC.RECONVERGENT B1 ;  /* 0x0000000000017941 */ /* 0x000fea0003800200 */
.L_x_1339:
        /* <DEDUP_REMOVED lines=36> */
.L_x_1338:
[----:B------:R-:W-:Y:S05]  /*4fa80*/  BSYNC.RECONVERGENT B0 ;  /* 0x0000000000007941 */ /* 0x000fea0003800200 */
.L_x_1336:
        /* <DEDUP_REMOVED lines=18> */
.L_x_1346:
[----:B------:R-:W-:Y:S05]  /*4fbb0*/  BSYNC.RECONVERGENT B4 ;  /* 0x0000000000047941 */ /* 0x000fea0003800200 */
.L_x_1345:
        /* <DEDUP_REMOVED lines=20> */
.L_x_1348:
[----:B------:R-:W-:Y:S05]  /*4fd00*/  BSYNC.RECONVERGENT B4 ;  /* 0x0000000000047941 */ /* 0x000fea0003800200 */
.L_x_1347:
        /* <DEDUP_REMOVED lines=20> */
.L_x_1350:
[----:B------:R-:W-:Y:S05]  /*4fe50*/  BSYNC.RECONVERGENT B4 ;  /* 0x0000000000047941 */ /* 0x000fea0003800200 */
.L_x_1349:
        /* <DEDUP_REMOVED lines=20> */
.L_x_1352:
[----:B------:R-:W-:Y:S05]  /*4ffa0*/  BSYNC.RECONVERGENT B4 ;  /* 0x0000000000047941 */ /* 0x000fea0003800200 */
.L_x_1351:
        /* <DEDUP_REMOVED lines=21> */
.L_x_1354:
[----:B------:R-:W-:Y:S05]  /*50100*/  BSYNC.RECONVERGENT B4 ;  /* 0x0000000000047941 */ /* 0x000fea0003800200 */
.L_x_1353:
        /* <DEDUP_REMOVED lines=20> */
.L_x_1356:
[----:B------:R-:W-:Y:S05]  /*50250*/  BSYNC.RECONVERGENT B4 ;  /* 0x0000000000047941 */ /* 0x000fea0003800200 */
.L_x_1355:
        /* <DEDUP_REMOVED lines=21> */
.L_x_1358:
[----:B------:R-:W-:Y:S05]  /*503b0*/  BSYNC.RECONVERGENT B4 ;  /* 0x0000000000047941 */ /* 0x000fea0003800200 */
.L_x_1357:
        /* <DEDUP_REMOVED lines=20> */
.L_x_1360:
[----:B------:R-:W-:Y:S05]  /*50500*/  BSYNC.RECONVERGENT B4 ;  /* 0x0000000000047941 */ /* 0x000fea0003800200 */
.L_x_1359:
        /* <DEDUP_REMOVED lines=21> */
.L_x_1362:
[----:B------:R-:W-:Y:S05]  /*50660*/  BSYNC.RECONVERGENT B4 ;  /* 0x0000000000047941 */ /* 0x000fea0003800200 */
.L_x_1361:
        /* <DEDUP_REMOVED lines=20> */
.L_x_1364:
[----:B------:R-:W-:Y:S05]  /*507b0*/  BSYNC.RECONVERGENT B4 ;  /* 0x0000000000047941 */ /* 0x000fea0003800200 */
.L_x_1363:
        /* <DEDUP_REMOVED lines=19> */
.L_x_1366:
[----:B------:R-:W-:Y:S05]  /*508f0*/  BSYNC.RECONVERGENT B4 ;  /* 0x0000000000047941 */ /* 0x000fea0003800200 */
.L_x_1365:
[----:B------:R-:W-:Y:S05]  /*50900*/  BRA `(.L_x_1367) ;  /* 0x0000001000b47947 */ /* 0x000fea0003800000 */
.L_x_1344:
        /* <DEDUP_REMOVED lines=24> */
.L_x_1369:
        /* <DEDUP_REMOVED lines=31> */
.L_x_1374:
        /* <DEDUP_REMOVED lines=43> */
.L_x_1373:
[----:B------:R-:W-:Y:S02]  /*50f30*/  HFMA2 R25, -RZ, RZ, 0, 0 ;  /* 0x00000000ff197431 */ /* 0x000fe400000001ff */
[----:B------:R-:W-:-:S07]  /*50f40*/  FMUL R5, RZ, R20 ;  /* 0x00000014ff057220 */ /* 0x000fce0000400000 */
.L_x_1372:
[----:B------:R-:W-:Y:S05]  /*50f50*/  BSYNC.RECONVERGENT B1 ;  /* 0x0000000000017941 */ /* 0x000fea0003800200 */
.L_x_1371:
        /* <DEDUP_REMOVED lines=36> */
.L_x_1370:
[----:B------:R-:W-:Y:S05]  /*511a0*/  BSYNC.RECONVERGENT B0 ;  /* 0x0000000000007941 */ /* 0x000fea0003800200 */
.L_x_1368:
        /* <DEDUP_REMOVED lines=29> */
.L_x_1376:
        /* <DEDUP_REMOVED lines=31> */
.L_x_1381:
        /* <DEDUP_REMOVED lines=43> */
.L_x_1380:
[----:B------:R-:W-:Y:S01]  /*51820*/  FMUL R5, RZ, R7 ;  /* 0x00000007ff057220 */ /* 0x000fe20000400000 */
[----:B------:R-:W-:-:S07]  /*51830*/  IMAD.MOV.U32 R2, RZ, RZ, RZ ;  /* 0x000000ffff027224 */ /* 0x000fce00078e00ff */
.L_x_1379:
[----:B------:R-:W-:Y:S05]  /*51840*/  BSYNC.RECONVERGENT B1 ;  /* 0x0000000000017941 */ /* 0x000fea0003800200 */
.L_x_1378:
        /* <DEDUP_REMOVED lines=36> */
.L_x_1377:
[----:B------:R-:W-:Y:S05]  /*51a90*/  BSYNC.RECONVERGENT B0 ;  /* 0x0000000000007941 */ /* 0x000fea0003800200 */
.L_x_1375:
        /* <DEDUP_REMOVED lines=15> */
.L_x_1383:
[----:B------:R-:W-:Y:S05]  /*51b90*/  BSYNC.RECONVERGENT B4 ;  /* 0x0000000000047941 */ /* 0x000fea0003800200 */
.L_x_1382:
[----:B------:R-:W-:Y:S02]  /*51ba0*/  FSETP.GEU.AND P0, PT, |R9|, 1.000000003171076851e-30, PT ;  /* 0x0da242600900780b */ /* 0x000fe40003f0e200 */
[----:B------:R-:W-:-:S04]  /*51bb0*/  LOP3.LUT R7, R4, 0x80000000, R9, 0xb8, !PT ;  /* 0x8000000004077812 */ /* 0x000fc800078eb809 */
[----:B------:R-:W-:-:S05]  /*51bc0*/  FSEL R4, R7, R4, !P0 ;  /* 0x0000000407047208 */ /* 0x000fca0004000000 */
[----:B------:R-:W-:-:S07]  /*51bd0*/  FFMA R2, R4, R2, -R5 ;  /* 0x0000000204027223 */ /* 0x000fce0000000805 */
.L_x_1367:
[----:B------:R-:W-:Y:S05]  /*51be0*/  BSYNC.RECONVERGENT B3 ;  /* 0x0000000000037941 */ /* 0x000fea0003800200 */
.L_x_1343:
        /* <DEDUP_REMOVED lines=52> */
.L_x_1386:
        /* <DEDUP_REMOVED lines=30> */
.L_x_1393:
        /* <DEDUP_REMOVED lines=43> */
.L_x_1392:
[----:B------:R-:W-:Y:S02]  /*523c0*/  HFMA2 R2, -RZ, RZ, 0, 0 ;  /* 0x00000000ff027431 */ /* 0x000fe400000001ff */
[----:B------:R-:W-:-:S07]  /*523d0*/  FMUL R4, RZ, R20 ;  /* 0x00000014ff047220 */ /* 0x000fce0000400000 */
.L_x_1391:
[----:B------:R-:W-:Y:S05]  /*523e0*/  BSYNC.RECONVERGENT B0 ;  /* 0x0000000000007941 */ /* 0x000fea0003800200 */
.L_x_1390:
        /* <DEDUP_REMOVED lines=16> */
[C---:B------:R-:W-:Y:S01]  /*524f0*/  LOP3.LUT R7, R2.reuse, 0x1, RZ, 0xc0, !PT ;  /* 0x0000000102077812 */ /* 0x040fe200078ec0ff */
[----:B------:R-:W-:Y:S02]  /*52500*/  VIADD R2, R2, 0x1 ;  /* 0x0000000102027836 */ /* 0x000fe40000000000 */
        /* <DEDUP_REMOVED lines=22> */
.L_x_1389:
[----:B------:R-:W-:Y:S02]  /*52670*/  FSETP.GT.AND P0, PT, |R9|, 2, PT ;  /* 0x400000000900780b */ /* 0x000fe40003f04200 */
[----:B------:R-:W-:-:S11]  /*52680*/  MOV R7, RZ ;  /* 0x000000ff00077202 */ /* 0x000fd60000000f00 */
[----:B------:R-:W-:Y:S05]  /*52690*/  @P0 BREAK.RELIABLE B4 ;  /* 0x0000000000040942 */ /* 0x000fea0003800100 */
[----:B------:R-:W-:Y:S05]  /*526a0*/  @P0 BRA `(.L_x_1394) ;  /* 0x0000000c00980947 */ /* 0x000fea0003800000 */
.L_x_1387:
[----:B------:R-:W-:Y:S05]  /*526b0*/  BSYNC.RELIABLE B4 ;  /* 0x0000000000047941 */ /* 0x000fea0003800100 */
.L_x_1385:
        /* <DEDUP_REMOVED lines=15> */
.L_x_1396:
[----:B------:R-:W-:Y:S05]  /*527b0*/  BSYNC.RECONVERGENT B4 ;  /* 0x0000000000047941 */ /* 0x000fea0003800200 */
.L_x_1395:
        /* <DEDUP_REMOVED lines=20> */
.L_x_1398:
[----:B------:R-:W-:Y:S05]  /*52900*/  BSYNC.RECONVERGENT B4 ;  /* 0x0000000000047941 */ /* 0x000fea0003800200 */
.L_x_1397:
        /* <DEDUP_REMOVED lines=20> */
.L_x_1400:
[----:B------:R-:W-:Y:S05]  /*52a50*/  BSYNC.RECONVERGENT B4 ;  /* 0x0000000000047941 */ /* 0x000fea0003800200 */
.L_x_1399:
        /* <DEDUP_REMOVED lines=20> */
.L_x_1402:
[----:B------:R-:W-:Y:S05]  /*52ba0*/  BSYNC.RECONVERGENT B4 ;  /* 0x0000000000047941 */ /* 0x000fea0003800200 */
.L_x_1401:
        /* <DEDUP_REMOVED lines=21> */
.L_x_1404:
[----:B------:R-:W-:Y:S05]  /*52d00*/  BSYNC.RECONVERGENT B4 ;  /* 0x0000000000047941 */ /* 0x000fea0003800200 */
.L_x_1403:
        /* <DEDUP_REMOVED lines=20> */
.L_x_1406:
[----:B------:R-:W-:Y:S05]  /*52e50*/  BSYNC.RECONVERGENT B4 ;  /* 0x0000000000047941 */ /* 0x000fea0003800200 */
.L_x_1405:
        /* <DEDUP_REMOVED lines=21> */
.L_x_1408:
[----:B------:R-:W-:Y:S05]  /*52fb0*/  BSYNC.RECONVERGENT B4 ;  /* 0x0000000000047941 */ /* 0x000fea0003800200 */
.L_x_1407:
        /* <DEDUP_REMOVED lines=20> */
.L_x_1410:
[----:B------:R-:W-:Y:S05]  /*53100*/  BSYNC.RECONVERGENT B4 ;  /* 0x0000000000047941 */ /* 0x000fea0003800200 */
.L_x_1409:
        /* <DEDUP_REMOVED lines=21> */
.L_x_1412:
[----:B------:R-:W-:Y:S05]  /*53260*/  BSYNC.RECONVERGENT B4 ;  /* 0x0000000000047941 */ /* 0x000fea0003800200 */
.L_x_1411:
        /* <DEDUP_REMOVED lines=20> */
.L_x_1414:
[----:B------:R-:W-:Y:S05]  /*533b0*/  BSYNC.RECONVERGENT B4 ;  /* 0x0000000000047941 */ /* 0x000fea0003800200 */
.L_x_1413:
        /* <DEDUP_REMOVED lines=19> */
.L_x_1416:
[----:B------:R-:W-:Y:S05]  /*534f0*/  BSYNC.RECONVERGENT B4 ;  /* 0x0000000000047941 */ /* 0x000fea0003800200 */
.L_x_1415:
[----:B------:R-:W-:Y:S05]  /*53500*/  BRA `(.L_x_1417) ;  /* 0x0000001000687947 */ /* 0x000fea0003800000 */
.L_x_1394:
        /* <DEDUP_REMOVED lines=33> */
.L_x_1423:
        /* <DEDUP_REMOVED lines=12> */
.L_x_1422:
        /* <DEDUP_REMOVED lines=32> */
.L_x_1421:
[----:B------:R-:W-:Y:S02]  /*539e0*/  HFMA2 R2, -RZ, RZ, 0, 0 ;  /* 0x00000000ff027431 */ /* 0x000fe400000001ff */
[----:B------:R-:W-:-:S07]  /*539f0*/  FMUL R4, RZ, R22 ;  /* 0x00000016ff047220 */ /* 0x000fce0000400000 */
.L_x_1420:
[----:B------:R-:W-:Y:S05]  /*53a00*/  BSYNC.RECONVERGENT B1 ;  /* 0x0000000000017941 */ /* 0x000fea0003800200 */
.L_x_1419:
        /* <DEDUP_REMOVED lines=18> */
[----:B------:R-:W-:Y:S02]  /*53b30*/  VIADD R2, R2, 0x1 ;  /* 0x0000000102027836 */ /* 0x000fe40000000000 */
        /* <DEDUP_REMOVED lines=17> */
.L_x_1418:
[----:B------:R-:W-:Y:S05]  /*53c50*/  BSYNC.RECONVERGENT B0 ;  /* 0x0000000000007941 */ /* 0x000fea0003800200 */
.L_x_1388:
        /* <DEDUP_REMOVED lines=27> */
.L_x_1425:
        /* <DEDUP_REMOVED lines=39> */
.L_x_1431:
        /* <DEDUP_REMOVED lines=12> */
.L_x_1430:
        /* <DEDUP_REMOVED lines=32> */
.L_x_1429:
[----:B------:R-:W-:Y:S02]  /*54340*/  HFMA2 R27, -RZ, RZ, 0, 0 ;  /* 0x00000000ff1b7431 */ /* 0x000fe400000001ff */
[----:B------:R-:W-:-:S07]  /*54350*/  FMUL R4, RZ, R24 ;  /* 0x00000018ff047220 */ /* 0x000fce0000400000 */
.L_x_1428:
[----:B------:R-:W-:Y:S05]  /*54360*/  BSYNC.RECONVERGENT B1 ;  /* 0x0000000000017941 */ /* 0x000fea0003800200 */
.L_x_1427:
        /* <DEDUP_REMOVED lines=29> */
.L_x_1426:
[----:B------:R-:W-:Y:S05]  /*54540*/  BSYNC.RECONVERGENT B0 ;  /* 0x0000000000007941 */ /* 0x000fea0003800200 */
.L_x_1424:
        /* <DEDUP_REMOVED lines=20> */
.L_x_1433:
[----:B------:R-:W-:Y:S05]  /*54690*/  BSYNC.RECONVERGENT B5 ;  /* 0x0000000000057941 */ /* 0x000fea0003800200 */
.L_x_1432:
[----:B------:R-:W-:-:S07]  /*546a0*/  FFMA R2, R4, R2, -R5 ;  /* 0x0000000204027223 */ /* 0x000fce0000000805 */
.L_x_1417:
[----:B------:R-:W-:Y:S05]  /*546b0*/  BSYNC.RECONVERGENT B3 ;  /* 0x0000000000037941 */ /* 0x000fea0003800200 */
.L_x_1384:
[----:B------:R-:W-:-:S04]  /*546c0*/  FADD R2, -R2, R7 ;  /* 0x0000000702027221 */ /* 0x000fc80000000100 */
[----:B------:R-:W-:Y:S01]  /*546d0*/  FMUL R19, R19, R2 ;  /* 0x0000000213137220 */ /* 0x000fe20000400000 */
[----:B------:R-:W-:Y:S06]  /*546e0*/  BRA `(.L_x_1322) ;  /* 0x0000001000f47947 */ /* 0x000fec0003800000 */
.L_x_1335:
        /* <DEDUP_REMOVED lines=24> */
.L_x_1435:
[----:B------:R-:W-:Y:S01]  /*54870*/  FSETP.NEU.AND P0, PT, |R9|, +INF , PT ;  /* 0x7f8000000900780b */ /* 0x000fe20003f0d200 */
[----:B------:R-:W-:-:S12]  /*54880*/  HFMA2 R2, -RZ, RZ, 0, 0 ;  /* 0x00000000ff027431 */ /* 0x000fd800000001ff */
[----:B------:R-:W-:Y:S05]  /*54890*/  @!P0 BRA `(.L_x_1436) ;  /* 0x0000000400b88947 */ /* 0x000fea0003800000 */
[----:B------:R-:W0:Y:S01]  /*548a0*/  MUFU.RCP R2, |R9| ;  /* 0x4000000900027308 */ /* 0x000e220000001000 */
[----:B------:R-:W-:Y:S01]  /*548b0*/  IMAD.MOV.U32 R5, RZ, RZ, 0x3fca3ba2 ;  /* 0x3fca3ba2ff057424 */ /* 0x000fe200078e00ff */
        /* <DEDUP_REMOVED lines=26> */
.L_x_1440:
        /* <DEDUP_REMOVED lines=43> */
.L_x_1439:
[----:B------:R-:W-:Y:S02]  /*54d10*/  HFMA2 R2, -RZ, RZ, 0, 0 ;  /* 0x00000000ff027431 */ /* 0x000fe400000001ff */
[----:B------:R-:W-:-:S07]  /*54d20*/  FMUL R4, RZ, R19 ;  /* 0x00000013ff047220 */ /* 0x000fce0000400000 */
.L_x_1438:
[----:B------:R-:W-:Y:S05]  /*54d30*/  BSYNC.RECONVERGENT B1 ;  /* 0x0000000000017941 */ /* 0x000fea0003800200 */
.L_x_1437:
        /* <DEDUP_REMOVED lines=36> */
.L_x_1436:
[----:B------:R-:W-:Y:S05]  /*54f80*/  BSYNC.RECONVERGENT B0 ;  /* 0x0000000000007941 */ /* 0x000fea0003800200 */
.L_x_1434:
        /* <DEDUP_REMOVED lines=30> */
.L_x_1442:
        /* <DEDUP_REMOVED lines=31> */
.L_x_1447:
        /* <DEDUP_REMOVED lines=31> */
[C---:B-1----:R-:W-:Y:S02]  /*55550*/  LEA.HI R2, R20.reuse, R5, RZ, 0x1 ;  /* 0x0000000514027211 */ /* 0x042fe400078f08ff */
        /* <DEDUP_REMOVED lines=11> */
.L_x_1446:
[----:B------:R-:W-:Y:S02]  /*55610*/  HFMA2 R2, -RZ, RZ, 0, 0 ;  /* 0x00000000ff027431 */ /* 0x000fe400000001ff */
[----:B------:R-:W-:-:S07]  /*55620*/  FMUL R5, RZ, R7 ;  /* 0x00000007ff057220 */ /* 0x000fce0000400000 */
.L_x_1445:
[----:B------:R-:W-:Y:S05]  /*55630*/  BSYNC.RECONVERGENT B1 ;  /* 0x0000000000017941 */ /* 0x000fea0003800200 */
.L_x_1444:
        /* <DEDUP_REMOVED lines=36> */
.L_x_1443:
[----:B------:R-:W-:Y:S05]  /*55880*/  BSYNC.RECONVERGENT B0 ;  /* 0x0000000000007941 */ /* 0x000fea0003800200 */
.L_x_1441:
        /* <DEDUP_REMOVED lines=19> */
.L_x_1449:
[----:B------:R-:W-:Y:S05]  /*559c0*/  BSYNC.RECONVERGENT B3 ;  /* 0x0000000000037941 */ /* 0x000fea0003800200 */
.L_x_1448:
        /* <DEDUP_REMOVED lines=13> */
.L_x_1451:
[----:B------:R-:W-:Y:S05]  /*55aa0*/  BSYNC.RECONVERGENT B3 ;  /* 0x0000000000037941 */ /* 0x000fea0003800200 */
.L_x_1450:
[----:B------:R-:W-:-:S07]  /*55ab0*/  FMUL R19, R2, R19 ;  /* 0x0000001302137220 */ /* 0x000fce0000400000 */
.L_x_1322:
[----:B------:R-:W-:Y:S05]  /*55ac0*/  BSYNC.RECONVERGENT B2 ;  /* 0x0000000000027941 */ /* 0x000fea0003800200 */
.L_x_1321:
        /* <DEDUP_REMOVED lines=28> */
.L_x_1457:
[----:B------:R-:W-:Y:S01]  /*55c90*/  FMUL.FTZ R26, R16, R5 ;  /* 0x00000005101a7220 */ /* 0x000fe20000410000 */
[----:B------:R-:W-:-:S03]  /*55ca0*/  FMUL.FTZ R2, R5, 0.5 ;  /* 0x3f00000005027820 */ /* 0x000fc60000410000 */
[----:B------:R-:W-:-:S04]  /*55cb0*/  FFMA R5, -R26, R26, R16 ;  /* 0x0000001a1a057223 */ /* 0x000fc80000000110 */
[----:B------:R-:W-:-:S07]  /*55cc0*/  FFMA R26, R5, R2, R26 ;  /* 0x00000002051a7223 */ /* 0x000fce000000001a */
.L_x_1458:
[----:B------:R-:W-:Y:S05]  /*55cd0*/  BSYNC.RECONVERGENT B1 ;  /* 0x0000000000017941 */ /* 0x000fea0003800200 */
.L_x_1456:
        /* <DEDUP_REMOVED lines=26> */
.L_x_1455:
        /* <DEDUP_REMOVED lines=25> */
.L_x_1459:
[----:B------:R-:W-:Y:S05]  /*56010*/  BSYNC.RECONVERGENT B0 ;  /* 0x0000000000007941 */ /* 0x000fea0003800200 */
.L_x_1454:
        /* <DEDUP_REMOVED lines=17> */
.L_x_1463:
        /* <DEDUP_REMOVED lines=13> */
[----:B------:R-:W-:-:S03]  /*56200*/  LOP3.LUT P0, RZ, R7, 0x1f, RZ, 0xc0, !PT ;  /* 0x0000001f07ff7812 */ /* 0x000fc6000780c0ff */
[----:B------:R-:W-:-:S05]  /*56210*/  VIADD R2, R2, 0xffffff80 ;  /* 0xffffff8002027836 */ /* 0x000fca0000000000 */
        /* <DEDUP_REMOVED lines=27> */
.L_x_1462:
[----:B------:R-:W-:Y:S02]  /*563d0*/  HFMA2 R2, -RZ, RZ, 0, 0 ;  /* 0x00000000ff027431 */ /* 0x000fe400000001ff */
[----:B------:R-:W-:-:S07]  /*563e0*/  FMUL R4, RZ, R9 ;  /* 0x00000009ff047220 */ /* 0x000fce0000400000 */
.L_x_1461:
[----:B------:R-:W-:Y:S05]  /*563f0*/  BSYNC.RECONVERGENT B0 ;  /* 0x0000000000007941 */ /* 0x000fea0003800200 */
.L_x_1460:
        /* <DEDUP_REMOVED lines=34> */
.L_x_1465:
[----:B------:R-:W-:Y:S05]  /*56620*/  BSYNC.RECONVERGENT B3 ;  /* 0x0000000000037941 */ /* 0x000fea0003800200 */
.L_x_1464:
        /* <DEDUP_REMOVED lines=29> */
.L_x_1468:
        /* <DEDUP_REMOVED lines=32> */
.L_x_1473:
        /* <DEDUP_REMOVED lines=42> */
.L_x_1472:
[----:B------:R-:W-:Y:S02]  /*56ca0*/  HFMA2 R5, -RZ, RZ, 0, 0 ;  /* 0x00000000ff057431 */ /* 0x000fe400000001ff */
[----:B------:R-:W-:-:S07]  /*56cb0*/  FMUL R6, RZ, R9 ;  /* 0x00000009ff067220 */ /* 0x000fce0000400000 */
.L_x_1471:
[----:B------:R-:W-:Y:S05]  /*56cc0*/  BSYNC.RECONVERGENT B1 ;  /* 0x0000000000017941 */ /* 0x000fea0003800200 */
.L_x_1470:
        /* <DEDUP_REMOVED lines=36> */
.L_x_1469:
[----:B------:R-:W-:Y:S05]  /*56f10*/  BSYNC.RECONVERGENT B0 ;  /* 0x0000000000007941 */ /* 0x000fea0003800200 */
.L_x_1467:
        /* <DEDUP_REMOVED lines=18> */
.L_x_1477:
[----:B------:R-:W-:Y:S05]  /*57040*/  BSYNC.RECONVERGENT B4 ;  /* 0x0000000000047941 */ /* 0x000fea0003800200 */
.L_x_1476:
        /* <DEDUP_REMOVED lines=20> */
.L_x_1479:
[----:B------:R-:W-:Y:S05]  /*57190*/  BSYNC.RECONVERGENT B4 ;  /* 0x0000000000047941 */ /* 0x000fea0003800200 */
.L_x_1478:
        /* <DEDUP_REMOVED lines=20> */
.L_x_1481:
[----:B------:R-:W-:Y:S05]  /*572e0*/  BSYNC.RECONVERGENT B4 ;  /* 0x0000000000047941 */ /* 0x000fea0003800200 */
.L_x_1480:
        /* <DEDUP_REMOVED lines=20> */
.L_x_1483:
[----:B------:R-:W-:Y:S05]  /*57430*/  BSYNC.RECONVERGENT B4 ;  /* 0x0000000000047941 */ /* 0x000fea0003800200 */
.L_x_1482:
        /* <DEDUP_REMOVED lines=21> */
.L_x_1485:
[----:B------:R-:W-:Y:S05]  /*57590*/  BSYNC.RECONVERGENT B4 ;  /* 0x0000000000047941 */ /* 0x000fea0003800200 */
.L_x_1484:
        /* <DEDUP_REMOVED lines=20> */
.L_x_1487:
[----:B------:R-:W-:Y:S05]  /*576e0*/  BSYNC.RECONVERGENT B4 ;  /* 0x0000000000047941 */ /* 0x000fea0003800200 */
.L_x_1486:
        /* <DEDUP_REMOVED lines=21> */
.L_x_1489:
[----:B------:R-:W-:Y:S05]  /*57840*/  BSYNC.RECONVERGENT B4 ;  /* 0x0000000000047941 */ /* 0x000fea0003800200 */
.L_x_1488:
        /* <DEDUP_REMOVED lines=20> */
.L_x_1491:
[----:B------:R-:W-:Y:S05]  /*57990*/  BSYNC.RECONVERGENT B4 ;  /* 0x0000000000047941 */ /* 0x000fea0003800200 */
.L_x_1490:
        /* <DEDUP_REMOVED lines=21> */
.L_x_1493:
[----:B------:R-:W-:Y:S05]  /*57af0*/  BSYNC.RECONVERGENT B4 ;  /* 0x0000000000047941 */ /* 0x000fea0003800200 */
.L_x_1492:
        /* <DEDUP_REMOVED lines=20> */
.L_x_1495:
[----:B------:R-:W-:Y:S05]  /*57c40*/  BSYNC.RECONVERGENT B4 ;  /* 0x0000000000047941 */ /* 0x000fea0003800200 */
.L_x_1494:
        /* <DEDUP_REMOVED lines=20> */
.L_x_1497:
[----:B------:R-:W-:Y:S05]  /*57d90*/  BSYNC.RECONVERGENT B4 ;  /* 0x0000000000047941 */ /* 0x000fea0003800200 */
.L_x_1496:
[----:B------:R-:W-:Y:S05]  /*57da0*/  BRA `(.L_x_1498) ;  /* 0x0000001000ac7947 */ /* 0x000fea0003800000 */
.L_x_1475:
        /* <DEDUP_REMOVED lines=23> */
.L_x_1500:
        /* <DEDUP_REMOVED lines=32> */
.L_x_1505:
        /* <DEDUP_REMOVED lines=42> */
.L_x_1504:
[----:B------:R-:W-:Y:S02]  /*583c0*/  HFMA2 R5, -RZ, RZ, 0, 0 ;  /* 0x00000000ff057431 */ /* 0x000fe400000001ff */
[----:B------:R-:W-:-:S07]  /*583d0*/  FMUL R6, RZ, R21 ;  /* 0x00000015ff067220 */ /* 0x000fce0000400000 */
.L_x_1503:
[----:B------:R-:W-:Y:S05]  /*583e0*/  BSYNC.RECONVERGENT B1 ;  /* 0x0000000000017941 */ /* 0x000fea0003800200 */
.L_x_1502:
        /* <DEDUP_REMOVED lines=36> */
.L_x_1501:
[----:B------:R-:W-:Y:S05]  /*58630*/  BSYNC.RECONVERGENT B0 ;  /* 0x0000000000007941 */ /* 0x000fea0003800200 */
.L_x_1499:
[----:B------:R-:W-:Y:S01]  /*58640*/  FSETP.GEU.AND P0, PT, R4, RZ, PT ;  /* 0x000000ff0400720b */ /* 0x000fe20003f0e000 */
[----:B------:R-:W-:Y:S03]  /*58650*/  BSSY.RECONVERGENT B0, `(.L_x_1506) ;  /* 0x000008c000007945 */ /* 0x000fe60003800200 */
[----:B------:R-:W-:Y:S01]  /*58660*/  FSEL R5, -R5, R5, !P0 ;  /* 0x0000000505057208 */ /* 0x000fe20004000100 */
[----:B------:R-:W-:Y:S08]  /*58670*/  @P1 BRA `(.L_x_1507) ;  /* 0x0000000000601947 */ /* 0x000ff00003800000 */
        /* <DEDUP_REMOVED lines=24> */
.L_x_1507:
        /* <DEDUP_REMOVED lines=32> */
.L_x_1512:
        /* <DEDUP_REMOVED lines=42> */
.L_x_1511:
[----:B------:R-:W-:Y:S02]  /*58ca0*/  HFMA2 R2, -RZ, RZ, 0, 0 ;  /* 0x00000000ff027431 */ /* 0x000fe400000001ff */
[----:B------:R-:W-:-:S07]  /*58cb0*/  FMUL R6, RZ, R21 ;  /* 0x00000015ff067220 */ /* 0x000fce0000400000 */
.L_x_1510:
[----:B------:R-:W-:Y:S05]  /*58cc0*/  BSYNC.RECONVERGENT B1 ;  /* 0x0000000000017941 */ /* 0x000fea0003800200 */
.L_x_1509:
        /* <DEDUP_REMOVED lines=36> */
.L_x_1508:
[----:B------:R-:W-:Y:S05]  /*58f10*/  BSYNC.RECONVERGENT B0 ;  /* 0x0000000000007941 */ /* 0x000fea0003800200 */
.L_x_1506:
        /* <DEDUP_REMOVED lines=15> */
.L_x_1514:
[----:B------:R-:W-:Y:S05]  /*59010*/  BSYNC.RECONVERGENT B4 ;  /* 0x0000000000047941 */ /* 0x000fea0003800200 */
.L_x_1513:
[----:B------:R-:W-:Y:S02]  /*59020*/  FSETP.GEU.AND P0, PT, |R4|, 1.000000003171076851e-30, PT ;  /* 0x0da242600400780b */ /* 0x000fe40003f0e200 */
[----:B------:R-:W-:-:S04]  /*59030*/  LOP3.LUT R16, R5, 0x80000000, R4, 0xb8, !PT ;  /* 0x8000000005107812 */ /* 0x000fc800078eb804 */
[----:B------:R-:W-:-:S05]  /*59040*/  FSEL R5, R16, R5, !P0 ;  /* 0x0000000510057208 */ /* 0x000fca0004000000 */
[----:B------:R-:W-:-:S07]  /*59050*/  FFMA R2, R5, R2, -R6 ;  /* 0x0000000205027223 */ /* 0x000fce0000000806 */
.L_x_1498:
[----:B------:R-:W-:Y:S05]  /*59060*/  BSYNC.RECONVERGENT B3 ;  /* 0x0000000000037941 */ /* 0x000fea0003800200 */
.L_x_1474:
        /* <DEDUP_REMOVED lines=51> */
.L_x_1517:
        /* <DEDUP_REMOVED lines=31> */
.L_x_1524:
        /* <DEDUP_REMOVED lines=42> */
.L_x_1523:
[----:B------:R-:W-:Y:S02]  /*59830*/  HFMA2 R2, -RZ, RZ, 0, 0 ;  /* 0x00000000ff027431 */ /* 0x000fe400000001ff */
[----:B------:R-:W-:-:S07]  /*59840*/  FMUL R6, RZ, R22 ;  /* 0x00000016ff067220 */ /* 0x000fce0000400000 */
.L_x_1522:
[----:B------:R-:W-:Y:S05]  /*59850*/  BSYNC.RECONVERGENT B0 ;  /* 0x0000000000007941 */ /* 0x000fea0003800200 */
.L_x_1521:
        /* <DEDUP_REMOVED lines=39> */
.L_x_1520:
[----:B------:R-:W-:Y:S05]  /*59ad0*/  @P2 BREAK.RELIABLE B4 ;  /* 0x0000000000042942 */ /* 0x000fea0003800100 */
[----:B------:R-:W-:Y:S01]  /*59ae0*/  MOV R9, RZ ;  /* 0x000000ff00097202 */ /* 0x000fe20000000f00 */
[----:B------:R-:W-:Y:S06]  /*59af0*/  @P2 BRA `(.L_x_1525) ;  /* 0x0000000c00982947 */ /* 0x000fec0003800000 */
.L_x_1518:
[----:B------:R-:W-:Y:S05]  /*59b00*/  BSYNC.RELIABLE B4 ;  /* 0x0000000000047941 */ /* 0x000fea0003800100 */
.L_x_1516:
        /* <DEDUP_REMOVED lines=15> */
.L_x_1527:
[----:B------:R-:W-:Y:S05]  /*59c00*/  BSYNC.RECONVERGENT B4 ;  /* 0x0000000000047941 */ /* 0x000fea0003800200 */
.L_x_1526:
        /* <DEDUP_REMOVED lines=20> */
.L_x_1529:
[----:B------:R-:W-:Y:S05]  /*59d50*/  BSYNC.RECONVERGENT B4 ;  /* 0x0000000000047941 */ /* 0x000fea0003800200 */
.L_x_1528:
        /* <DEDUP_REMOVED lines=16> */
[----:B------:R-:W-:Y:S02]  /*59e60*/  HFMA2 R2, -RZ, RZ, 2.75, 0 ;  /* 0x41800000ff027431 */ /* 0x000fe400000001ff */
[----:B------:R-:W-:Y:S01]  /*59e70*/  IMAD.MOV.U32 R26, RZ, RZ, R4 ;  /* 0x000000ffff1a7224 */ /* 0x000fe200078e0004 */
[----:B------:R-:W-:-:S07]  /*59e80*/  MOV R16, 0x59ea0 ;  /* 0x00059ea000107802 */ /* 0x000fce0000000f00 */
[----:B------:R-:W-:Y:S05]  /*59e90*/  CALL.REL.NOINC `($__internal_1_$__cuda_sm3x_div_rn_noftz_f32_slowpath) ;  /* 0x0000004800d07944 */ /* 0x000fea0003c00000 */
.L_x_1531:
[----:B------:R-:W-:Y:S05]  /*59ea0*/  BSYNC.RECONVERGENT B4 ;  /* 0x0000000000047941 */ /* 0x000fea0003800200 */
.L_x_1530:
        /* <DEDUP_REMOVED lines=20> */
.L_x_1533:
[----:B------:R-:W-:Y:S05]  /*59ff0*/  BSYNC.RECONVERGENT B4 ;  /* 0x0000000000047941 */ /* 0x000fea0003800200 */
.L_x_1532:
        /* <DEDUP_REMOVED lines=21> */
.L_x_1535:
[----:B------:R-:W-:Y:S05]  /*5a150*/  BSYNC.RECONVERGENT B4 ;  /* 0x0000000000047941 */ /* 0x000fea0003800200 */
.L_x_1534:
        /* <DEDUP_REMOVED lines=20> */
.L_x_1537:
[----:B------:R-:W-:Y:S05]  /*5a2a0*/  BSYNC.RECONVERGENT B4 ;  /* 0x0000000000047941 */ /* 0x000fea0003800200 */
.L_x_1536:
        /* <DEDUP_REMOVED lines=21> */
.L_x_1539:
[----:B------:R-:W-:Y:S05]  /*5a400*/  BSYNC.RECONVERGENT B4 ;  /* 0x0000000000047941 */ /* 0x000fea0003800200 */
.L_x_1538:
        /* <DEDUP_REMOVED lines=20> */
.L_x_1541:
[----:B------:R-:W-:Y:S05]  /*5a550*/  BSYNC.RECONVERGENT B4 ;  /* 0x0000000000047941 */ /* 0x000fea0003800200 */
.L_x_1540:
        /* <DEDUP_REMOVED lines=21> */
.L_x_1543:
[----:B------:R-:W-:Y:S05]  /*5a6b0*/  BSYNC.RECONVERGENT B4 ;  /* 0x0000000000047941 */ /* 0x000fea0003800200 */
.L_x_1542:
        /* <DEDUP_REMOVED lines=20> */
.L_x_1545:
[----:B------:R-:W-:Y:S05]  /*5a800*/  BSYNC.RECONVERGENT B4 ;  /* 0x0000000000047941 */ /* 0x000fea0003800200 */
.L_x_1544:
        /* <DEDUP_REMOVED lines=19> */
.L_x_1547:
[----:B------:R-:W-:Y:S05]  /*5a940*/  BSYNC.RECONVERGENT B4 ;  /* 0x0000000000047941 */ /* 0x000fea0003800200 */
.L_x_1546:
[----:B------:R-:W-:Y:S05]  /*5a950*/  BRA `(.L_x_1548) ;  /* 0x0000001000607947 */ /* 0x000fea0003800000 */
.L_x_1525:
        /* <DEDUP_REMOVED lines=32> */
.L_x_1554:
        /* <DEDUP_REMOVED lines=12> */
.L_x_1553:
        /* <DEDUP_REMOVED lines=32> */
.L_x_1552:
[----:B------:R-:W-:Y:S02]  /*5ae20*/  HFMA2 R2, -RZ, RZ, 0, 0 ;  /* 0x00000000ff027431 */ /* 0x000fe400000001ff */
[----:B------:R-:W-:-:S07]  /*5ae30*/  FMUL R6, RZ, R25 ;  /* 0x00000019ff067220 */ /* 0x000fce0000400000 */
.L_x_1551:
[----:B------:R-:W-:Y:S05]  /*5ae40*/  BSYNC.RECONVERGENT B1 ;  /* 0x0000000000017941 */ /* 0x000fea0003800200 */
.L_x_1550:
        /* <DEDUP_REMOVED lines=36> */
.L_x_1549:
[----:B------:R-:W-:Y:S05]  /*5b090*/  BSYNC.RECONVERGENT B0 ;  /* 0x0000000000007941 */ /* 0x000fea0003800200 */
.L_x_1519:
        /* <DEDUP_REMOVED lines=26> */
.L_x_1556:
        /* <DEDUP_REMOVED lines=39> */
.L_x_1562:
        /* <DEDUP_REMOVED lines=12> */
.L_x_1561:
[----:B------:R-:W-:Y:S01]  /*5b570*/  SHF.R.U32.HI R16, RZ, 0x17, R25 ;  /* 0x00000017ff107819 */ /* 0x000fe20000011619 */
[----:B------:R1:W-:Y:S03]  /*5b580*/  STL [R1+0x18], R18 ;  /* 0x0000181201007387 */ /* 0x0003e60000100800 */
[C---:B------:R-:W-:Y:S02]  /*5b590*/  LOP3.LUT R2, R16.reuse, 0xe0, RZ, 0xc0, !PT ;  /* 0x000000e010027812 */ /* 0x040fe400078ec0ff */
[----:B------:R-:W-:-:S03]  /*5b5a0*/  LOP3.LUT P0, RZ, R16, 0x1f, RZ, 0xc0, !PT ;  /* 0x0000001f10ff7812 */ /* 0x000fc6000780c0ff */
[----:B------:R-:W-:-:S05]  /*5b5b0*/  VIADD R2, R2, 0xffffff80 ;  /* 0xffffff8002027836 */ /* 0x000fca0000000000 */
        /* <DEDUP_REMOVED lines=27> */
.L_x_1560:
[----:B------:R-:W-:Y:S02]  /*5b770*/  HFMA2 R2, -RZ, RZ, 0, 0 ;  /* 0x00000000ff027431 */ /* 0x000fe400000001ff */
[----:B------:R-:W-:-:S07]  /*5b780*/  FMUL R6, RZ, R25 ;  /* 0x00000019ff067220 */ /* 0x000fce0000400000 */
.L_x_1559:
[----:B------:R-:W-:Y:S05]  /*5b790*/  BSYNC.RECONVERGENT B1 ;  /* 0x0000000000017941 */ /* 0x000fea0003800200 */
.L_x_1558:
        /* <DEDUP_REMOVED lines=29> */
.L_x_1557:
[----:B------:R-:W-:Y:S05]  /*5b970*/  BSYNC.RECONVERGENT B0 ;  /* 0x0000000000007941 */ /* 0x000fea0003800200 */
.L_x_1555:
        /* <DEDUP_REMOVED lines=20> */
.L_x_1564:
[----:B------:R-:W-:Y:S05]  /*5bac0*/  BSYNC.RECONVERGENT B5 ;  /* 0x0000000000057941 */ /* 0x000fea0003800200 */
.L_x_1563:
[----:B------:R-:W-:-:S07]  /*5bad0*/  FFMA R2, R6, R2, -R7 ;  /* 0x0000000206027223 */ /* 0x000fce0000000807 */
.L_x_1548:
[----:B------:R-:W-:Y:S05]  /*5bae0*/  BSYNC.RECONVERGENT B3 ;  /* 0x0000000000037941 */ /* 0x000fea0003800200 */
.L_x_1515:
[----:B------:R-:W-:-:S04]  /*5baf0*/  FADD R2, -R2, R9 ;  /* 0x0000000902027221 */ /* 0x000fc80000000100 */
[----:B------:R-:W-:Y:S01]  /*5bb00*/  FMUL R2, R5, R2 ;  /* 0x0000000205027220 */ /* 0x000fe20000400000 */
[----:B------:R-:W-:Y:S06]  /*5bb10*/  BRA `(.L_x_1453) ;  /* 0x0000001000ec7947 */ /* 0x000fec0003800000 */
.L_x_1466:
        /* <DEDUP_REMOVED lines=24> */
.L_x_1566:
        /* <DEDUP_REMOVED lines=32> */
.L_x_1571:
        /* <DEDUP_REMOVED lines=42> */
.L_x_1570:
[----:B------:R-:W-:Y:S02]  /*5c140*/  HFMA2 R2, -RZ, RZ, 0, 0 ;  /* 0x00000000ff027431 */ /* 0x000fe400000001ff */
[----:B------:R-:W-:-:S07]  /*5c150*/  FMUL R5, RZ, R17 ;  /* 0x00000011ff057220 */ /* 0x000fce0000400000 */
.L_x_1569:
[----:B------:R-:W-:Y:S05]  /*5c160*/  BSYNC.RECONVERGENT B1 ;  /* 0x0000000000017941 */ /* 0x000fea0003800200 */
.L_x_1568:
[----:B------:R-:W-:Y:S01]  /*5c170*/  LOP3.LUT R2, R2, 0x3, RZ, 0xc0, !PT ;  /* 0x0000000302027812 */ /* 0x000fe200078ec0ff */
[----:B------:R-:W-:Y:S02]  /*5c180*/  IMAD.MOV.U32 R7, RZ, RZ, 0x3fc90fdb ;  /* 0x3fc90fdbff077424 */ /* 0x000fe400078e00ff */
[C---:B------:R-:W-:Y:S01]  /*5c190*/  FMUL R17, |R4|.reuse, 16777216 ;  /* 0x4b80000004117820 */ /* 0x040fe20000400200 */
[----:B------:R-:W-:Y:S02]  /*5c1a0*/  FSETP.GEU.AND P3, PT, |R4|, 1.175494350822287508e-38, PT ;  /* 0x008000000400780b */ /* 0x000fe40003f6e200 */
[----:B------:R-:W-:Y:S02]  /*5c1b0*/  I2FP.F32.U32 R2, R2 ;  /* 0x0000000200027245 */ /* 0x000fe40000201000 */
[----:B------:R-:W-:Y:S01]  /*5c1c0*/  FSEL R20, R17, |R4|, !P3 ;  /* 0x4000000411147208 */ /* 0x000fe20005800000 */
[----:B------:R-:W-:Y:S01]  /*5c1d0*/  HFMA2 R17, -RZ, RZ, 1.0078125, -8.98838043212890625e-05 ;  /* 0x3c0885e4ff117431 */ /* 0x000fe200000001ff */
        /* <DEDUP_REMOVED lines=29> */
.L_x_1567:
[----:B------:R-:W-:Y:S05]  /*5c3b0*/  BSYNC.RECONVERGENT B0 ;  /* 0x0000000000007941 */ /* 0x000fea0003800200 */
.L_x_1565:
        /* <DEDUP_REMOVED lines=29> */
.L_x_1573:
        /* <DEDUP_REMOVED lines=32> */
.L_x_1578:
        /* <DEDUP_REMOVED lines=42> */
.L_x_1577:
[----:B------:R-:W-:Y:S02]  /*5ca30*/  HFMA2 R2, -RZ, RZ, 0, 0 ;  /* 0x00000000ff027431 */ /* 0x000fe400000001ff */
[----:B------:R-:W-:-:S07]  /*5ca40*/  FMUL R6, RZ, R22 ;  /* 0x00000016ff067220 */ /* 0x000fce0000400000 */
.L_x_1576:
[----:B------:R-:W-:Y:S05]  /*5ca50*/  BSYNC.RECONVERGENT B1 ;  /* 0x0000000000017941 */ /* 0x000fea0003800200 */
.L_x_1575:
        /* <DEDUP_REMOVED lines=36> */
.L_x_1574:
[----:B------:R-:W-:Y:S05]  /*5cca0*/  BSYNC.RECONVERGENT B0 ;  /* 0x0000000000007941 */ /* 0x000fea0003800200 */
.L_x_1572:
        /* <DEDUP_REMOVED lines=18> */
.L_x_1580:
[----:B------:R-:W-:Y:S05]  /*5cdd0*/  BSYNC.RECONVERGENT B3 ;  /* 0x0000000000037941 */ /* 0x000fea0003800200 */
.L_x_1579:
        /* <DEDUP_REMOVED lines=9> */
[----:B------:R-:W-:Y:S01]  /*5ce70*/  IMAD.MOV.U32 R2, RZ, RZ, R5 ;  /* 0x000000ffff027224 */ /* 0x000fe200078e0005 */
[----:B------:R-:W-:Y:S02]  /*5ce80*/  MOV R26, R4 ;  /* 0x00000004001a7202 */ /* 0x000fe40000000f00 */
[----:B------:R-:W-:-:S07]  /*5ce90*/  MOV R16, 0x5ceb0 ;  /* 0x0005ceb000107802 */ /* 0x000fce0000000f00 */
[----:B------:R-:W-:Y:S05]  /*5cea0*/  CALL.REL.NOINC `($__internal_1_$__cuda_sm3x_div_rn_noftz_f32_slowpath) ;  /* 0x0000001800cc7944 */ /* 0x000fea0003c00000 */
.L_x_1582:
[----:B------:R-:W-:Y:S05]  /*5ceb0*/  BSYNC.RECONVERGENT B3 ;  /* 0x0000000000037941 */ /* 0x000fea0003800200 */
.L_x_1581:
[----:B------:R-:W-:-:S07]  /*5cec0*/  FMUL R2, R2, R6 ;  /* 0x0000000602027220 */ /* 0x000fce0000400000 */
.L_x_1453:
[----:B------:R-:W-:Y:S05]  /*5ced0*/  BSYNC.RECONVERGENT B2 ;  /* 0x0000000000027941 */ /* 0x000fea0003800200 */
.L_x_1452:
        /* <DEDUP_REMOVED lines=23> */
.L_x_1588:
[----:B------:R-:W-:Y:S01]  /*5d050*/  FSETP.GEU.AND P0, PT, R4, -1, PT ;  /* 0xbf8000000400780b */ /* 0x000fe20003f0e000 */
[----:B------:R-:W-:-:S12]  /*5d060*/  FADD R2, R2, -1 ;  /* 0xbf80000002027421 */ /* 0x000fd80000000000 */
[----:B------:R-:W-:-:S07]  /*5d070*/  @!P0 FADD R2, R2, -1 ;  /* 0xbf80000002028421 */ /* 0x000fce0000000000 */
.L_x_1587:
[----:B------:R-:W-:Y:S05]  /*5d080*/  BSYNC.RECONVERGENT B1 ;  /* 0x0000000000017941 */ /* 0x000fea0003800200 */
.L_x_1586:
[----:B------:R-:W-:Y:S01]  /*5d090*/  FADD R5, R5, -R2 ;  /* 0x8000000205057221 */ /* 0x000fe20000000000 */
[----:B------:R-:W-:Y:S06]  /*5d0a0*/  BRA `(.L_x_1584) ;  /* 0x0000000000647947 */ /* 0x000fec0003800000 */
.L_x_1585:
        /* <DEDUP_REMOVED lines=10> */
.L_x_1591:
        /* <DEDUP_REMOVED lines=12> */
.L_x_1590:
[----:B------:R-:W-:Y:S05]  /*5d210*/  BSYNC.RECONVERGENT B1 ;  /* 0x0000000000017941 */ /* 0x000fea0003800200 */
.L_x_1589:
[----:B------:R-:W-:-:S04]  /*5d220*/  FMUL R2, R2, 1.1920928955078125e-07 ;  /* 0x3400000002027820 */ /* 0x000fc80000400000 */
[----:B------:R-:W-:-:S07]  /*5d230*/  FMUL R5, R9, R2 ;  /* 0x0000000209057220 */ /* 0x000fce0000400000 */
.L_x_1584:
[----:B------:R-:W-:Y:S05]  /*5d240*/  BSYNC.RECONVERGENT B0 ;  /* 0x0000000000007941 */ /* 0x000fea0003800200 */
.L_x_1583:
        /* <DEDUP_REMOVED lines=70> */
.L_x_1595:
[----:B------:R-:W-:Y:S05]  /*5d6b0*/  BSYNC.RECONVERGENT B3 ;  /* 0x0000000000037941 */ /* 0x000fea0003800200 */
.L_x_1594:
[----:B------:R-:W-:Y:S05]  /*5d6c0*/  BRA `(.L_x_1596) ;  /* 0x0000000400007947 */ /* 0x000fea0003800000 */
.L_x_1593:
        /* <DEDUP_REMOVED lines=63> */
.L_x_1597:
[----:B------:R-:W-:Y:S05]  /*5dac0*/  BSYNC.RECONVERGENT B3 ;  /* 0x0000000000037941 */ /* 0x000fea0003800200 */
.L_x_1596:
[----:B------:R-:W-:Y:S05]  /*5dad0*/  BSYNC.RECONVERGENT B2 ;  /* 0x0000000000027941 */ /* 0x000fea0003800200 */
.L_x_1592:
        /* <DEDUP_REMOVED lines=22> */
.L_x_1603:
[----:B------:R-:W-:Y:S01]  /*5dc40*/  FSETP.GEU.AND P0, PT, R2, -1, PT ;  /* 0xbf8000000200780b */ /* 0x000fe20003f0e000 */
[----:B------:R-:W-:-:S12]  /*5dc50*/  FADD R5, R5, -1 ;  /* 0xbf80000005057421 */ /* 0x000fd80000000000 */
[----:B------:R-:W-:-:S07]  /*5dc60*/  @!P0 FADD R5, R5, -1 ;  /* 0xbf80000005058421 */ /* 0x000fce0000000000 */
.L_x_1602:
[----:B------:R-:W-:Y:S05]  /*5dc70*/  BSYNC.RECONVERGENT B1 ;  /* 0x0000000000017941 */ /* 0x000fea0003800200 */
.L_x_1601:
[----:B------:R-:W-:Y:S01]  /*5dc80*/  FADD R0, R0, -R5 ;  /* 0x8000000500007221 */ /* 0x000fe20000000000 */
[----:B------:R-:W-:Y:S06]  /*5dc90*/  BRA `(.L_x_1599) ;  /* 0x0000000000647947 */ /* 0x000fec0003800000 */
.L_x_1600:
        /* <DEDUP_REMOVED lines=10> */
.L_x_1606:
        /* <DEDUP_REMOVED lines=12> */
.L_x_1605:
[----:B------:R-:W-:Y:S05]  /*5de00*/  BSYNC.RECONVERGENT B1 ;  /* 0x0000000000017941 */ /* 0x000fea0003800200 */
.L_x_1604:
[----:B------:R-:W-:-:S04]  /*5de10*/  FMUL R5, R2, 1.1920928955078125e-07 ;  /* 0x3400000002057820 */ /* 0x000fc80000400000 */
[----:B------:R-:W-:-:S07]  /*5de20*/  FMUL R0, R6, R5 ;  /* 0x0000000506007220 */ /* 0x000fce0000400000 */
.L_x_1599:
[----:B------:R-:W-:Y:S05]  /*5de30*/  BSYNC.RECONVERGENT B0 ;  /* 0x0000000000007941 */ /* 0x000fea0003800200 */
.L_x_1598:
        /* <DEDUP_REMOVED lines=71> */
.L_x_1610:
[----:B------:R-:W-:Y:S05]  /*5e2b0*/  BSYNC.RECONVERGENT B3 ;  /* 0x0000000000037941 */ /* 0x000fea0003800200 */
.L_x_1609:
[----:B------:R-:W-:Y:S05]  /*5e2c0*/  BRA `(.L_x_1611) ;  /* 0x0000000400007947 */ /* 0x000fea0003800000 */
.L_x_1608:
        /* <DEDUP_REMOVED lines=59> */
[----:B------:R-:W-:Y:S01]  /*5e680*/  IMAD.MOV.U32 R26, RZ, RZ, R7 ;  /* 0x000000ffff1a7224 */ /* 0x000fe200078e0007 */
[----:B------:R-:W-:-:S07]  /*5e690*/  MOV R16, 0x5e6b0 ;  /* 0x0005e6b000107802 */ /* 0x000fce0000000f00 */
[----:B------:R-:W-:Y:S05]  /*5e6a0*/  CALL.REL.NOINC `($__internal_1_$__cuda_sm3x_div_rn_noftz_f32_slowpath) ;  /* 0x0000000000cc7944 */ /* 0x000fea0003c00000 */
[----:B------:R-:W-:-:S07]  /*5e6b0*/  MOV R0, R2 ;  /* 0x0000000200007202 */ /* 0x000fce0000000f00 */
.L_x_1612:
[----:B------:R-:W-:Y:S05]  /*5e6c0*/  BSYNC.RECONVERGENT B3 ;  /* 0x0000000000037941 */ /* 0x000fea0003800200 */
.L_x_1611:
[----:B------:R-:W-:Y:S05]  /*5e6d0*/  BSYNC.RECONVERGENT B2 ;  /* 0x0000000000027941 */ /* 0x000fea0003800200 */
.L_x_1607:
[----:B------:R-:W-:Y:S01]  /*5e6e0*/  FFMA R10, R19, R0, R10 ;  /* 0x00000000130a7223 */ /* 0x000fe2000000000a */
[----:B------:R-:W-:Y:S06]  /*5e6f0*/  BRA.U UP0, `(.L_x_1613) ;  /* 0xfffffed500647547 */ /* 0x000fec000b83ffff */
.L_x_7:
[----:B------:R-:W1:Y:S01]  /*5e700*/  LDC.64 R2, c[0x0][0x3b0] ;  /* 0x0000ec00ff027b82 */ /* 0x000e620000000a00 */
[----:B------:R-:W2:Y:S07]  /*5e710*/  LDCU UR4, c[0x0][0x3b8] ;  /* 0x00007700ff0477ac */ /* 0x000eae0008000800 */
[----:B------:R-:W3:Y:S01]  /*5e720*/  LDC R5, c[0x0][0x398] ;  /* 0x0000e600ff057b82 */ /* 0x000ee20000000800 */
[----:B-1----:R-:W-:-:S06]  /*5e730*/  IMAD.WIDE.U32 R2, R11, 0x4, R2 ;  /* 0x000000040b027825 */ /* 0x002fcc00078e0002 */
[----:B------:R-:W4:Y:S01]  /*5e740*/  LDG.E R2, desc[UR6][R2.64] ;  /* 0x0000000602027981 */ /* 0x000f22000c1e1900 */
[C---:B---3--:R-:W-:Y:S01]  /*5e750*/  IMAD R0, R12.reuse, R5, R5 ;  /* 0x000000050c007224 */ /* 0x048fe200078e0205 */
[----:B------:R-:W-:-:S04]  /*5e760*/  IADD3 R12, PT, PT, R12, 0x1, RZ ;  /* 0x000000010c0c7810 */ /* 0x000fc80007ffe0ff */
[----:B--2---:R-:W-:Y:S01]  /*5e770*/  ISETP.GE.U32.AND P0, PT, R0, UR4, PT ;  /* 0x0000000400007c0c */ /* 0x004fe2000bf06070 */
[----:B----4-:R-:W-:-:S12]  /*5e780*/  FFMA R13, R2, R10, R13 ;  /* 0x0000000a020d7223 */ /* 0x010fd8000000000d */
[----:B------:R-:W-:Y:S05]  /*5e790*/  @!P0 BRA `(.L_x_1614) ;  /* 0xfffffa2400d48947 */ /* 0x000fea000383ffff */
[----:B------:R-:W1:Y:S01]  /*5e7a0*/  S2R R0, SR_CTAID.X ;  /* 0x0000000000007919 */ /* 0x000e620000002500 */
[----:B------:R-:W2:Y:S01]  /*5e7b0*/  LDC.64 R2, c[0x0][0x400] ;  /* 0x00010000ff027b82 */ /* 0x000ea20000000a00 */
[----:B------:R-:W1:Y:S02]  /*5e7c0*/  S2R R7, SR_TID.X ;  /* 0x0000000000077919 */ /* 0x000e640000002100 */
[----:B-1----:R-:W-:-:S05]  /*5e7d0*/  LEA R0, R0, R7, 0x7 ;  /* 0x0000000700007211 */ /* 0x002fca00078e38ff */
[----:B------:R-:W-:-:S04]  /*5e7e0*/  IMAD R5, R0, R5, R15 ;  /* 0x0000000500057224 */ /* 0x000fc800078e020f */
[----:B--2---:R-:W-:-:S05]  /*5e7f0*/  IMAD.WIDE.U32 R2, R5, 0x4, R2 ;  /* 0x0000000405027825 */ /* 0x004fca00078e0002 */
[----:B------:R-:W2:Y:S01]  /*5e800*/  LDG.E R0, desc[UR6][R2.64] ;  /* 0x0000000602007981 */ /* 0x000ea2000c1e1900 */
[----:B------:R-:W-:Y:S01]  /*5e810*/  UIADD3 UR4, UPT, UPT, UR8, 0x20, URZ ;  /* 0x0000002008047890 */ /* 0x000fe2000fffe0ff */
[----:B------:R-:W-:-:S05]  /*5e820*/  IADD3 R15, PT, PT, R15, 0x1, RZ ;  /* 0x000000010f0f7810 */ /* 0x000fca0007ffe0ff */
[----:B------:R-:W-:Y:S01]  /*5e830*/  ISETP.NE.AND P0, PT, R15, UR4, PT ;  /* 0x000000040f007c0c */ /* 0x000fe2000bf05270 */
[----:B--2---:R-:W-:-:S05]  /*5e840*/  FADD R13, R13, R0 ;  /* 0x000000000d0d7221 */ /* 0x004fca0000000000 */
[----:B------:R1:W-:Y:S07]  /*5e850*/  STG.E desc[UR6][R2.64], R13 ;  /* 0x0000000d02007986 */ /* 0x0003ee000c101906 */
[----:B------:R-:W-:Y:S05]  /*5e860*/  @P0 BRA `(.L_x_1615) ;  /* 0xfffffa2400980947 */ /* 0x000fea000383ffff */
[----:B------:R-:W-:Y:S05]  /*5e870*/  EXIT ;  /* 0x000000000000794d */ /* 0x000fea0003800000 */
        .weak           $__internal_0_$__cuda_sm20_sqrt_rn_f32_slowpath
        .type           $__internal_0_$__cuda_sm20_sqrt_rn_f32_slowpath,@function
        .size           $__internal_0_$__cuda_sm20_sqrt_rn_f32_slowpath,($__internal_1_$__cuda_sm3x_div_rn_noftz_f32_slowpath - $__internal_0_$__cuda_sm20_sqrt_rn_f32_slowpath)
$__internal_0_$__cuda_sm20_sqrt_rn_f32_slowpath:
[----:B------:R-:W-:-:S13]  /*5e880*/  LOP3.LUT P0, RZ, R16, 0x7fffffff, RZ, 0xc0, !PT ;  /* 0x7fffffff10ff7812 */ /* 0x000fda000780c0ff */
[----:B------:R-:W-:Y:S01]  /*5e890*/  @!P0 MOV R26, R16 ;  /* 0x00000010001a8202 */ /* 0x000fe20000000f00 */
[----:B------:R-:W-:Y:S06]  /*5e8a0*/  @!P0 BRA `(.L_x_1616) ;  /* 0x0000000000408947 */ /* 0x000fec0003800000 */
[----:B------:R-:W-:-:S13]  /*5e8b0*/  FSETP.GEU.FTZ.AND P0, PT, R16, RZ, PT ;  /* 0x000000ff1000720b */ /* 0x000fda0003f1e000 */
[----:B------:R-:W-:Y:S01]  /*5e8c0*/  @!P0 MOV R26, 0x7fffffff ;  /* 0x7fffffff001a8802 */ /* 0x000fe20000000f00 */
[----:B------:R-:W-:Y:S06]  /*5e8d0*/  @!P0 BRA `(.L_x_1616) ;  /* 0x0000000000348947 */ /* 0x000fec0003800000 */
[----:B------:R-:W-:-:S13]  /*5e8e0*/  FSETP.GTU.FTZ.AND P0, PT, |R16|, +INF , PT ;  /* 0x7f8000001000780b */ /* 0x000fda0003f1c200 */
[----:B------:R-:W-:Y:S01]  /*5e8f0*/  @P0 FADD.FTZ R26, R16, 1 ;  /* 0x3f800000101a0421 */ /* 0x000fe20000010000 */
[----:B------:R-:W-:Y:S06]  /*5e900*/  @P0 BRA `(.L_x_1616) ;  /* 0x0000000000280947 */ /* 0x000fec0003800000 */
[----:B------:R-:W-:-:S13]  /*5e910*/  FSETP.NEU.FTZ.AND P0, PT, |R16|, +INF , PT ;  /* 0x7f8000001000780b */ /* 0x000fda0003f1d200 */
[----:B------:R-:W-:Y:S01]  /*5e920*/  @P0 FFMA R24, R16, 1.84467440737095516160e+19, RZ ;  /* 0x5f80000010180823 */ /* 0x000fe200000000ff */
[----:B------:R-:W-:-:S03]  /*5e930*/  @!P0 MOV R26, R16 ;  /* 0x00000010001a8202 */ /* 0x000fc60000000f00 */
[----:B------:R-:W0:Y:S02]  /*5e940*/  @P0 MUFU.RSQ R27, R24 ;  /* 0x00000018001b0308 */ /* 0x000e240000001400 */
[----:B0-----:R-:W-:Y:S01]  /*5e950*/  @P0 FMUL.FTZ R25, R24, R27 ;  /* 0x0000001b18190220 */ /* 0x001fe20000410000 */
[----:B------:R-:W-:-:S03]  /*5e960*/  @P0 FMUL.FTZ R20, R27, 0.5 ;  /* 0x3f0000001b140820 */ /* 0x000fc60000410000 */
[----:B------:R-:W-:-:S04]  /*5e970*/  @P0 FADD.FTZ R22, -R25, -RZ ;  /* 0x800000ff19160221 */ /* 0x000fc80000010100 */
[----:B------:R-:W-:-:S04]  /*5e980*/  @P0 FFMA R22, R25, R22, R24 ;  /* 0x0000001619160223 */ /* 0x000fc80000000018 */
[----:B------:R-:W-:-:S04]  /*5e990*/  @P0 FFMA R20, R22, R20, R25 ;  /* 0x0000001416140223 */ /* 0x000fc80000000019 */
[----:B------:R-:W-:-:S07]  /*5e9a0*/  @P0 FMUL.FTZ R26, R20, 2.3283064365386962891e-10 ;  /* 0x2f800000141a0820 */ /* 0x000fce0000410000 */
.L_x_1616:
[----:B------:R-:W-:Y:S01]  /*5e9b0*/  HFMA2 R25, -RZ, RZ, 0, 0 ;  /* 0x00000000ff197431 */ /* 0x000fe200000001ff */
[----:B------:R-:W-:-:S04]  /*5e9c0*/  MOV R24, R2 ;  /* 0x0000000200187202 */ /* 0x000fc80000000f00 */
[----:B------:R-:W-:Y:S05]  /*5e9d0*/  RET.REL.NODEC R24 `(_Z15dirtymap_kernel10floatArrayS_S_S_f11chordParamsPfPKf) ;  /* 0xfffffa1418887950 */ /* 0x000fea0003c3ffff */
        .weak           $__internal_1_$__cuda_sm3x_div_rn_noftz_f32_slowpath
        .type           $__internal_1_$__cuda_sm3x_div_rn_noftz_f32_slowpath,@function
        .size           $__internal_1_$__cuda_sm3x_div_rn_noftz_f32_slowpath,(.L_x_1729 - $__internal_1_$__cuda_sm3x_div_rn_noftz_f32_slowpath)
$__internal_1_$__cuda_sm3x_div_rn_noftz_f32_slowpath:
[----:B------:R-:W-:Y:S01]  /*5e9e0*/  SHF.R.U32.HI R20, RZ, 0x17, R26 ;  /* 0x00000017ff147819 */ /* 0x000fe2000001161a */
[----:B------:R-:W-:Y:S01]  /*5e9f0*/  BSSY.RECONVERGENT B0, `(.L_x_1617) ;  /* 0x0000062000007945 */ /* 0x000fe20003800200 */
[----:B------:R-:W-:Y:S02]  /*5ea00*/  SHF.R.U32.HI R27, RZ, 0x17, R2 ;  /* 0x00000017ff1b7819 */ /* 0x000fe40000011602 */
[----:B------:R-:W-:Y:S02]  /*5ea10*/  LOP3.LUT R20, R20, 0xff, RZ, 0xc0, !PT ;  /* 0x000000ff14147812 */ /* 0x000fe400078ec0ff */
[----:B------:R-:W-:Y:S02]  /*5ea20*/  LOP3.LUT R27, R27, 0xff, RZ, 0xc0, !PT ;  /* 0x000000ff1b1b7812 */ /* 0x000fe400078ec0ff */
[----:B------:R-:W-:Y:S02]  /*5ea30*/  IADD3 R24, PT, PT, R20, -0x1, RZ ;  /* 0xffffffff14187810 */ /* 0x000fe40007ffe0ff */
[----:B------:R-:W-:-:S02]  /*5ea40*/  IADD3 R25, PT, PT, R27, -0x1, RZ ;  /* 0xffffffff1b197810 */ /* 0x000fc40007ffe0ff */
[----:B------:R-:W-:-:S04]  /*5ea50*/  ISETP.GT.U32.AND P0, PT, R24, 0xfd, PT ;  /* 0x000000fd1800780c */ /* 0x000fc80003f04070 */
[----:B------:R-:W-:-:S13]  /*5ea60*/  ISETP.GT.U32.OR P0, PT, R25, 0xfd, P0 ;  /* 0x000000fd1900780c */ /* 0x000fda0000704470 */
[----:B------:R-:W-:Y:S01]  /*5ea70*/  @!P0 MOV R22, RZ ;  /* 0x000000ff00168202 */ /* 0x000fe20000000f00 */
[----:B------:R-:W-:Y:S06]  /*5ea80*/  @!P0 BRA `(.L_x_1618) ;  /* 0x00000000005c8947 */ /* 0x000fec0003800000 */
[----:B------:R-:W-:Y:S02]  /*5ea90*/  FSETP.GTU.FTZ.AND P3, PT, |R2|, +INF , PT ;  /* 0x7f8000000200780b */ /* 0x000fe40003f7c200 */
[----:B------:R-:W-:-:S04]  /*5eaa0*/  FSETP.GTU.FTZ.AND P0, PT, |R26|, +INF , PT ;  /* 0x7f8000001a00780b */ /* 0x000fc80003f1c200 */
[----:B------:R-:W-:-:S13]  /*5eab0*/  PLOP3.LUT P0, PT, P3, P0, PT, 0xf8, 0x8f ;  /* 0x00000000008f781c */ /* 0x000fda0001f01f70 */
[----:B------:R-:W-:Y:S05]  /*5eac0*/  @P0 BRA `(.L_x_1619) ;  /* 0x00000004004c0947 */ /* 0x000fea0003800000 */
[----:B------:R-:W-:-:S13]  /*5ead0*/  LOP3.LUT P0, RZ, R26, 0x7fffffff, R2, 0xc8, !PT ;  /* 0x7fffffff1aff7812 */ /* 0x000fda000780c802 */
[----:B------:R-:W-:Y:S05]  /*5eae0*/  @!P0 BRA `(.L_x_1620) ;  /* 0x00000004003c8947 */ /* 0x000fea0003800000 */
[----:B------:R-:W-:Y:S02]  /*5eaf0*/  FSETP.NEU.FTZ.AND P3, PT, |R2|, +INF , PT ;  /* 0x7f8000000200780b */ /* 0x000fe40003f7d200 */
[----:B------:R-:W-:Y:S02]  /*5eb00*/  FSETP.NEU.FTZ.AND P0, PT, |R26|, +INF , PT ;  /* 0x7f8000001a00780b */ /* 0x000fe40003f1d200 */
[----:B------:R-:W-:-:S11]  /*5eb10*/  FSETP.NEU.FTZ.AND P5, PT, |R2|, +INF , PT ;  /* 0x7f8000000200780b */ /* 0x000fd60003fbd200 */
[----:B------:R-:W-:Y:S05]  /*5eb20*/  @!P0 BRA !P3, `(.L_x_1620) ;  /* 0x00000004002c8947 */ /* 0x000fea0005800000 */
[----:B------:R-:W-:-:S04]  /*5eb30*/  LOP3.LUT P3, RZ, R2, 0x7fffffff, RZ, 0xc0, !PT ;  /* 0x7fffffff02ff7812 */ /* 0x000fc8000786c0ff */
[----:B------:R-:W-:-:S13]  /*5eb40*/  PLOP3.LUT P3, PT, P0, P3, PT, 0x2f, 0xf2 ;  /* 0x0000000000f2781c */ /* 0x000fda0000766577 */
[----:B------:R-:W-:Y:S05]  /*5eb50*/  @P3 BRA `(.L_x_1621) ;  /* 0x0000000400183947 */ /* 0x000fea0003800000 */
[----:B------:R-:W-:-:S04]  /*5eb60*/  LOP3.LUT P0, RZ, R26, 0x7fffffff, RZ, 0xc0, !PT ;  /* 0x7fffffff1aff7812 */ /* 0x000fc8000780c0ff */
[----:B------:R-:W-:-:S13]  /*5eb70*/  PLOP3.LUT P0, PT, P5, P0, PT, 0x2f, 0xf2 ;  /* 0x0000000000f2781c */ /* 0x000fda0002f00577 */
[----:B------:R-:W-:Y:S05]  /*5eb80*/  @P0 BRA `(.L_x_1622) ;  /* 0x0000000400000947 */ /* 0x000fea0003800000 */
[----:B------:R-:W-:Y:S02]  /*5eb90*/  ISETP.GE.AND P0, PT, R25, RZ, PT ;  /* 0x000000ff1900720c */ /* 0x000fe40003f06270 */
[----:B------:R-:W-:-:S11]  /*5eba0*/  ISETP.GE.AND P3, PT, R24, RZ, PT ;  /* 0x000000ff1800720c */ /* 0x000fd60003f66270 */
[----:B------:R-:W-:Y:S01]  /*5ebb0*/  @P0 MOV R22, RZ ;  /* 0x000000ff00160202 */ /* 0x000fe20000000f00 */
[----:B------:R-:W-:Y:S01]  /*5ebc0*/  @!P0 FFMA R2, R2, 1.84467440737095516160e+19, RZ ;  /* 0x5f80000002028823 */ /* 0x000fe200000000ff */
[----:B------:R-:W-:Y:S01]  /*5ebd0*/  @!P0 MOV R22, 0xffffffc0 ;  /* 0xffffffc000168802 */ /* 0x000fe20000000f00 */
[----:B------:R-:W-:-:S03]  /*5ebe0*/  @!P3 FFMA R26, R26, 1.84467440737095516160e+19, RZ ;  /* 0x5f8000001a1ab823 */ /* 0x000fc600000000ff */
[----:B------:R-:W-:-:S07]  /*5ebf0*/  @!P3 IADD3 R22, PT, PT, R22, 0x40, RZ ;  /* 0x000000401616b810 */ /* 0x000fce0007ffe0ff */
.L_x_1618:
[----:B------:R-:W-:Y:S01]  /*5ec00*/  LEA R35, R20, 0xc0800000, 0x17 ;  /* 0xc080000014237811 */ /* 0x000fe200078eb8ff */
[----:B------:R-:W-:Y:S01]  /*5ec10*/  BSSY.RECONVERGENT B1, `(.L_x_1623) ;  /* 0x0000036000017945 */ /* 0x000fe20003800200 */
[----:B------:R-:W-:Y:S02]  /*5ec20*/  IADD3 R27, PT, PT, R27, -0x7f, RZ ;  /* 0xffffff811b1b7810 */ /* 0x000fe40007ffe0ff */
[----:B------:R-:W-:-:S03]  /*5ec30*/  IADD3 R35, PT, PT, -R35, R26, RZ ;  /* 0x0000001a23237210 */ /* 0x000fc60007ffe1ff */
[----:B------:R-:W-:Y:S01]  /*5ec40*/  IMAD R2, R27, -0x800000, R2 ;  /* 0xff8000001b027824 */ /* 0x000fe200078e0202 */
[----:B------:R-:W0:Y:S01]  /*5ec50*/  MUFU.RCP R24, R35 ;  /* 0x0000002300187308 */ /* 0x000e220000001000 */
[----:B------:R-:W-:Y:S01]  /*5ec60*/  FADD.FTZ R25, -R35, -RZ ;  /* 0x800000ff23197221 */ /* 0x000fe20000010100 */
[----:B------:R-:W-:-:S04]  /*5ec70*/  IADD3 R27, PT, PT, R27, 0x7f, -R20 ;  /* 0x0000007f1b1b7810 */ /* 0x000fc80007ffe814 */
[----:B------:R-:W-:Y:S01]  /*5ec80*/  IADD3 R27, PT, PT, R27, R22, RZ ;  /* 0x000000161b1b7210 */ /* 0x000fe20007ffe0ff */
[----:B0-----:R-:W-:-:S04]  /*5ec90*/  FFMA R29, R24, R25, 1 ;  /* 0x3f800000181d7423 */ /* 0x001fc80000000019 */
[----:B------:R-:W-:-:S04]  /*5eca0*/  FFMA R29, R24, R29, R24 ;  /* 0x0000001d181d7223 */ /* 0x000fc80000000018 */
[----:B------:R-:W-:-:S04]  /*5ecb0*/  FFMA R24, R2, R29, RZ ;  /* 0x0000001d02187223 */ /* 0x000fc800000000ff */
[----:B------:R-:W-:-:S04]  /*5ecc0*/  FFMA R26, R25, R24, R2 ;  /* 0x00000018191a7223 */ /* 0x000fc80000000002 */
[----:B------:R-:W-:-:S04]  /*5ecd0*/  FFMA R26, R29, R26, R24 ;  /* 0x0000001a1d1a7223 */ /* 0x000fc80000000018 */
[----:B------:R-:W-:-:S04]  /*5ece0*/  FFMA R25, R25, R26, R2 ;  /* 0x0000001a19197223 */ /* 0x000fc80000000002 */
[----:B------:R-:W-:-:S05]  /*5ecf0*/  FFMA R2, R29, R25, R26 ;  /* 0x000000191d027223 */ /* 0x000fca000000001a */
[----:B------:R-:W-:-:S04]  /*5ed00*/  SHF.R.U32.HI R20, RZ, 0x17, R2 ;  /* 0x00000017ff147819 */ /* 0x000fc80000011602 */
[----:B------:R-:W-:-:S04]  /*5ed10*/  LOP3.LUT R20, R20, 0xff, RZ, 0xc0, !PT ;  /* 0x000000ff14147812 */ /* 0x000fc800078ec0ff */
[----:B------:R-:W-:-:S04]  /*5ed20*/  IADD3 R20, PT, PT, R20, R27, RZ ;  /* 0x0000001b14147210 */ /* 0x000fc80007ffe0ff */
[----:B------:R-:W-:-:S04]  /*5ed30*/  IADD3 R22, PT, PT, R20, -0x1, RZ ;  /* 0xffffffff14167810 */ /* 0x000fc80007ffe0ff */
[----:B------:R-:W-:-:S13]  /*5ed40*/  ISETP.GE.U32.AND P0, PT, R22, 0xfe, PT ;  /* 0x000000fe1600780c */ /* 0x000fda0003f06070 */
[----:B------:R-:W-:Y:S05]  /*5ed50*/  @!P0 BRA `(.L_x_1624) ;  /* 0x0000000000808947 */ /* 0x000fea0003800000 */
[----:B------:R-:W-:-:S13]  /*5ed60*/  ISETP.GT.AND P0, PT, R20, 0xfe, PT ;  /* 0x000000fe1400780c */ /* 0x000fda0003f04270 */
[----:B------:R-:W-:Y:S05]  /*5ed70*/  @P0 BRA `(.L_x_1625) ;  /* 0x00000000006c0947 */ /* 0x000fea0003800000 */
[----:B------:R-:W-:-:S13]  /*5ed80*/  ISETP.GE.AND P0, PT, R20, 0x1, PT ;  /* 0x000000011400780c */ /* 0x000fda0003f06270 */
[----:B------:R-:W-:Y:S05]  /*5ed90*/  @P0 BRA `(.L_x_1626) ;  /* 0x0000000000740947 */ /* 0x000fea0003800000 */
[----:B------:R-:W-:Y:S02]  /*5eda0*/  ISETP.GE.AND P0, PT, R20, -0x18, PT ;  /* 0xffffffe81400780c */ /* 0x000fe40003f06270 */
[----:B------:R-:W-:-:S11]  /*5edb0*/  LOP3.LUT R2, R2, 0x80000000, RZ, 0xc0, !PT ;  /* 0x8000000002027812 */ /* 0x000fd600078ec0ff */
[----:B------:R-:W-:Y:S05]  /*5edc0*/  @!P0 BRA `(.L_x_1626) ;  /* 0x0000000000688947 */ /* 0x000fea0003800000 */
[CCC-:B------:R-:W-:Y:S01]  /*5edd0*/  FFMA.RZ R22, R29.reuse, R25.reuse, R26.reuse ;  /* 0x000000191d167223 */ /* 0x1c0fe2000000c01a */
[CCC-:B------:R-:W-:Y:S01]  /*5ede0*/  FFMA.RP R24, R29.reuse, R25.reuse, R26.reuse ;  /* 0x000000191d187223 */ /* 0x1c0fe2000000801a */
[----:B------:R-:W-:Y:S01]  /*5edf0*/  FFMA.RM R29, R29, R25, R26 ;  /* 0x000000191d1d7223 */ /* 0x000fe2000000401a */
[----:B------:R-:W-:Y:S02]  /*5ee00*/  IADD3 R25, PT, PT, R20, 0x20, RZ ;  /* 0x0000002014197810 */ /* 0x000fe40007ffe0ff */
[----:B------:R-:W-:Y:S02]  /*5ee10*/  LOP3.LUT R22, R22, 0x7fffff, RZ, 0xc0, !PT ;  /* 0x007fffff16167812 */ /* 0x000fe400078ec0ff */
[----:B------:R-:W-:Y:S02]  /*5ee20*/  ISETP.NE.AND P0, PT, R20, RZ, PT ;  /* 0x000000ff1400720c */ /* 0x000fe40003f05270 */
[----:B------:R-:W-:Y:S02]  /*5ee30*/  LOP3.LUT R22, R22, 0x800000, RZ, 0xfc, !PT ;  /* 0x0080000016167812 */ /* 0x000fe400078efcff */
[----:B------:R-:W-:-:S02]  /*5ee40*/  ISETP.NE.AND P3, PT, R20, RZ, PT ;  /* 0x000000ff1400720c */ /* 0x000fc40003f65270 */
[----:B------:R-:W-:Y:S02]  /*5ee50*/  IADD3 R20, PT, PT, -R20, RZ, RZ ;  /* 0x000000ff14147210 */ /* 0x000fe40007ffe1ff */
[----:B------:R-:W-:Y:S02]  /*5ee60*/  SHF.L.U32 R25, R22, R25, RZ ;  /* 0x0000001916197219 */ /* 0x000fe400000006ff */
[----:B------:R-:W-:Y:S02]  /*5ee70*/  FSETP.NEU.FTZ.AND P4, PT, R24, R29, PT ;  /* 0x0000001d1800720b */ /* 0x000fe40003f9d000 */
[----:B------:R-:W-:Y:S02]  /*5ee80*/  SEL R27, R20, RZ, P0 ;  /* 0x000000ff141b7207 */ /* 0x000fe40000000000 */
[----:B------:R-:W-:Y:S02]  /*5ee90*/  ISETP.NE.AND P3, PT, R25, RZ, P3 ;  /* 0x000000ff1900720c */ /* 0x000fe40001f65270 */
[----:B------:R-:W-:-:S02]  /*5eea0*/  SHF.R.U32.HI R25, RZ, R27, R22 ;  /* 0x0000001bff197219 */ /* 0x000fc40000011616 */
[----:B------:R-:W-:Y:S02]  /*5eeb0*/  PLOP3.LUT P3, PT, P4, P3, PT, 0xf8, 0x8f ;  /* 0x00000000008f781c */ /* 0x000fe40002767f70 */
[----:B------:R-:W-:Y:S02]  /*5eec0*/  SHF.R.U32.HI R22, RZ, 0x1, R25 ;  /* 0x00000001ff167819 */ /* 0x000fe40000011619 */
[----:B------:R-:W-:-:S04]  /*5eed0*/  SEL R27, RZ, 0x1, !P3 ;  /* 0x00000001ff1b7807 */ /* 0x000fc80005800000 */
[----:B------:R-:W-:-:S04]  /*5eee0*/  LOP3.LUT R20, R27, 0x1, R22, 0xf8, !PT ;  /* 0x000000011b147812 */ /* 0x000fc800078ef816 */
[----:B------:R-:W-:-:S04]  /*5eef0*/  LOP3.LUT R25, R20, R25, RZ, 0xc0, !PT ;  /* 0x0000001914197212 */ /* 0x000fc800078ec0ff */
[----:B------:R-:W-:-:S04]  /*5ef00*/  IADD3 R25, PT, PT, R22, R25, RZ ;  /* 0x0000001916197210 */ /* 0x000fc80007ffe0ff */
[----:B------:R-:W-:Y:S01]  /*5ef10*/  LOP3.LUT R2, R25, R2, RZ, 0xfc, !PT ;  /* 0x0000000219027212 */ /* 0x000fe200078efcff */
[----:B------:R-:W-:Y:S06]  /*5ef20*/  BRA `(.L_x_1626) ;  /* 0x0000000000107947 */ /* 0x000fec0003800000 */
.L_x_1625:
[----:B------:R-:W-:-:S04]  /*5ef30*/  LOP3.LUT R2, R2, 0x80000000, RZ, 0xc0, !PT ;  /* 0x8000000002027812 */ /* 0x000fc800078ec0ff */
[----:B------:R-:W-:Y:S01]  /*5ef40*/  LOP3.LUT R2, R2, 0x7f800000, RZ, 0xfc, !PT ;  /* 0x7f80000002027812 */ /* 0x000fe200078efcff */
[----:B------:R-:W-:Y:S06]  /*5ef50*/  BRA `(.L_x_1626) ;  /* 0x0000000000047947 */ /* 0x000fec0003800000 */
.L_x_1624:
[----:B------:R-:W-:-:S07]  /*5ef60*/  LEA R2, R27, R2, 0x17 ;  /* 0x000000021b027211 */ /* 0x000fce00078eb8ff */
.L_x_1626:
[----:B------:R-:W-:Y:S05]  /*5ef70*/  BSYNC.RECONVERGENT B1 ;  /* 0x0000000000017941 */ /* 0x000fea0003800200 */
.L_x_1623:
[----:B------:R-:W-:Y:S05]  /*5ef80*/  BRA `(.L_x_1627) ;  /* 0x0000000000207947 */ /* 0x000fea0003800000 */
.L_x_1622:
[----:B------:R-:W-:-:S04]  /*5ef90*/  LOP3.LUT R2, R26, 0x80000000, R2, 0x48, !PT ;  /* 0x800000001a027812 */ /* 0x000fc800078e4802 */
[----:B------:R-:W-:Y:S01]  /*5efa0*/  LOP3.LUT R2, R2, 0x7f800000, RZ, 0xfc, !PT ;  /* 0x7f80000002027812 */ /* 0x000fe200078efcff */
[----:B------:R-:W-:Y:S06]  /*5efb0*/  BRA `(.L_x_1627) ;  /* 0x0000000000147947 */ /* 0x000fec0003800000 */
.L_x_1621:
[----:B------:R-:W-:Y:S01]  /*5efc0*/  LOP3.LUT R2, R26, 0x80000000, R2, 0x48, !PT ;  /* 0x800000001a027812 */ /* 0x000fe200078e4802 */
[----:B------:R-:W-:Y:S06]  /*5efd0*/  BRA `(.L_x_1627) ;  /* 0x00000000000c7947 */ /* 0x000fec0003800000 */
.L_x_1620:
[----:B------:R-:W0:Y:S01]  /*5efe0*/  MUFU.RSQ R2, -QNAN ;  /* 0xffc0000000027908 */ /* 0x000e220000001400 */
[----:B------:R-:W-:Y:S05]  /*5eff0*/  BRA `(.L_x_1627) ;  /* 0x0000000000047947 */ /* 0x000fea0003800000 */
.L_x_1619:
[----:B------:R-:W-:-:S07]  /*5f000*/  FADD.FTZ R2, R2, R26 ;  /* 0x0000001a02027221 */ /* 0x000fce0000010000 */
.L_x_1627:
[----:B------:R-:W-:Y:S05]  /*5f010*/  BSYNC.RECONVERGENT B0 ;  /* 0x0000000000007941 */ /* 0x000fea0003800200 */
.L_x_1617:
[----:B------:R-:W-:Y:S01]  /*5f020*/  HFMA2 R25, -RZ, RZ, 0, 0 ;  /* 0x00000000ff197431 */ /* 0x000fe200000001ff */
[----:B------:R-:W-:-:S04]  /*5f030*/  MOV R24, R16 ;  /* 0x0000001000187202 */ /* 0x000fc80000000f00 */
[----:B0-----:R-:W-:Y:S05]  /*5f040*/  RET.REL.NODEC R24 `(_Z15dirtymap_kernel10floatArrayS_S_S_f11chordParamsPfPKf) ;  /* 0xfffffa0c18ec7950 */ /* 0x001fea0003c3ffff */
.L_x_1628:
[----:B------:R-:W-:-:S00]  /*5f050*/  BRA `(.L_x_1628) ;  /* 0xfffffffc00fc7947 */ /* 0x000fc0000383ffff */
[----:B------:R-:W-:-:S00]  /*5f060*/  NOP ;  /* 0x0000000000007918 */ /* 0x000fc00000000000 */
        /* <DEDUP_REMOVED lines=9> */
.L_x_1729:


//--------------------- .text._Z10precomputePf11chordParams --------------------------
	.section	.text._Z10precomputePf11chordParams,"ax",@progbits
	.align	128
        .global         _Z10precomputePf11chordParams
        .type           _Z10precomputePf11chordParams,@function
        .size           _Z10precomputePf11chordParams,(.L_x_1731 - _Z10precomputePf11chordParams)
        .other          _Z10precomputePf11chordParams,@"STO_CUDA_ENTRY STV_DEFAULT"
_Z10precomputePf11chordParams:
.text._Z10precomputePf11chordParams:
[----:B------:R-:W0:Y:S08]  /*0000*/  LDC R1, c[0x0][0x37c] ;  /* 0x0000df00ff017b82 */ /* 0x000e300000000800 */
[----:B------:R-:W1:Y:S01]  /*0010*/  LDC R10, c[0x0][0x390] ;  /* 0x0000e400ff0a7b82 */ /* 0x000e620000000800 */
[----:B0-----:R-:W-:Y:S01]  /*0020*/  VIADD R1, R1, 0xffffffe0 ;  /* 0xffffffe001017836 */ /* 0x001fe20000000000 */
[----:B-1----:R-:W-:-:S13]  /*0030*/  ISETP.NE.AND P0, PT, R10, RZ, PT ;  /* 0x000000ff0a00720c */ /* 0x002fda0003f05270 */
[----:B------:R-:W-:Y:S05]  /*0040*/  @!P0 EXIT ;  /* 0x000000000000894d */ /* 0x000fea0003800000 */
[----:B------:R-:W0:Y:S01]  /*0050*/  LDC.64 R18, c[0x0][0x388] ;  /* 0x0000e200ff127b82 */ /* 0x000e220000000a00 */
[----:B------:R-:W0:Y:S02]  /*0060*/  LDCU.64 UR6, c[0x0][0x358] ;  /* 0x00006b00ff0677ac */ /* 0x000e240008000a00 */
[----:B0-----:R-:W2:Y:S01]  /*0070*/  LDG.E R11, desc[UR6][R18.64] ;  /* 0x00000006120b7981 */ /* 0x001ea2000c1e1900 */
[----:B------:R-:W-:-:S04]  /*0080*/  IMAD.MOV.U32 R0, RZ, RZ, 0x37cbac00 ;  /* 0x37cbac00ff007424 */ /* 0x000fc800078e00ff */
[----:B------:R-:W-:-:S04]  /*0090*/  FFMA R2, RZ, R0, -0.0013887860113754868507 ;  /* 0xbab607edff027423 */ /* 0x000fc80000000000 */
[----:B------:R-:W-:-:S04]  /*00a0*/  FFMA R2, RZ, R2, 0.041666727513074874878 ;  /* 0x3d2aaabbff027423 */ /* 0x000fc80000000002 */
[----:B------:R-:W-:Y:S01]  /*00b0*/  FFMA R2, RZ, R2, -0.4999999701976776123 ;  /* 0xbeffffffff027423 */ /* 0x000fe20000000002 */
[C---:B--2---:R-:W-:Y:S01]  /*00c0*/  FMUL R3, R11.reuse, 0.63661974668502807617 ;  /* 0x3f22f9830b037820 */ /* 0x044fe20000400000 */
[----:B------:R-:W-:-:S05]  /*00d0*/  FSETP.GE.AND P0, PT, |R11|, 105615, PT ;  /* 0x47ce47800b00780b */ /* 0x000fca0003f06200 */
[----:B------:R-:W0:Y:S02]  /*00e0*/  F2I.NTZ R3, R3 ;  /* 0x0000000300037305 */ /* 0x000e240000203100 */
[----:B0-----:R-:W-:Y:S01]  /*00f0*/  I2FP.F32.S32 R4, R3 ;  /* 0x0000000300047245 */ /* 0x001fe20000201400 */
[----:B------:R-:W-:-:S04]  /*0100*/  IMAD.MOV.U32 R12, RZ, RZ, R3 ;  /* 0x000000ffff0c7224 */ /* 0x000fc800078e0003 */
[----:B------:R-:W-:-:S04]  /*0110*/  FFMA R5, R4, -1.5707962512969970703, R11 ;  /* 0xbfc90fda04057823 */ /* 0x000fc8000000000b */
[----:B------:R-:W-:-:S04]  /*0120*/  FFMA R5, R4, -7.5497894158615963534e-08, R5 ;  /* 0xb3a2216804057823 */ /* 0x000fc80000000005 */
[----:B------:R-:W-:Y:S01]  /*0130*/  FFMA R9, R4, -5.3903029534742383927e-15, R5 ;  /* 0xa7c234c504097823 */ /* 0x000fe20000000005 */
[----:B------:R-:W-:-:S03]  /*0140*/  FFMA R4, RZ, R2, 1 ;  /* 0x3f800000ff047423 */ /* 0x000fc60000000002 */
[----:B------:R-:W-:Y:S01]  /*0150*/  IMAD.MOV.U32 R2, RZ, RZ, R9 ;  /* 0x000000ffff027224 */ /* 0x000fe200078e0009 */
[----:B------:R-:W-:Y:S06]  /*0160*/  @!P0 BRA `(.L_x_1629) ;  /* 0x0000000000dc8947 */ /* 0x000fec0003800000 */
[----:B------:R-:W-:-:S13]  /*0170*/  FSETP.NEU.AND P1, PT, |R11|, +INF , PT ;  /* 0x7f8000000b00780b */ /* 0x000fda0003f2d200 */
[----:B------:R-:W-:Y:S01]  /*0180*/  @!P1 FMUL R2, RZ, R11 ;  /* 0x0000000bff029220 */ /* 0x000fe20000400000 */
[----:B------:R-:W-:Y:S01]  /*0190*/  @!P1 IMAD.MOV.U32 R3, RZ, RZ, RZ ;  /* 0x000000ffff039224 */ /* 0x000fe200078e00ff */
[----:B------:R-:W-:Y:S06]  /*01a0*/  @!P1 BRA `(.L_x_1629) ;  /* 0x0000000000cc9947 */ /* 0x000fec0003800000 */
[----:B------:R-:W-:Y:S01]  /*01b0*/  IMAD.SHL.U32 R3, R11, 0x100, RZ ;  /* 0x000001000b037824 */ /* 0x000fe200078e00ff */
[----:B------:R-:W0:Y:S01]  /*01c0*/  LDCU.64 UR8, c[0x4][URZ] ;  /* 0x01000000ff0877ac */ /* 0x000e220008000a00 */
[----:B------:R-:W-:Y:S02]  /*01d0*/  IMAD.MOV.U32 R8, RZ, RZ, RZ ;  /* 0x000000ffff087224 */ /* 0x000fe400078e00ff */
[----:B------:R-:W-:Y:S01]  /*01e0*/  IMAD.MOV.U32 R13, RZ, RZ, RZ ;  /* 0x000000ffff0d7224 */ /* 0x000fe200078e00ff */
[----:B------:R-:W-:Y:S01]  /*01f0*/  LOP3.LUT R3, R3, 0x80000000, RZ, 0xfc, !PT ;  /* 0x8000000003037812 */ /* 0x000fe200078efcff */
[----:B------:R-:W-:Y:S01]  /*0200*/  IMAD.MOV.U32 R2, RZ, RZ, R1 ;  /* 0x000000ffff027224 */ /* 0x000fe200078e0001 */
[----:B------:R-:W-:-:S06]  /*0210*/  UMOV UR4, URZ ;  /* 0x000000ff00047c82 */ /* 0x000fcc0008000000 */
.L_x_1630:
[----:B0-----:R-:W-:Y:S02]  /*0220*/  IMAD.U32 R14, RZ, RZ, UR8 ;  /* 0x00000008ff0e7e24 */ /* 0x001fe4000f8e00ff */
[----:B------:R-:W-:-:S05]  /*0230*/  IMAD.U32 R15, RZ, RZ, UR9 ;  /* 0x00000009ff0f7e24 */ /* 0x000fca000f8e00ff */
[----:B------:R-:W2:Y:S01]  /*0240*/  LDG.E.CONSTANT R6, desc[UR6][R14.64] ;  /* 0x000000060e067981 */ /* 0x000ea2000c1e9900 */
[----:B------:R-:W-:Y:S02]  /*0250*/  UIADD3 UR8, UP0, UPT, UR8, 0x4, URZ ;  /* 0x0000000408087890 */ /* 0x000fe4000ff1e0ff */
[----:B------:R-:W-:Y:S02]  /*0260*/  UIADD3 UR4, UPT, UPT, UR4, 0x1, URZ ;  /* 0x0000000104047890 */ /* 0x000fe4000fffe0ff */
[----:B------:R-:W-:Y:S02]  /*0270*/  UIADD3.X UR9, UPT, UPT, URZ, UR9, URZ, UP0, !UPT ;  /* 0x00000009ff097290 */ /* 0x000fe400087fe4ff */
[----:B------:R-:W-:Y:S01]  /*0280*/  UISETP.NE.AND UP0, UPT, UR4, 0x6, UPT ;  /* 0x000000060400788c */ /* 0x000fe2000bf05270 */
[----:B--2---:R-:W-:-:S03]  /*0290*/  IMAD.WIDE.U32 R6, R6, R3, RZ ;  /* 0x0000000306067225 */ /* 0x004fc600078e00ff */
[----:B------:R-:W-:-:S05]  /*02a0*/  IADD3 R5, P1, PT, R6, R8, RZ ;  /* 0x0000000806057210 */ /* 0x000fca0007f3e0ff */
[----:B------:R0:W-:Y:S01]  /*02b0*/  STL [R2], R5 ;  /* 0x0000000502007387 */ /* 0x0001e20000100800 */
[----:B------:R-:W-:Y:S02]  /*02c0*/  IMAD.X R8, R7, 0x1, R13, P1 ;  /* 0x0000000107087824 */ /* 0x000fe400008e060d */
[----:B0-----:R-:W-:Y:S01]  /*02d0*/  VIADD R2, R2, 0x4 ;  /* 0x0000000402027836 */ /* 0x001fe20000000000 */
[----:B------:R-:W-:Y:S06]  /*02e0*/  BRA.U UP0, `(.L_x_1630) ;  /* 0xfffffffd00cc7547 */ /* 0x000fec000b83ffff */
[----:B------:R-:W-:Y:S01]  /*02f0*/  SHF.R.U32.HI R7, RZ, 0x17, R11 ;  /* 0x00000017ff077819 */ /* 0x000fe2000001160b */
        /* <DEDUP_REMOVED lines=19> */
[----:B------:R-:W-:Y:S02]  /*0430*/  LEA.HI R3, R2, R3, RZ, 0x1 ;  /* 0x0000000302037211 */ /* 0x000fe400078f08ff */
[C---:B------:R-:W-:Y:S02]  /*0440*/  LOP3.LUT R14, R6.reuse, R5, RZ, 0x3c, !PT ;  /* 0x00000005060e7212 */ /* 0x040fe400078e3cff */
[----:B------:R-:W-:Y:S02]  /*0450*/  LOP3.LUT R15, R6, R2, RZ, 0x3c, !PT ;  /* 0x00000002060f7212 */ /* 0x000fe400078e3cff */
[----:B------:R-:W-:Y:S01]  /*0460*/  LOP3.LUT R5, R2, R11, RZ, 0x3c, !PT ;  /* 0x0000000b02057212 */ /* 0x000fe200078e3cff */
[----:B------:R-:W-:-:S03]  /*0470*/  IMAD.MOV R2, RZ, RZ, -R3 ;  /* 0x000000ffff027224 */ /* 0x000fc600078e0a03 */
[----:B------:R-:W1:Y:S01]  /*0480*/  I2F.F64.S64 R14, R14 ;  /* 0x0000000e000e7312 */ /* 0x000e620000301c00 */
[----:B------:R-:W-:Y:S01]  /*0490*/  ISETP.GE.AND P2, PT, R5, RZ, PT ;  /* 0x000000ff0500720c */ /* 0x000fe20003f46270 */
[----:B------:R-:W-:Y:S01]  /*04a0*/  @!P1 IMAD.MOV.U32 R3, RZ, RZ, R2 ;  /* 0x000000ffff039224 */ /* 0x000fe200078e0002 */
[----:B-1----:R-:W-:-:S10]  /*04b0*/  DMUL R6, R14, UR4 ;  /* 0x000000040e067c28 */ /* 0x002fd40008000000 */
[----:B------:R-:W1:Y:S02]  /*04c0*/  F2F.F32.F64 R6, R6 ;  /* 0x0000000600067310 */ /* 0x000e640000301000 */
[----:B01----:R-:W-:-:S07]  /*04d0*/  FSEL R2, -R6, R6, !P2 ;  /* 0x0000000606027208 */ /* 0x003fce0005000100 */
.L_x_1629:
[C---:B------:R-:W-:Y:S01]  /*04e0*/  LOP3.LUT R5, R3.reuse, 0x1, RZ, 0xc0, !PT ;  /* 0x0000000103057812 */ /* 0x040fe200078ec0ff */
[C---:B------:R-:W-:Y:S01]  /*04f0*/  FMUL R7, R2.reuse, R2 ;  /* 0x0000000202077220 */ /* 0x040fe20000400000 */
[----:B------:R-:W-:Y:S02]  /*0500*/  LOP3.LUT P2, RZ, R3, 0x2, RZ, 0xc0, !PT ;  /* 0x0000000203ff7812 */ /* 0x000fe4000784c0ff */
[----:B------:R-:W-:Y:S01]  /*0510*/  ISETP.NE.U32.AND P1, PT, R5, 0x1, PT ;  /* 0x000000010500780c */ /* 0x000fe20003f25070 */
[----:B------:R-:W-:Y:S01]  /*0520*/  FFMA R6, R7, R0, -0.0013887860113754868507 ;  /* 0xbab607ed07067423 */ /* 0x000fe20000000000 */
[----:B------:R-:W-:Y:S02]  /*0530*/  IMAD.MOV.U32 R5, RZ, RZ, 0x3d2aaabb ;  /* 0x3d2aaabbff057424 */ /* 0x000fe400078e00ff */
[----:B------:R-:W-:Y:S02]  /*0540*/  FSEL R2, R2, 1, P1 ;  /* 0x3f80000002027808 */ /* 0x000fe40000800000 */
[----:B------:R-:W-:Y:S01]  /*0550*/  FSEL R8, R6, -0.00019574658654164522886, !P1 ;  /* 0xb94d415306087808 */ /* 0x000fe20004800000 */
[----:B------:R-:W-:Y:S01]  /*0560*/  IMAD.MOV.U32 R6, RZ, RZ, 0x3effffff ;  /* 0x3effffffff067424 */ /* 0x000fe200078e00ff */
[----:B------:R-:W-:-:S04]  /*0570*/  FSEL R14, R5, 0.0083327032625675201416, !P1 ;  /* 0x3c0885e4050e7808 */ /* 0x000fc80004800000 */
[----:B------:R-:W-:Y:S01]  /*0580*/  FSEL R16, -R6, -0.16666662693023681641, !P1 ;  /* 0xbe2aaaa806107808 */ /* 0x000fe20004800100 */
[C---:B------:R-:W-:Y:S02]  /*0590*/  FFMA R8, R7.reuse, R8, R14 ;  /* 0x0000000807087223 */ /* 0x040fe4000000000e */
[----:B------:R-:W0:Y:S02]  /*05a0*/  LDC.64 R14, c[0x0][0x380] ;  /* 0x0000e000ff0e7b82 */ /* 0x000e240000000a00 */
[C---:B------:R-:W-:Y:S01]  /*05b0*/  FFMA R8, R7.reuse, R8, R16 ;  /* 0x0000000807087223 */ /* 0x040fe20000000010 */
[----:B------:R-:W-:Y:S01]  /*05c0*/  FFMA R7, R7, R2, RZ ;  /* 0x0000000207077223 */ /* 0x000fe200000000ff */
[----:B------:R-:W-:-:S03]  /*05d0*/  IMAD.MOV.U32 R16, RZ, RZ, R12 ;  /* 0x000000ffff107224 */ /* 0x000fc600078e000c */
[----:B------:R-:W-:Y:S01]  /*05e0*/  FFMA R7, R7, R8, R2 ;  /* 0x0000000807077223 */ /* 0x000fe20000000002 */
[----:B------:R-:W-:-:S03]  /*05f0*/  IMAD.MOV.U32 R2, RZ, RZ, 0x394d4153 ;  /* 0x394d4153ff027424 */ /* 0x000fc600078e00ff */
[----:B------:R-:W-:Y:S01]  /*0600*/  @P2 FADD R7, RZ, -R7 ;  /* 0x80000007ff072221 */ /* 0x000fe20000000000 */
[----:B------:R-:W-:-:S03]  /*0610*/  FFMA R2, RZ, -R2, 0.0083327032625675201416 ;  /* 0x3c0885e4ff027423 */ /* 0x000fc60000000802 */
[----:B------:R-:W-:Y:S01]  /*0620*/  FMUL R17, R4, R7 ;  /* 0x0000000704117220 */ /* 0x000fe20000400000 */
[----:B------:R-:W-:Y:S01]  /*0630*/  FFMA R7, RZ, RZ, RZ ;  /* 0x000000ffff077223 */ /* 0x000fe200000000ff */
[----:B------:R-:W-:-:S04]  /*0640*/  FFMA R2, RZ, R2, -0.16666662693023681641 ;  /* 0xbe2aaaa8ff027423 */ /* 0x000fc80000000002 */
[----:B------:R-:W-:Y:S01]  /*0650*/  FFMA R7, R7, R2, RZ ;  /* 0x0000000207077223 */ /* 0x000fe200000000ff */
[----:B------:R-:W-:Y:S01]  /*0660*/  IMAD.MOV.U32 R2, RZ, RZ, R9 ;  /* 0x000000ffff027224 */ /* 0x000fe200078e0009 */
[----:B0-----:R0:W-:Y:S01]  /*0670*/  STG.E desc[UR6][R14.64], R17 ;  /* 0x000000110e007986 */ /* 0x0011e2000c101906 */
[----:B------:R-:W-:Y:S05]  /*0680*/  @!P0 BRA `(.L_x_1631) ;  /* 0x0000000000dc8947 */ /* 0x000fea0003800000 */
[----:B------:R-:W-:-:S13]  /*0690*/  FSETP.NEU.AND P1, PT, |R11|, +INF , PT ;  /* 0x7f8000000b00780b */ /* 0x000fda0003f2d200 */
[----:B------:R-:W-:Y:S01]  /*06a0*/  @!P1 FMUL R2, RZ, R11 ;  /* 0x0000000bff029220 */ /* 0x000fe20000400000 */
[----:B------:R-:W-:Y:S01]  /*06b0*/  @!P1 IMAD.MOV.U32 R16, RZ, RZ, RZ ;  /* 0x000000ffff109224 */ /* 0x000fe200078e00ff */
[----:B------:R-:W-:Y:S06]  /*06c0*/  @!P1 BRA `(.L_x_1631) ;  /* 0x0000000000cc9947 */ /* 0x000fec0003800000 */
[----:B------:R-:W-:Y:S01]  /*06d0*/  IMAD.SHL.U32 R3, R11, 0x100, RZ ;  /* 0x000001000b037824 */ /* 0x000fe200078e00ff */
[----:B------:R-:W1:Y:S01]  /*06e0*/  LDCU.64 UR8, c[0x4][URZ] ;  /* 0x01000000ff0877ac */ /* 0x000e620008000a00 */
[----:B------:R-:W-:Y:S02]  /*06f0*/  IMAD.MOV.U32 R24, RZ, RZ, RZ ;  /* 0x000000ffff187224 */ /* 0x000fe400078e00ff */
[----:B------:R-:W-:Y:S01]  /*0700*/  IMAD.MOV.U32 R13, RZ, RZ, RZ ;  /* 0x000000ffff0d7224 */ /* 0x000fe200078e00ff */
[----:B------:R-:W-:Y:S01]  /*0710*/  LOP3.LUT R25, R3, 0x80000000, RZ, 0xfc, !PT ;  /* 0x8000000003197812 */ /* 0x000fe200078efcff */
[----:B------:R-:W-:Y:S01]  /*0720*/  IMAD.MOV.U32 R2, RZ, RZ, R1 ;  /* 0x000000ffff027224 */ /* 0x000fe200078e0001 */
[----:B------:R-:W-:-:S06]  /*0730*/  UMOV UR4, URZ ;  /* 0x000000ff00047c82 */ /* 0x000fcc0008000000 */
.L_x_1632:
[----:B-1----:R-:W-:Y:S02]  /*0740*/  IMAD.U32 R20, RZ, RZ, UR8 ;  /* 0x00000008ff147e24 */ /* 0x002fe4000f8e00ff */
        /* <DEDUP_REMOVED lines=10> */
[----:B-1----:R-:W-:Y:S01]  /*07f0*/  VIADD R2, R2, 0x4 ;  /* 0x0000000402027836 */ /* 0x002fe20000000000 */
        /* <DEDUP_REMOVED lines=17> */
[C---:B------:R-:W-:Y:S01]  /*0910*/  SHF.L.W.U32.HI R16, R3.reuse, 0x2, R8 ;  /* 0x0000000203107819 */ /* 0x040fe20000010e08 */
[----:B------:R-:W-:-:S03]  /*0920*/  IMAD.SHL.U32 R3, R3, 0x4, RZ ;  /* 0x0000000403037824 */ /* 0x000fc600078e00ff */
[----:B------:R-:W-:-:S04]  /*0930*/  SHF.R.S32.HI R13, RZ, 0x1f, R16 ;  /* 0x0000001fff0d7819 */ /* 0x000fc80000011410 */
[C---:B------:R-:W-:Y:S02]  /*0940*/  LOP3.LUT R2, R13.reuse, R3, RZ, 0x3c, !PT ;  /* 0x000000030d027212 */ /* 0x040fe400078e3cff */
[----:B------:R-:W-:Y:S02]  /*0950*/  LOP3.LUT R3, R13, R16, RZ, 0x3c, !PT ;  /* 0x000000100d037212 */ /* 0x000fe400078e3cff */
[----:B------:R-:W-:Y:S02]  /*0960*/  SHF.R.U32.HI R13, RZ, 0x1e, R8 ;  /* 0x0000001eff0d7819 */ /* 0x000fe40000011608 */
[C---:B------:R-:W-:Y:S02]  /*0970*/  LOP3.LUT R8, R16.reuse, R11, RZ, 0x3c, !PT ;  /* 0x0000000b10087212 */ /* 0x040fe400078e3cff */
[----:B------:R-:W2:Y:S01]  /*0980*/  I2F.F64.S64 R2, R2 ;  /* 0x0000000200027312 */ /* 0x000ea20000301c00 */
[----:B------:R-:W-:Y:S02]  /*0990*/  LEA.HI R16, R16, R13, RZ, 0x1 ;  /* 0x0000000d10107211 */ /* 0x000fe400078f08ff */
[----:B------:R-:W-:-:S03]  /*09a0*/  ISETP.GE.AND P1, PT, R8, RZ, PT ;  /* 0x000000ff0800720c */ /* 0x000fc60003f26270 */
[----:B------:R-:W-:-:S04]  /*09b0*/  IMAD.MOV R8, RZ, RZ, -R16 ;  /* 0x000000ffff087224 */ /* 0x000fc800078e0a10 */
[----:B------:R-:W-:Y:S01]  /*09c0*/  @!P2 IMAD.MOV.U32 R16, RZ, RZ, R8 ;  /* 0x000000ffff10a224 */ /* 0x000fe200078e0008 */
[----:B--2---:R-:W-:-:S10]  /*09d0*/  DMUL R20, R2, UR4 ;  /* 0x0000000402147c28 */ /* 0x004fd40008000000 */
[----:B------:R-:W2:Y:S02]  /*09e0*/  F2F.F32.F64 R20, R20 ;  /* 0x0000001400147310 */ /* 0x000ea40000301000 */
[----:B-12---:R-:W-:-:S07]  /*09f0*/  FSEL R2, -R20, R20, !P1 ;  /* 0x0000001414027208 */ /* 0x006fce0004800100 */
.L_x_1631:
[----:B------:R-:W-:Y:S01]  /*0a00*/  FMUL R3, R2, R2 ;  /* 0x0000000202037220 */ /* 0x000fe20000400000 */
[C---:B------:R-:W-:Y:S02]  /*0a10*/  LOP3.LUT R13, R16.reuse, 0x1, RZ, 0xc0, !PT ;  /* 0x00000001100d7812 */ /* 0x040fe400078ec0ff */
[----:B------:R-:W-:Y:S01]  /*0a20*/  LOP3.LUT P2, RZ, R16, 0x2, RZ, 0xc0, !PT ;  /* 0x0000000210ff7812 */ /* 0x000fe2000784c0ff */
[----:B------:R-:W-:Y:S01]  /*0a30*/  FFMA R8, R3, R0, -0.0013887860113754868507 ;  /* 0xbab607ed03087423 */ /* 0x000fe20000000000 */
[----:B------:R-:W-:-:S04]  /*0a40*/  ISETP.NE.U32.AND P1, PT, R13, 0x1, PT ;  /* 0x000000010d00780c */ /* 0x000fc80003f25070 */
[----:B------:R-:W-:Y:S02]  /*0a50*/  FSEL R8, R8, -0.00019574658654164522886, !P1 ;  /* 0xb94d415308087808 */ /* 0x000fe40004800000 */
[----:B------:R-:W-:Y:S02]  /*0a60*/  FSEL R20, R5, 0.0083327032625675201416, !P1 ;  /* 0x3c0885e405147808 */ /* 0x000fe40004800000 */
[----:B------:R-:W-:Y:S02]  /*0a70*/  FSEL R2, R2, 1, P1 ;  /* 0x3f80000002027808 */ /* 0x000fe40000800000 */
[----:B------:R-:W-:Y:S01]  /*0a80*/  FSEL R21, -R6, -0.16666662693023681641, !P1 ;  /* 0xbe2aaaa806157808 */ /* 0x000fe20004800100 */
[C---:B------:R-:W-:Y:S02]  /*0a90*/  FFMA R8, R3.reuse, R8, R20 ;  /* 0x0000000803087223 */ /* 0x040fe40000000014 */
[C---:B------:R-:W-:Y:S02]  /*0aa0*/  FFMA R13, R3.reuse, R2, RZ ;  /* 0x00000002030d7223 */ /* 0x040fe400000000ff */
[----:B------:R-:W-:-:S04]  /*0ab0*/  FFMA R8, R3, R8, R21 ;  /* 0x0000000803087223 */ /* 0x000fc80000000015 */
[----:B------:R-:W-:-:S04]  /*0ac0*/  FFMA R2, R13, R8, R2 ;  /* 0x000000080d027223 */ /* 0x000fc80000000002 */
[----:B------:R-:W-:-:S04]  /*0ad0*/  @P2 FADD R2, RZ, -R2 ;  /* 0x80000002ff022221 */ /* 0x000fc80000000000 */
[----:B------:R-:W-:-:S05]  /*0ae0*/  FMUL R13, R2, R7 ;  /* 0x00000007020d7220 */ /* 0x000fca0000400000 */
[----:B------:R1:W-:Y:S01]  /*0af0*/  STG.E desc[UR6][R14.64+0x4], R13 ;  /* 0x0000040d0e007986 */ /* 0x0003e2000c101906 */
[----:B------:R-:W-:Y:S05]  /*0b00*/  @!P0 BRA `(.L_x_1633) ;  /* 0x0000000000dc8947 */ /* 0x000fea0003800000 */
[----:B------:R-:W-:-:S13]  /*0b10*/  FSETP.NEU.AND P0, PT, |R11|, +INF , PT ;  /* 0x7f8000000b00780b */ /* 0x000fda0003f0d200 */
[----:B------:R-:W-:Y:S01]  /*0b20*/  @!P0 FMUL R9, RZ, R11 ;  /* 0x0000000bff098220 */ /* 0x000fe20000400000 */
[----:B------:R-:W-:Y:S01]  /*0b30*/  @!P0 IMAD.MOV.U32 R12, RZ, RZ, RZ ;  /* 0x000000ffff0c8224 */ /* 0x000fe200078e00ff */
[----:B------:R-:W-:Y:S06]  /*0b40*/  @!P0 BRA `(.L_x_1633) ;  /* 0x0000000000cc8947 */ /* 0x000fec0003800000 */
[----:B------:R-:W-:Y:S01]  /*0b50*/  IMAD.SHL.U32 R3, R11, 0x100, RZ ;  /* 0x000001000b037824 */ /* 0x000fe200078e00ff */
[----:B------:R-:W2:Y:S01]  /*0b60*/  LDCU.64 UR8, c[0x4][URZ] ;  /* 0x01000000ff0877ac */ /* 0x000ea20008000a00 */
[----:B------:R-:W-:Y:S02]  /*0b70*/  IMAD.MOV.U32 R16, RZ, RZ, RZ ;  /* 0x000000ffff107224 */ /* 0x000fe400078e00ff */
[----:B------:R-:W-:Y:S01]  /*0b80*/  IMAD.MOV.U32 R23, RZ, RZ, RZ ;  /* 0x000000ffff177224 */ /* 0x000fe200078e00ff */
[----:B------:R-:W-:Y:S01]  /*0b90*/  LOP3.LUT R25, R3, 0x80000000, RZ, 0xfc, !PT ;  /* 0x8000000003197812 */ /* 0x000fe200078efcff */
[----:B------:R-:W-:Y:S01]  /*0ba0*/  IMAD.MOV.U32 R2, RZ, RZ, R1 ;  /* 0x000000ffff027224 */ /* 0x000fe200078e0001 */
[----:B------:R-:W-:-:S06]  /*0bb0*/  UMOV UR4, URZ ;  /* 0x000000ff00047c82 */ /* 0x000fcc0008000000 */
.L_x_1634:
[----:B--2---:R-:W-:Y:S02]  /*0bc0*/  IMAD.U32 R20, RZ, RZ, UR8 ;  /* 0x00000008ff147e24 */ /* 0x004fe4000f8e00ff */
        /* <DEDUP_REMOVED lines=10> */
[----:B--2---:R-:W-:Y:S01]  /*0c70*/  VIADD R2, R2, 0x4 ;  /* 0x0000000402027836 */ /* 0x004fe20000000000 */
        /* <DEDUP_REMOVED lines=8> */
[----:B------:R-:W3:Y:S04]  /*0d00*/  LDL R8, [R20+0x18] ;  /* 0x0000180014087983 */ /* 0x000ee80000100800 */
[----:B------:R-:W3:Y:S04]  /*0d10*/  LDL R3, [R20+0x14] ;  /* 0x0000140014037983 */ /* 0x000ee80000100800 */
[----:B------:R-:W4:Y:S01]  /*0d20*/  @P0 LDL R2, [R20+0x10] ;  /* 0x0000100014020983 */ /* 0x000f220000100800 */
[----:B------:R-:W-:Y:S01]  /*0d30*/  LOP3.LUT R9, R9, 0x1f, RZ, 0xc0, !PT ;  /* 0x0000001f09097812 */ /* 0x000fe200078ec0ff */
[----:B------:R-:W-:Y:S01]  /*0d40*/  UMOV UR4, 0x54442d19 ;  /* 0x54442d1900047882 */ /* 0x000fe20000000000 */
[----:B------:R-:W-:Y:S01]  /*0d50*/  UMOV UR5, 0x3bf921fb ;  /* 0x3bf921fb00057882 */ /* 0x000fe20000000000 */
[----:B------:R-:W-:-:S02]  /*0d60*/  ISETP.GE.AND P1, PT, R11, RZ, PT ;  /* 0x000000ff0b00720c */ /* 0x000fc40003f26270 */
[-C--:B---3--:R-:W-:Y:S02]  /*0d70*/  @P0 SHF.L.W.U32.HI R8, R3, R9.reuse, R8 ;  /* 0x0000000903080219 */ /* 0x088fe40000010e08 */
[----:B----4-:R-:W-:-:S04]  /*0d80*/  @P0 SHF.L.W.U32.HI R3, R2, R9, R3 ;  /* 0x0000000902030219 */ /* 0x010fc80000010e03 */
        /* <DEDUP_REMOVED lines=8> */
[----:B------:R-:W3:Y:S01]  /*0e10*/  I2F.F64.S64 R2, R2 ;  /* 0x0000000200027312 */ /* 0x000ee20000301c00 */
[----:B------:R-:W-:-:S05]  /*0e20*/  LEA.HI R12, R12, R9, RZ, 0x1 ;  /* 0x000000090c0c7211 */ /* 0x000fca00078f08ff */
[----:B------:R-:W-:-:S04]  /*0e30*/  IMAD.MOV R8, RZ, RZ, -R12 ;  /* 0x000000ffff087224 */ /* 0x000fc800078e0a0c */
[----:B------:R-:W-:Y:S01]  /*0e40*/  @!P1 IMAD.MOV.U32 R12, RZ, RZ, R8 ;  /* 0x000000ffff0c9224 */ /* 0x000fe200078e0008 */
[----:B---3--:R-:W-:-:S10]  /*0e50*/  DMUL R20, R2, UR4 ;  /* 0x0000000402147c28 */ /* 0x008fd40008000000 */
[----:B------:R-:W3:Y:S02]  /*0e60*/  F2F.F32.F64 R20, R20 ;  /* 0x0000001400147310 */ /* 0x000ee40000301000 */
[----:B--23--:R-:W-:-:S07]  /*0e70*/  FSEL R9, -R20, R20, !P0 ;  /* 0x0000001414097208 */ /* 0x00cfce0004000100 */
.L_x_1633:
[----:B------:R-:W-:Y:S01]  /*0e80*/  FMUL R2, R9, R9 ;  /* 0x0000000909027220 */ /* 0x000fe20000400000 */
[----:B------:R-:W-:Y:S01]  /*0e90*/  LOP3.LUT R8, R12, 0x1, RZ, 0xc0, !PT ;  /* 0x000000010c087812 */ /* 0x000fe200078ec0ff */
[----:B------:R-:W-:Y:S02]  /*0ea0*/  IMAD.MOV.U32 R11, RZ, RZ, 0x3c0885e4 ;  /* 0x3c0885e4ff0b7424 */ /* 0x000fe400078e00ff */
[----:B------:R-:W-:Y:S01]  /*0eb0*/  FFMA R3, R2, R0, -0.0013887860113754868507 ;  /* 0xbab607ed02037423 */ /* 0x000fe20000000000 */
[----:B------:R-:W-:Y:S01]  /*0ec0*/  ISETP.NE.U32.AND P0, PT, R8, 0x1, PT ;  /* 0x000000010800780c */ /* 0x000fe20003f05070 */
[----:B------:R-:W-:Y:S02]  /*0ed0*/  VIADD R12, R12, 0x1 ;  /* 0x000000010c0c7836 */ /* 0x000fe40000000000 */
[----:B------:R-:W-:Y:S01]  /*0ee0*/  IMAD.MOV.U32 R8, RZ, RZ, 0x3e2aaaa8 ;  /* 0x3e2aaaa8ff087424 */ /* 0x000fe200078e00ff */
[----:B------:R-:W-:Y:S02]  /*0ef0*/  FSEL R3, R3, -0.00019574658654164522886, P0 ;  /* 0xb94d415303037808 */ /* 0x000fe40000000000 */
[----:B------:R-:W-:-:S02]  /*0f00*/  FSEL R21, R11, 0.041666727513074874878, !P0 ;  /* 0x3d2aaabb0b157808 */ /* 0x000fc40004000000 */
[----:B------:R-:W-:Y:S02]  /*0f10*/  LOP3.LUT P1, RZ, R12, 0x2, RZ, 0xc0, !PT ;  /* 0x000000020cff7812 */ /* 0x000fe4000782c0ff */
[----:B------:R-:W-:Y:S01]  /*0f20*/  FSEL R9, R9, 1, !P0 ;  /* 0x3f80000009097808 */ /* 0x000fe20004000000 */
[----:B------:R-:W-:Y:S01]  /*0f30*/  FFMA R3, R2, R3, R21 ;  /* 0x0000000302037223 */ /* 0x000fe20000000015 */
[----:B------:R-:W-:-:S03]  /*0f40*/  FSEL R16, -R8, -0.4999999701976776123, !P0 ;  /* 0xbeffffff08107808 */ /* 0x000fc60004000100 */
[C---:B------:R-:W-:Y:S02]  /*0f50*/  FFMA R12, R2.reuse, R9, RZ ;  /* 0x00000009020c7223 */ /* 0x040fe400000000ff */
[----:B------:R-:W-:-:S04]  /*0f60*/  FFMA R3, R2, R3, R16 ;  /* 0x0000000302037223 */ /* 0x000fc80000000010 */
[----:B------:R-:W-:-:S04]  /*0f70*/  FFMA R9, R12, R3, R9 ;  /* 0x000000030c097223 */ /* 0x000fc80000000009 */
[----:B------:R-:W-:-:S05]  /*0f80*/  @P1 FADD R9, RZ, -R9 ;  /* 0x80000009ff091221 */ /* 0x000fca0000000000 */
[----:B------:R2:W-:Y:S04]  /*0f90*/  STG.E desc[UR6][R14.64+0x8], R9 ;  /* 0x000008090e007986 */ /* 0x0005e8000c101906 */
[----:B------:R-:W3:Y:S02]  /*0fa0*/  LDG.E R12, desc[UR6][R18.64] ;  /* 0x00000006120c7981 */ /* 0x000ee4000c1e1900 */
[----:B---3--:R-:W-:-:S04]  /*0fb0*/  FADD R12, R12, 1.5707963705062866211 ;  /* 0x3fc90fdb0c0c7421 */ /* 0x008fc80000000000 */
[C---:B------:R-:W-:Y:S01]  /*0fc0*/  FMUL R2, R12.reuse, 0.63661974668502807617 ;  /* 0x3f22f9830c027820 */ /* 0x040fe20000400000 */
[----:B------:R-:W-:-:S03]  /*0fd0*/  FSETP.GE.AND P0, PT, |R12|, 105615, PT ;  /* 0x47ce47800c00780b */ /* 0x000fc60003f06200 */
[----:B------:R-:W3:Y:S02]  /*0fe0*/  F2I.NTZ R23, R2 ;  /* 0x0000000200177305 */ /* 0x000ee40000203100 */
[-C--:B---3--:R-:W-:Y:S02]  /*0ff0*/  I2FP.F32.S32 R3, R23.reuse ;  /* 0x0000001700037245 */ /* 0x088fe40000201400 */
[----:B------:R-:W-:-:S03]  /*1000*/  MOV R20, R23 ;  /* 0x0000001700147202 */ /* 0x000fc60000000f00 */
[----:B------:R-:W-:-:S04]  /*1010*/  FFMA R16, R3, -1.5707962512969970703, R12 ;  /* 0xbfc90fda03107823 */ /* 0x000fc8000000000c */
[----:B------:R-:W-:-:S04]  /*1020*/  FFMA R16, R3, -7.5497894158615963534e-08, R16 ;  /* 0xb3a2216803107823 */ /* 0x000fc80000000010 */
[----:B------:R-:W-:-:S04]  /*1030*/  FFMA R16, R3, -5.3903029534742383927e-15, R16 ;  /* 0xa7c234c503107823 */ /* 0x000fc80000000010 */
[----:B------:R-:W-:Y:S01]  /*1040*/  IMAD.MOV.U32 R3, RZ, RZ, R16 ;  /* 0x000000ffff037224 */ /* 0x000fe200078e0010 */
[----:B--2---:R-:W-:Y:S06]  /*1050*/  @!P0 BRA `(.L_x_1635) ;  /* 0x0000000000dc8947 */ /* 0x004fec0003800000 */
        /* <DEDUP_REMOVED lines=11> */
.L_x_1636:
        /* <DEDUP_REMOVED lines=25> */
[----:B------:R-:W-:-:S02]  /*12a0*/  UMOV UR5, 0x3bf921fb ;  /* 0x3bf921fb00057882 */ /* 0x000fc40000000000 */
[-C--:B---3--:R-:W-:Y:S02]  /*12b0*/  @P1 SHF.L.W.U32.HI R21, R3, R2.reuse, R21 ;  /* 0x0000000203151219 */ /* 0x088fe40000010e15 */
[----:B----4-:R-:W-:Y:S02]  /*12c0*/  @P1 SHF.L.W.U32.HI R3, R18, R2, R3 ;  /* 0x0000000212031219 */ /* 0x010fe40000010e03 */
[----:B------:R-:W-:Y:S02]  /*12d0*/  ISETP.GE.AND P1, PT, R12, RZ, PT ;  /* 0x000000ff0c00720c */ /* 0x000fe40003f26270 */
[C-C-:B------:R-:W-:Y:S01]  /*12e0*/  SHF.L.W.U32.HI R23, R3.reuse, 0x2, R21.reuse ;  /* 0x0000000203177819 */ /* 0x140fe20000010e15 */
[----:B------:R-:W-:Y:S01]  /*12f0*/  IMAD.SHL.U32 R3, R3, 0x4, RZ ;  /* 0x0000000403037824 */ /* 0x000fe200078e00ff */
[----:B--2---:R-:W-:Y:S02]  /*1300*/  SHF.R.U32.HI R22, RZ, 0x1e, R21 ;  /* 0x0000001eff167819 */ /* 0x004fe40000011615 */
[----:B------:R-:W-:-:S02]  /*1310*/  SHF.R.S32.HI R18, RZ, 0x1f, R23 ;  /* 0x0000001fff127819 */ /* 0x000fc40000011417 */
[C---:B------:R-:W-:Y:S02]  /*1320*/  LOP3.LUT R21, R23.reuse, R12, RZ, 0x3c, !PT ;  /* 0x0000000c17157212 */ /* 0x040fe400078e3cff */
[C---:B------:R-:W-:Y:S02]  /*1330*/  LOP3.LUT R2, R18.reuse, R3, RZ, 0x3c, !PT ;  /* 0x0000000312027212 */ /* 0x040fe400078e3cff */
[----:B------:R-:W-:Y:S02]  /*1340*/  LOP3.LUT R3, R18, R23, RZ, 0x3c, !PT ;  /* 0x0000001712037212 */ /* 0x000fe400078e3cff */
[----:B------:R-:W-:Y:S02]  /*1350*/  LEA.HI R23, R23, R22, RZ, 0x1 ;  /* 0x0000001617177211 */ /* 0x000fe400078f08ff */
[----:B------:R-:W-:Y:S02]  /*1360*/  ISETP.GE.AND P2, PT, R21, RZ, PT ;  /* 0x000000ff1500720c */ /* 0x000fe40003f46270 */
[----:B------:R-:W2:Y:S01]  /*1370*/  I2F.F64.S64 R2, R2 ;  /* 0x0000000200027312 */ /* 0x000ea20000301c00 */
[----:B------:R-:W-:-:S04]  /*1380*/  IMAD.MOV R21, RZ, RZ, -R23 ;  /* 0x000000ffff157224 */ /* 0x000fc800078e0a17 */
[----:B------:R-:W-:Y:S01]  /*1390*/  @!P1 IMAD.MOV.U32 R23, RZ, RZ, R21 ;  /* 0x000000ffff179224 */ /* 0x000fe200078e0015 */
[----:B--2---:R-:W-:-:S10]  /*13a0*/  DMUL R18, R2, UR4 ;  /* 0x0000000402127c28 */ /* 0x004fd40008000000 */
[----:B------:R-:W2:Y:S02]  /*13b0*/  F2F.F32.F64 R18, R18 ;  /* 0x0000001200127310 */ /* 0x000ea40000301000 */
[----:B--2---:R-:W-:-:S07]  /*13c0*/  FSEL R3, -R18, R18, !P2 ;  /* 0x0000001212037208 */ /* 0x004fce0005000100 */
.L_x_1635:
[----:B------:R-:W-:Y:S01]  /*13d0*/  FMUL R19, R3, R3 ;  /* 0x0000000303137220 */ /* 0x000fe20000400000 */
[C---:B------:R-:W-:Y:S02]  /*13e0*/  LOP3.LUT R18, R23.reuse, 0x1, RZ, 0xc0, !PT ;  /* 0x0000000117127812 */ /* 0x040fe400078ec0ff */
[----:B------:R-:W-:Y:S01]  /*13f0*/  LOP3.LUT P2, RZ, R23, 0x2, RZ, 0xc0, !PT ;  /* 0x0000000217ff7812 */ /* 0x000fe2000784c0ff */
[----:B------:R-:W-:Y:S01]  /*1400*/  FFMA R2, R19, R0, -0.0013887860113754868507 ;  /* 0xbab607ed13027423 */ /* 0x000fe20000000000 */
[----:B------:R-:W-:Y:S01]  /*1410*/  ISETP.NE.U32.AND P1, PT, R18, 0x1, PT ;  /* 0x000000011200780c */ /* 0x000fe20003f25070 */
[----:B------:R-:W-:-:S03]  /*1420*/  IMAD.MOV.U32 R23, RZ, RZ, R20 ;  /* 0x000000ffff177224 */ /* 0x000fc600078e0014 */
[----:B------:R-:W-:Y:S02]  /*1430*/  FSEL R18, R2, -0.00019574658654164522886, !P1 ;  /* 0xb94d415302127808 */ /* 0x000fe40004800000 */
[----:B------:R-:W-:Y:S02]  /*1440*/  FSEL R22, R5, 0.0083327032625675201416, !P1 ;  /* 0x3c0885e405167808 */ /* 0x000fe40004800000 */
[----:B------:R-:W-:Y:S02]  /*1450*/  FSEL R2, R3, 1, P1 ;  /* 0x3f80000003027808 */ /* 0x000fe40000800000 */
[----:B------:R-:W-:Y:S01]  /*1460*/  FSEL R21, -R6, -0.16666662693023681641, !P1 ;  /* 0xbe2aaaa806157808 */ /* 0x000fe20004800100 */
[C---:B------:R-:W-:Y:S02]  /*1470*/  FFMA R18, R19.reuse, R18, R22 ;  /* 0x0000001213127223 */ /* 0x040fe40000000016 */
[C---:B------:R-:W-:Y:S02]  /*1480*/  FFMA R3, R19.reuse, R2, RZ ;  /* 0x0000000213037223 */ /* 0x040fe400000000ff */
[----:B------:R-:W-:-:S04]  /*1490*/  FFMA R18, R19, R18, R21 ;  /* 0x0000001213127223 */ /* 0x000fc80000000015 */
[----:B------:R-:W-:Y:S01]  /*14a0*/  FFMA R3, R3, R18, R2 ;  /* 0x0000001203037223 */ /* 0x000fe20000000002 */
[----:B------:R-:W-:-:S03]  /*14b0*/  IMAD.MOV.U32 R2, RZ, RZ, R16 ;  /* 0x000000ffff027224 */ /* 0x000fc600078e0010 */
        /* <DEDUP_REMOVED lines=9> */
[----:B------:R-:W3:Y:S01]  /*1550*/  LDCU.64 UR8, c[0x4][URZ] ;  /* 0x01000000ff0877ac */ /* 0x000ee20008000a00 */
[----:B------:R-:W-:Y:S02]  /*1560*/  IMAD.MOV.U32 R24, RZ, RZ, RZ ;  /* 0x000000ffff187224 */ /* 0x000fe400078e00ff */
[----:B------:R-:W-:Y:S01]  /*1570*/  IMAD.MOV.U32 R23, RZ, RZ, RZ ;  /* 0x000000ffff177224 */ /* 0x000fe200078e00ff */
[----:B------:R-:W-:Y:S01]  /*1580*/  LOP3.LUT R25, R2, 0x80000000, RZ, 0xfc, !PT ;  /* 0x8000000002197812 */ /* 0x000fe200078efcff */
[----:B------:R-:W-:Y:S01]  /*1590*/  IMAD.MOV.U32 R21, RZ, RZ, R1 ;  /* 0x000000ffff157224 */ /* 0x000fe200078e0001 */
[----:B------:R-:W-:-:S06]  /*15a0*/  UMOV UR4, URZ ;  /* 0x000000ff00047c82 */ /* 0x000fcc0008000000 */
.L_x_1638:
[----:B---3--:R-:W-:Y:S02]  /*15b0*/  IMAD.U32 R2, RZ, RZ, UR8 ;  /* 0x00000008ff027e24 */ /* 0x008fe4000f8e00ff */
[----:B------:R-:W-:-:S05]  /*15c0*/  IMAD.U32 R3, RZ, RZ, UR9 ;  /* 0x00000009ff037e24 */ /* 0x000fca000f8e00ff */
[----:B------:R-:W3:Y:S01]  /*15d0*/  LDG.E.CONSTANT R2, desc[UR6][R2.64] ;  /* 0x0000000602027981 */ /* 0x000ee2000c1e9900 */
[----:B------:R-:W-:Y:S02]  /*15e0*/  UIADD3 UR8, UP0, UPT, UR8, 0x4, URZ ;  /* 0x0000000408087890 */ /* 0x000fe4000ff1e0ff */
[----:B------:R-:W-:Y:S02]  /*15f0*/  UIADD3 UR4, UPT, UPT, UR4, 0x1, URZ ;  /* 0x0000000104047890 */ /* 0x000fe4000fffe0ff */
[----:B------:R-:W-:Y:S02]  /*1600*/  UIADD3.X UR9, UPT, UPT, URZ, UR9, URZ, UP0, !UPT ;  /* 0x00000009ff097290 */ /* 0x000fe400087fe4ff */
[----:B------:R-:W-:Y:S01]  /*1610*/  UISETP.NE.AND UP0, UPT, UR4, 0x6, UPT ;  /* 0x000000060400788c */ /* 0x000fe2000bf05270 */
[----:B---3--:R-:W-:-:S03]  /*1620*/  IMAD.WIDE.U32 R18, R2, R25, RZ ;  /* 0x0000001902127225 */ /* 0x008fc600078e00ff */
[----:B------:R-:W-:-:S05]  /*1630*/  IADD3 R18, P1, PT, R18, R24, RZ ;  /* 0x0000001812127210 */ /* 0x000fca0007f3e0ff */
[----:B------:R3:W-:Y:S01]  /*1640*/  STL [R21], R18 ;  /* 0x0000001215007387 */ /* 0x0007e20000100800 */
[----:B------:R-:W-:Y:S02]  /*1650*/  IMAD.X R24, R19, 0x1, R23, P1 ;  /* 0x0000000113187824 */ /* 0x000fe400008e0617 */
[----:B---3--:R-:W-:Y:S01]  /*1660*/  VIADD R21, R21, 0x4 ;  /* 0x0000000415157836 */ /* 0x008fe20000000000 */
        /* <DEDUP_REMOVED lines=8> */
[----:B------:R-:W4:Y:S04]  /*16f0*/  LDL R21, [R19+0x18] ;  /* 0x0000180013157983 */ /* 0x000f280000100800 */
[----:B------:R-:W4:Y:S04]  /*1700*/  LDL R2, [R19+0x14] ;  /* 0x0000140013027983 */ /* 0x000f280000100800 */
[----:B------:R-:W5:Y:S01]  /*1710*/  @P1 LDL R3, [R19+0x10] ;  /* 0x0000100013031983 */ /* 0x000f620000100800 */
[----:B------:R-:W-:Y:S01]  /*1720*/  LOP3.LUT R18, R18, 0x1f, RZ, 0xc0, !PT ;  /* 0x0000001f12127812 */ /* 0x000fe200078ec0ff */
[----:B------:R-:W-:Y:S01]  /*1730*/  UMOV UR4, 0x54442d19 ;  /* 0x54442d1900047882 */ /* 0x000fe20000000000 */
[----:B------:R-:W-:Y:S01]  /*1740*/  UMOV UR5, 0x3bf921fb ;  /* 0x3bf921fb00057882 */ /* 0x000fe20000000000 */
[----:B------:R-:W-:-:S02]  /*1750*/  ISETP.GE.AND P2, PT, R12, RZ, PT ;  /* 0x000000ff0c00720c */ /* 0x000fc40003f46270 */
[-C--:B----4-:R-:W-:Y:S02]  /*1760*/  @P1 SHF.L.W.U32.HI R21, R2, R18.reuse, R21 ;  /* 0x0000001202151219 */ /* 0x090fe40000010e15 */
[----:B-----5:R-:W-:Y:S02]  /*1770*/  @P1 SHF.L.W.U32.HI R2, R3, R18, R2 ;  /* 0x0000001203021219 */ /* 0x020fe40000010e02 */
[--C-:B---3--:R-:W-:Y:S02]  /*1780*/  SHF.R.U32.HI R24, RZ, 0x1e, R21.reuse ;  /* 0x0000001eff187819 */ /* 0x108fe40000011615 */
[C---:B------:R-:W-:Y:S01]  /*1790*/  SHF.L.W.U32.HI R23, R2.reuse, 0x2, R21 ;  /* 0x0000000202177819 */ /* 0x040fe20000010e15 */
[----:B------:R-:W-:-:S03]  /*17a0*/  IMAD.SHL.U32 R2, R2, 0x4, RZ ;  /* 0x0000000402027824 */ /* 0x000fc600078e00ff */
[----:B------:R-:W-:Y:S02]  /*17b0*/  SHF.R.S32.HI R3, RZ, 0x1f, R23 ;  /* 0x0000001fff037819 */ /* 0x000fe40000011417 */
[----:B------:R-:W-:Y:S02]  /*17c0*/  LOP3.LUT R21, R23, R12, RZ, 0x3c, !PT ;  /* 0x0000000c17157212 */ /* 0x000fe400078e3cff */
[C---:B------:R-:W-:Y:S02]  /*17d0*/  LOP3.LUT R2, R3.reuse, R2, RZ, 0x3c, !PT ;  /* 0x0000000203027212 */ /* 0x040fe400078e3cff */
[----:B------:R-:W-:Y:S02]  /*17e0*/  LOP3.LUT R3, R3, R23, RZ, 0x3c, !PT ;  /* 0x0000001703037212 */ /* 0x000fe400078e3cff */
[----:B------:R-:W-:Y:S02]  /*17f0*/  LEA.HI R23, R23, R24, RZ, 0x1 ;  /* 0x0000001817177211 */ /* 0x000fe400078f08ff */
[----:B------:R-:W-:-:S02]  /*1800*/  ISETP.GE.AND P1, PT, R21, RZ, PT ;  /* 0x000000ff1500720c */ /* 0x000fc40003f26270 */
[----:B------:R-:W3:Y:S01]  /*1810*/  I2F.F64.S64 R2, R2 ;  /* 0x0000000200027312 */ /* 0x000ee20000301c00 */
[----:B------:R-:W-:-:S04]  /*1820*/  IMAD.MOV R21, RZ, RZ, -R23 ;  /* 0x000000ffff157224 */ /* 0x000fc800078e0a17 */
[----:B------:R-:W-:Y:S01]  /*1830*/  @!P2 IMAD.MOV.U32 R23, RZ, RZ, R21 ;  /* 0x000000ffff17a224 */ /* 0x000fe200078e0015 */
[----:B---3--:R-:W-:-:S10]  /*1840*/  DMUL R18, R2, UR4 ;  /* 0x0000000402127c28 */ /* 0x008fd40008000000 */
[----:B------:R-:W3:Y:S02]  /*1850*/  F2F.F32.F64 R18, R18 ;  /* 0x0000001200127310 */ /* 0x000ee40000301000 */
[----:B---3--:R-:W-:-:S07]  /*1860*/  FSEL R2, -R18, R18, !P1 ;  /* 0x0000001212027208 */ /* 0x008fce0004800100 */
.L_x_1637:
        /* <DEDUP_REMOVED lines=22> */
[----:B------:R-:W4:Y:S01]  /*19d0*/  LDCU.64 UR8, c[0x4][URZ] ;  /* 0x01000000ff0877ac */ /* 0x000f220008000a00 */
[----:B------:R-:W-:Y:S02]  /*19e0*/  IMAD.MOV.U32 R20, RZ, RZ, RZ ;  /* 0x000000ffff147224 */ /* 0x000fe400078e00ff */
[----:B------:R-:W-:Y:S01]  /*19f0*/  IMAD.MOV.U32 R23, RZ, RZ, RZ ;  /* 0x000000ffff177224 */ /* 0x000fe200078e00ff */
[----:B------:R-:W-:Y:S01]  /*1a00*/  LOP3.LUT R25, R2, 0x80000000, RZ, 0xfc, !PT ;  /* 0x8000000002197812 */ /* 0x000fe200078efcff */
[----:B------:R-:W-:Y:S01]  /*1a10*/  IMAD.MOV.U32 R16, RZ, RZ, R1 ;  /* 0x000000ffff107224 */ /* 0x000fe200078e0001 */
[----:B------:R-:W-:-:S06]  /*1a20*/  UMOV UR4, URZ ;  /* 0x000000ff00047c82 */ /* 0x000fcc0008000000 */
.L_x_1640:
[----:B----4-:R-:W-:Y:S02]  /*1a30*/  IMAD.U32 R2, RZ, RZ, UR8 ;  /* 0x00000008ff027e24 */ /* 0x010fe4000f8e00ff */
[----:B------:R-:W-:-:S05]  /*1a40*/  IMAD.U32 R3, RZ, RZ, UR9 ;  /* 0x00000009ff037e24 */ /* 0x000fca000f8e00ff */
[----:B------:R-:W4:Y:S01]  /*1a50*/  LDG.E.CONSTANT R2, desc[UR6][R2.64] ;  /* 0x0000000602027981 */ /* 0x000f22000c1e9900 */
[----:B------:R-:W-:Y:S02]  /*1a60*/  UIADD3 UR8, UP0, UPT, UR8, 0x4, URZ ;  /* 0x0000000408087890 */ /* 0x000fe4000ff1e0ff */
[----:B------:R-:W-:Y:S02]  /*1a70*/  UIADD3 UR4, UPT, UPT, UR4, 0x1, URZ ;  /* 0x0000000104047890 */ /* 0x000fe4000fffe0ff */
[----:B------:R-:W-:Y:S02]  /*1a80*/  UIADD3.X UR9, UPT, UPT, URZ, UR9, URZ, UP0, !UPT ;  /* 0x00000009ff097290 */ /* 0x000fe400087fe4ff */
[----:B------:R-:W-:Y:S01]  /*1a90*/  UISETP.NE.AND UP0, UPT, UR4, 0x6, UPT ;  /* 0x000000060400788c */ /* 0x000fe2000bf05270 */
[----:B----4-:R-:W-:-:S03]  /*1aa0*/  IMAD.WIDE.U32 R18, R2, R25, RZ ;  /* 0x0000001902127225 */ /* 0x010fc600078e00ff */
[----:B------:R-:W-:-:S05]  /*1ab0*/  IADD3 R21, P0, PT, R18, R20, RZ ;  /* 0x0000001412157210 */ /* 0x000fca0007f1e0ff */
[----:B------:R4:W-:Y:S01]  /*1ac0*/  STL [R16], R21 ;  /* 0x0000001510007387 */ /* 0x0009e20000100800 */
[----:B------:R-:W-:Y:S02]  /*1ad0*/  IMAD.X R20, R19, 0x1, R23, P0 ;  /* 0x0000000113147824 */ /* 0x000fe400000e0617 */
[----:B----4-:R-:W-:Y:S01]  /*1ae0*/  VIADD R16, R16, 0x4 ;  /* 0x0000000410107836 */ /* 0x010fe20000000000 */
        /* <DEDUP_REMOVED lines=8> */
[----:B------:R-:W5:Y:S04]  /*1b70*/  LDL R16, [R19+0x18] ;  /* 0x0000180013107983 */ /* 0x000f680000100800 */
[----:B------:R-:W5:Y:S04]  /*1b80*/  LDL R3, [R19+0x14] ;  /* 0x0000140013037983 */ /* 0x000f680000100800 */
[----:B------:R-:W2:Y:S01]  /*1b90*/  @P0 LDL R2, [R19+0x10] ;  /* 0x0000100013020983 */ /* 0x000ea20000100800 */
[----:B------:R-:W-:Y:S01]  /*1ba0*/  LOP3.LUT R18, R18, 0x1f, RZ, 0xc0, !PT ;  /* 0x0000001f12127812 */ /* 0x000fe200078ec0ff */
[----:B------:R-:W-:Y:S01]  /*1bb0*/  UMOV UR4, 0x54442d19 ;  /* 0x54442d1900047882 */ /* 0x000fe20000000000 */
[----:B------:R-:W-:Y:S01]  /*1bc0*/  UMOV UR5, 0x3bf921fb ;  /* 0x3bf921fb00057882 */ /* 0x000fe20000000000 */
[----:B------:R-:W-:-:S02]  /*1bd0*/  ISETP.GE.AND P1, PT, R12, RZ, PT ;  /* 0x000000ff0c00720c */ /* 0x000fc40003f26270 */
[-C--:B-----5:R-:W-:Y:S02]  /*1be0*/  @P0 SHF.L.W.U32.HI R16, R3, R18.reuse, R16 ;  /* 0x0000001203100219 */ /* 0x0a0fe40000010e10 */
[----:B--2---:R-:W-:-:S04]  /*1bf0*/  @P0 SHF.L.W.U32.HI R3, R2, R18, R3 ;  /* 0x0000001202030219 */ /* 0x004fc80000010e03 */
[C-C-:B------:R-:W-:Y:S01]  /*1c00*/  SHF.L.W.U32.HI R21, R3.reuse, 0x2, R16.reuse ;  /* 0x0000000203157819 */ /* 0x140fe20000010e10 */
[----:B------:R-:W-:Y:S01]  /*1c10*/  IMAD.SHL.U32 R3, R3, 0x4, RZ ;  /* 0x0000000403037824 */ /* 0x000fe200078e00ff */
[----:B------:R-:W-:Y:S02]  /*1c20*/  SHF.R.U32.HI R16, RZ, 0x1e, R16 ;  /* 0x0000001eff107819 */ /* 0x000fe40000011610 */
[----:B------:R-:W-:Y:S02]  /*1c30*/  SHF.R.S32.HI R18, RZ, 0x1f, R21 ;  /* 0x0000001fff127819 */ /* 0x000fe40000011415 */
[----:B------:R-:W-:Y:S02]  /*1c40*/  LOP3.LUT R12, R21, R12, RZ, 0x3c, !PT ;  /* 0x0000000c150c7212 */ /* 0x000fe400078e3cff */
[C---:B------:R-:W-:Y:S02]  /*1c50*/  LOP3.LUT R2, R18.reuse, R3, RZ, 0x3c, !PT ;  /* 0x0000000312027212 */ /* 0x040fe400078e3cff */
[----:B------:R-:W-:-:S02]  /*1c60*/  LOP3.LUT R3, R18, R21, RZ, 0x3c, !PT ;  /* 0x0000001512037212 */ /* 0x000fc400078e3cff */
[----:B----4-:R-:W-:Y:S02]  /*1c70*/  LEA.HI R20, R21, R16, RZ, 0x1 ;  /* 0x0000001015147211 */ /* 0x010fe400078f08ff */
[----:B------:R-:W-:Y:S02]  /*1c80*/  ISETP.GE.AND P0, PT, R12, RZ, PT ;  /* 0x000000ff0c00720c */ /* 0x000fe40003f06270 */
[----:B------:R-:W2:Y:S01]  /*1c90*/  I2F.F64.S64 R2, R2 ;  /* 0x0000000200027312 */ /* 0x000ea20000301c00 */
[----:B------:R-:W-:-:S04]  /*1ca0*/  IMAD.MOV R12, RZ, RZ, -R20 ;  /* 0x000000ffff0c7224 */ /* 0x000fc800078e0a14 */
[----:B------:R-:W-:Y:S01]  /*1cb0*/  @!P1 IMAD.MOV.U32 R20, RZ, RZ, R12 ;  /* 0x000000ffff149224 */ /* 0x000fe200078e000c */
[----:B--2---:R-:W-:-:S10]  /*1cc0*/  DMUL R18, R2, UR4 ;  /* 0x0000000402127c28 */ /* 0x004fd40008000000 */
[----:B------:R-:W2:Y:S02]  /*1cd0*/  F2F.F32.F64 R18, R18 ;  /* 0x0000001200127310 */ /* 0x000ea40000301000 */
[----:B--2---:R-:W-:-:S07]  /*1ce0*/  FSEL R16, -R18, R18, !P0 ;  /* 0x0000001212107208 */ /* 0x004fce0004000100 */
.L_x_1639:
[----:B------:R-:W-:Y:S01]  /*1cf0*/  FMUL R19, R16, R16 ;  /* 0x0000001010137220 */ /* 0x000fe20000400000 */
[C---:B------:R-:W-:Y:S01]  /*1d00*/  LOP3.LUT R3, R20.reuse, 0x1, RZ, 0xc0, !PT ;  /* 0x0000000114037812 */ /* 0x040fe200078ec0ff */
[----:B------:R-:W-:Y:S02]  /*1d10*/  VIADD R20, R20, 0x1 ;  /* 0x0000000114147836 */ /* 0x000fe40000000000 */
[----:B------:R-:W-:Y:S01]  /*1d20*/  FMUL R18, R9, R22 ;  /* 0x0000001609127220 */ /* 0x000fe20000400000 */
[----:B------:R-:W-:Y:S01]  /*1d30*/  FFMA R2, R19, R0, -0.0013887860113754868507 ;  /* 0xbab607ed13027423 */ /* 0x000fe20000000000 */
[----:B------:R-:W-:Y:S02]  /*1d40*/  ISETP.NE.U32.AND P0, PT, R3, 0x1, PT ;  /* 0x000000010300780c */ /* 0x000fe40003f05070 */
[----:B------:R-:W-:Y:S01]  /*1d50*/  LOP3.LUT P1, RZ, R20, 0x2, RZ, 0xc0, !PT ;  /* 0x0000000214ff7812 */ /* 0x000fe2000782c0ff */
[----:B------:R-:W-:Y:S01]  /*1d60*/  FMUL R20, R17, R24 ;  /* 0x0000001811147220 */ /* 0x000fe20000400000 */
[----:B------:R-:W-:-:S02]  /*1d70*/  FSEL R2, R2, -0.00019574658654164522886, P0 ;  /* 0xb94d415302027808 */ /* 0x000fc40000000000 */
[----:B------:R-:W-:Y:S02]  /*1d80*/  FSEL R12, R11, 0.041666727513074874878, !P0 ;  /* 0x3d2aaabb0b0c7808 */ /* 0x000fe40004000000 */
[----:B------:R-:W-:Y:S02]  /*1d90*/  FSEL R21, -R8, -0.4999999701976776123, !P0 ;  /* 0xbeffffff08157808 */ /* 0x000fe40004000100 */
[----:B------:R-:W-:Y:S01]  /*1da0*/  FSEL R16, R16, 1, !P0 ;  /* 0x3f80000010107808 */ /* 0x000fe20004000000 */
[C---:B------:R-:W-:Y:S02]  /*1db0*/  FFMA R12, R19.reuse, R2, R12 ;  /* 0x00000002130c7223 */ /* 0x040fe4000000000c */
[----:B------:R-:W4:Y:S02]  /*1dc0*/  LDC.64 R2, c[0x0][0x388] ;  /* 0x0000e200ff027b82 */ /* 0x000f240000000a00 */
[C---:B------:R-:W-:Y:S01]  /*1dd0*/  FFMA R12, R19.reuse, R12, R21 ;  /* 0x0000000c130c7223 */ /* 0x040fe20000000015 */
[----:B------:R-:W-:-:S04]  /*1de0*/  FFMA R19, R19, R16, RZ ;  /* 0x0000001013137223 */ /* 0x000fc800000000ff */
[----:B------:R-:W-:Y:S01]  /*1df0*/  FFMA R12, R19, R12, R16 ;  /* 0x0000000c130c7223 */ /* 0x000fe20000000010 */
[----:B------:R-:W-:-:S03]  /*1e00*/  FFMA R19, R13, R22, -R20 ;  /* 0x000000160d137223 */ /* 0x000fc60000000814 */
[----:B------:R-:W-:Y:S02]  /*1e10*/  @P1 FADD R12, RZ, -R12 ;  /* 0x8000000cff0c1221 */ /* 0x000fe40000000000 */
[----:B------:R-:W-:Y:S02]  /*1e20*/  STG.E desc[UR6][R14.64+0x20], R19 ;  /* 0x000020130e007986 */ /* 0x000fe4000c101906 */
[-C--:B------:R-:W-:Y:S01]  /*1e30*/  FMUL R16, R13, R12.reuse ;  /* 0x0000000c0d107220 */ /* 0x080fe20000400000 */
[----:B0-----:R-:W-:Y:S01]  /*1e40*/  FFMA R17, R17, R12, -R18 ;  /* 0x0000000c11117223 */ /* 0x001fe20000000812 */
[----:B------:R0:W-:Y:S02]  /*1e50*/  STG.E desc[UR6][R14.64+0x14], R12 ;  /* 0x0000140c0e007986 */ /* 0x0001e4000c101906 */
[----:B-1----:R-:W-:Y:S02]  /*1e60*/  FFMA R13, R9, R24, -R16 ;  /* 0x00000018090d7223 */ /* 0x002fe40000000810 */
[----:B------:R1:W-:Y:S01]  /*1e70*/  STG.E desc[UR6][R14.64+0x1c], R17 ;  /* 0x00001c110e007986 */ /* 0x0003e2000c101906 */
[----:B------:R-:W5:Y:S03]  /*1e80*/  LDC R9, c[0x0][0x3ac] ;  /* 0x0000eb00ff097b82 */ /* 0x000f660000000800 */
[----:B------:R1:W-:Y:S04]  /*1e90*/  STG.E desc[UR6][R14.64+0x18], R13 ;  /* 0x0000180d0e007986 */ /* 0x0003e8000c101906 */
[----:B----4-:R-:W4:Y:S01]  /*1ea0*/  LDG.E R20, desc[UR6][R2.64] ;  /* 0x0000000602147981 */ /* 0x010f22000c1e1900 */
[----:B-----5:R-:W-:-:S04]  /*1eb0*/  FADD R9, -R9, 90 ;  /* 0x42b4000009097421 */ /* 0x020fc80000000100 */
[----:B----4-:R-:W-:-:S04]  /*1ec0*/  FFMA R20, R9, 0.017453292384743690491, -R20 ;  /* 0x3c8efa3509147823 */ /* 0x010fc80000000814 */
[C---:B------:R-:W-:Y:S01]  /*1ed0*/  FMUL R16, R20.reuse, 0.63661974668502807617 ;  /* 0x3f22f98314107820 */ /* 0x040fe20000400000 */
[----:B------:R-:W-:-:S05]  /*1ee0*/  FSETP.GE.AND P0, PT, |R20|, 105615, PT ;  /* 0x47ce47801400780b */ /* 0x000fca0003f06200 */
[----:B------:R-:W4:Y:S02]  /*1ef0*/  F2I.NTZ R16, R16 ;  /* 0x0000001000107305 */ /* 0x000f240000203100 */
[----:B----4-:R-:W-:-:S05]  /*1f00*/  I2FP.F32.S32 R21, R16 ;  /* 0x0000001000157245 */ /* 0x010fca0000201400 */
[----:B------:R-:W-:-:S04]  /*1f10*/  FFMA R18, R21, -1.5707962512969970703, R20 ;  /* 0xbfc90fda15127823 */ /* 0x000fc80000000014 */
[----:B------:R-:W-:-:S04]  /*1f20*/  FFMA R18, R21, -7.5497894158615963534e-08, R18 ;  /* 0xb3a2216815127823 */ /* 0x000fc80000000012 */
[----:B0-----:R-:W-:Y:S01]  /*1f30*/  FFMA R12, R21, -5.3903029534742383927e-15, R18 ;  /* 0xa7c234c5150c7823 */ /* 0x001fe20000000012 */
[----:B-1----:R-:W-:Y:S06]  /*1f40*/  @!P0 BRA `(.L_x_1641) ;  /* 0x0000000000dc8947 */ /* 0x002fec0003800000 */
[----:B------:R-:W-:-:S13]  /*1f50*/  FSETP.NEU.AND P0, PT, |R20|, +INF , PT ;  /* 0x7f8000001400780b */ /* 0x000fda0003f0d200 */
[----:B------:R-:W-:Y:S01]  /*1f60*/  @!P0 FMUL R12, RZ, R20 ;  /* 0x00000014ff0c8220 */ /* 0x000fe20000400000 */
[----:B------:R-:W-:Y:S01]  /*1f70*/  @!P0 IMAD.MOV.U32 R16, RZ, RZ, RZ ;  /* 0x000000ffff108224 */ /* 0x000fe200078e00ff */
[----:B------:R-:W-:Y:S06]  /*1f80*/  @!P0 BRA `(.L_x_1641) ;  /* 0x0000000000cc8947 */ /* 0x000fec0003800000 */
[----:B------:R-:W-:Y:S01]  /*1f90*/  IMAD.SHL.U32 R13, R20, 0x100, RZ ;  /* 0x00000100140d7824 */ /* 0x000fe200078e00ff */
[----:B------:R-:W-:Y:S01]  /*1fa0*/  MOV R25, RZ ;  /* 0x000000ff00197202 */ /* 0x000fe20000000f00 */
[----:B------:R-:W-:Y:S01]  /*1fb0*/  IMAD.MOV.U32 R21, RZ, RZ, RZ ;  /* 0x000000ffff157224 */ /* 0x000fe200078e00ff */
[----:B------:R-:W0:Y:S01]  /*1fc0*/  LDCU.64 UR8, c[0x4][URZ] ;  /* 0x01000000ff0877ac */ /* 0x000e220008000a00 */
[----:B------:R-:W-:Y:S01]  /*1fd0*/  IMAD.MOV.U32 R12, RZ, RZ, R1 ;  /* 0x000000ffff0c7224 */ /* 0x000fe200078e0001 */
[----:B------:R-:W-:Y:S01]  /*1fe0*/  LOP3.LUT R13, R13, 0x80000000, RZ, 0xfc, !PT ;  /* 0x800000000d0d7812 */ /* 0x000fe200078efcff */
[----:B------:R-:W-:-:S06]  /*1ff0*/  UMOV UR4, URZ ;  /* 0x000000ff00047c82 */ /* 0x000fcc0008000000 */
.L_x_1642:
[----:B0-----:R-:W-:Y:S02]  /*2000*/  IMAD.U32 R16, RZ, RZ, UR8 ;  /* 0x00000008ff107e24 */ /* 0x001fe4000f8e00ff */
        /* <DEDUP_REMOVED lines=24> */
[----:B------:R-:W-:-:S02]  /*2190*/  UMOV UR5, 0x3bf921fb ;  /* 0x3bf921fb00057882 */ /* 0x000fc40000000000 */
[-C--:B----4-:R-:W-:Y:S02]  /*21a0*/  @P0 SHF.L.W.U32.HI R16, R12, R13.reuse, R16 ;  /* 0x0000000d0c100219 */ /* 0x090fe40000010e10 */
[----:B-----5:R-:W-:Y:S02]  /*21b0*/  @P0 SHF.L.W.U32.HI R12, R17, R13, R12 ;  /* 0x0000000d110c0219 */ /* 0x020fe40000010e0c */
        /* <DEDUP_REMOVED lines=16> */
.L_x_1641:
[----:B------:R-:W-:Y:S01]  /*22c0*/  FMUL R13, R12, R12 ;  /* 0x0000000c0c0d7220 */ /* 0x000fe20000400000 */
[C---:B------:R-:W-:Y:S01]  /*22d0*/  LOP3.LUT R18, R16.reuse, 0x1, RZ, 0xc0, !PT ;  /* 0x0000000110127812 */ /* 0x040fe200078ec0ff */
[----:B------:R-:W-:Y:S01]  /*22e0*/  VIADD R16, R16, 0x1 ;  /* 0x0000000110107836 */ /* 0x000fe20000000000 */
[----:B------:R-:W0:Y:S01]  /*22f0*/  LDCU UR5, c[0x0][0x3a4] ;  /* 0x00007480ff0577ac */ /* 0x000e220008000800 */
[----:B------:R-:W-:Y:S01]  /*2300*/  FFMA R17, R13, R0, -0.0013887860113754868507 ;  /* 0xbab607ed0d117423 */ /* 0x000fe20000000000 */
[----:B------:R-:W-:Y:S02]  /*2310*/  ISETP.NE.U32.AND P0, PT, R18, 0x1, PT ;  /* 0x000000011200780c */ /* 0x000fe40003f05070 */
[----:B------:R-:W-:Y:S02]  /*2320*/  LOP3.LUT P1, RZ, R16, 0x2, RZ, 0xc0, !PT ;  /* 0x0000000210ff7812 */ /* 0x000fe4000782c0ff */
[----:B------:R-:W-:Y:S02]  /*2330*/  FSEL R18, R17, -0.00019574658654164522886, P0 ;  /* 0xb94d415311127808 */ /* 0x000fe40000000000 */
[----:B------:R-:W-:-:S02]  /*2340*/  FSEL R20, R11, 0.041666727513074874878, !P0 ;  /* 0x3d2aaabb0b147808 */ /* 0x000fc40004000000 */
[----:B------:R-:W-:Y:S02]  /*2350*/  FSEL R17, -R8, -0.4999999701976776123, !P0 ;  /* 0xbeffffff08117808 */ /* 0x000fe40004000100 */
[----:B------:R-:W-:Y:S01]  /*2360*/  FSEL R12, R12, 1, !P0 ;  /* 0x3f8000000c0c7808 */ /* 0x000fe20004000000 */
[----:B------:R-:W-:-:S04]  /*2370*/  FFMA R18, R13, R18, R20 ;  /* 0x000000120d127223 */ /* 0x000fc80000000014 */
[C---:B------:R-:W-:Y:S01]  /*2380*/  FFMA R17, R13.reuse, R18, R17 ;  /* 0x000000120d117223 */ /* 0x040fe20000000011 */
[----:B------:R-:W-:-:S04]  /*2390*/  FFMA R13, R13, R12, RZ ;  /* 0x0000000c0d0d7223 */ /* 0x000fc800000000ff */
[----:B------:R-:W-:Y:S01]  /*23a0*/  FFMA R12, R13, R17, R12 ;  /* 0x000000110d0c7223 */ /* 0x000fe2000000000c */
[----:B------:R-:W-:-:S03]  /*23b0*/  VIADD R13, R10, 0xffffffff ;  /* 0xffffffff0a0d7836 */ /* 0x000fc60000000000 */
[----:B------:R-:W-:Y:S02]  /*23c0*/  @P1 FADD R12, RZ, -R12 ;  /* 0x8000000cff0c1221 */ /* 0x000fe40000000000 */
[----:B------:R-:W-:Y:S02]  /*23d0*/  ISETP.NE.AND P0, PT, R13, RZ, PT ;  /* 0x000000ff0d00720c */ /* 0x000fe40003f05270 */
[----:B0-----:R-:W-:-:S05]  /*23e0*/  FMUL R13, R12, UR5 ;  /* 0x000000050c0d7c20 */ /* 0x001fca0008400000 */
[----:B------:R0:W-:Y:S06]  /*23f0*/  STG.E desc[UR6][R14.64+0x24], R13 ;  /* 0x0000240d0e007986 */ /* 0x0001ec000c101906 */
[----:B------:R-:W-:Y:S05]  /*2400*/  @!P0 EXIT ;  /* 0x000000000000894d */ /* 0x000fea0003800000 */
[----:B------:R-:W4:Y:S02]  /*2410*/  LDG.E R16, desc[UR6][R2.64+0x4] ;  /* 0x0000040602107981 */ /* 0x000f24000c1e1900 */
[C---:B----4-:R-:W-:Y:S01]  /*2420*/  FMUL R12, R16.reuse, 0.63661974668502807617 ;  /* 0x3f22f983100c7820 */ /* 0x050fe20000400000 */
[----:B------:R-:W-:-:S03]  /*2430*/  FSETP.GE.AND P0, PT, |R16|, 105615, PT ;  /* 0x47ce47801000780b */ /* 0x000fc60003f06200 */
[----:B------:R-:W0:Y:S02]  /*2440*/  F2I.NTZ R23, R12 ;  /* 0x0000000c00177305 */ /* 0x000e240000203100 */
[----:B0-----:R-:W-:Y:S01]  /*2450*/  I2FP.F32.S32 R13, R23 ;  /* 0x00000017000d7245 */ /* 0x001fe20000201400 */
[----:B------:R-:W-:-:S04]  /*2460*/  IMAD.MOV.U32 R21, RZ, RZ, R23 ;  /* 0x000000ffff157224 */ /* 0x000fc800078e0017 */
[----:B------:R-:W-:-:S04]  /*2470*/  FFMA R18, R13, -1.5707962512969970703, R16 ;  /* 0xbfc90fda0d127823 */ /* 0x000fc80000000010 */
[----:B------:R-:W-:-:S04]  /*2480*/  FFMA R18, R13, -7.5497894158615963534e-08, R18 ;  /* 0xb3a221680d127823 */ /* 0x000fc80000000012 */
[----:B------:R-:W-:-:S04]  /*2490*/  FFMA R20, R13, -5.3903029534742383927e-15, R18 ;  /* 0xa7c234c50d147823 */ /* 0x000fc80000000012 */
[----:B------:R-:W-:Y:S01]  /*24a0*/  IMAD.MOV.U32 R13, RZ, RZ, R20 ;  /* 0x000000ffff0d7224 */ /* 0x000fe200078e0014 */
[----:B------:R-:W-:Y:S06]  /*24b0*/  @!P0 BRA `(.L_x_1643) ;  /* 0x0000000000e08947 */ /* 0x000fec0003800000 */
[----:B------:R-:W-:-:S13]  /*24c0*/  FSETP.NEU.AND P1, PT, |R16|, +INF , PT ;  /* 0x7f8000001000780b */ /* 0x000fda0003f2d200 */
[----:B------:R-:W-:Y:S05]  /*24d0*/  @!P1 BRA `(.L_x_1644) ;  /* 0x0000000000d09947 */ /* 0x000fea0003800000 */
[----:B------:R-:W-:Y:S01]  /*24e0*/  IMAD.SHL.U32 R12, R16, 0x100, RZ ;  /* 0x00000100100c7824 */ /* 0x000fe200078e00ff */
[----:B------:R-:W0:Y:S01]  /*24f0*/  LDCU.64 UR8, c[0x4][URZ] ;  /* 0x01000000ff0877ac */ /* 0x000e220008000a00 */
[----:B--2---:R-:W-:Y:S02]  /*2500*/  IMAD.MOV.U32 R22, RZ, RZ, RZ ;  /* 0x000000ffff167224 */ /* 0x004fe400078e00ff */
[----:B------:R-:W-:Y:S01]  /*2510*/  IMAD.MOV.U32 R25, RZ, RZ, RZ ;  /* 0x000000ffff197224 */ /* 0x000fe200078e00ff */
[----:B------:R-:W-:Y:S01]  /*2520*/  LOP3.LUT R23, R12, 0x80000000, RZ, 0xfc, !PT ;  /* 0x800000000c177812 */ /* 0x000fe200078efcff */
[----:B------:R-:W-:Y:S01]  /*2530*/  IMAD.MOV.U32 R17, RZ, RZ, R1 ;  /* 0x000000ffff117224 */ /* 0x000fe200078e0001 */
[----:B------:R-:W-:-:S06]  /*2540*/  UMOV UR4, URZ ;  /* 0x000000ff00047c82 */ /* 0x000fcc0008000000 */
.L_x_1645:
        /* <DEDUP_REMOVED lines=19> */
[----:B---3--:R-:W-:-:S05]  /*2680*/  IMAD R24, R12, -0x4, R1 ;  /* 0xfffffffc0c187824 */ /* 0x008fca00078e0201 */
        /* <DEDUP_REMOVED lines=11> */
[----:B0-----:R-:W-:Y:S02]  /*2740*/  SHF.R.U32.HI R22, RZ, 0x1e, R17 ;  /* 0x0000001eff167819 */ /* 0x001fe40000011611 */
[----:B------:R-:W-:-:S02]  /*2750*/  SHF.R.S32.HI R18, RZ, 0x1f, R23 ;  /* 0x0000001fff127819 */ /* 0x000fc40000011417 */
[C---:B------:R-:W-:Y:S02]  /*2760*/  LOP3.LUT R17, R23.reuse, R16, RZ, 0x3c, !PT ;  /* 0x0000001017117212 */ /* 0x040fe400078e3cff */
[C---:B------:R-:W-:Y:S02]  /*2770*/  LOP3.LUT R12, R18.reuse, R13, RZ, 0x3c, !PT ;  /* 0x0000000d120c7212 */ /* 0x040fe400078e3cff */
[----:B------:R-:W-:Y:S02]  /*2780*/  LOP3.LUT R13, R18, R23, RZ, 0x3c, !PT ;  /* 0x00000017120d7212 */ /* 0x000fe400078e3cff */
[----:B------:R-:W-:Y:S02]  /*2790*/  LEA.HI R23, R23, R22, RZ, 0x1 ;  /* 0x0000001617177211 */ /* 0x000fe400078f08ff */
[----:B------:R-:W-:Y:S02]  /*27a0*/  ISETP.GE.AND P2, PT, R17, RZ, PT ;  /* 0x000000ff1100720c */ /* 0x000fe40003f46270 */
[----:B------:R-:W0:Y:S01]  /*27b0*/  I2F.F64.S64 R12, R12 ;  /* 0x0000000c000c7312 */ /* 0x000e220000301c00 */
[----:B------:R-:W-:-:S04]  /*27c0*/  IMAD.MOV R17, RZ, RZ, -R23 ;  /* 0x000000ffff117224 */ /* 0x000fc800078e0a17 */
[----:B------:R-:W-:Y:S01]  /*27d0*/  @!P1 IMAD.MOV.U32 R23, RZ, RZ, R17 ;  /* 0x000000ffff179224 */ /* 0x000fe200078e0011 */
[----:B0-----:R-:W-:-:S10]  /*27e0*/  DMUL R18, R12, UR8 ;  /* 0x000000080c127c28 */ /* 0x001fd40008000000 */
[----:B------:R-:W0:Y:S02]  /*27f0*/  F2F.F32.F64 R18, R18 ;  /* 0x0000001200127310 */ /* 0x000e240000301000 */
[----:B0-----:R-:W-:Y:S01]  /*2800*/  FSEL R13, -R18, R18, !P2 ;  /* 0x00000012120d7208 */ /* 0x001fe20005000100 */
[----:B------:R-:W-:Y:S06]  /*2810*/  BRA `(.L_x_1643) ;  /* 0x0000000000087947 */ /* 0x000fec0003800000 */
.L_x_1644:
[----:B------:R-:W-:Y:S01]  /*2820*/  FMUL R13, RZ, R16 ;  /* 0x00000010ff0d7220 */ /* 0x000fe20000400000 */
[----:B------:R-:W-:-:S07]  /*2830*/  IMAD.MOV.U32 R23, RZ, RZ, RZ ;  /* 0x000000ffff177224 */ /* 0x000fce00078e00ff */
.L_x_1643:
[----:B------:R-:W-:Y:S01]  /*2840*/  FMUL R17, R13, R13 ;  /* 0x0000000d0d117220 */ /* 0x000fe20000400000 */
[C---:B------:R-:W-:Y:S02]  /*2850*/  LOP3.LUT R18, R23.reuse, 0x1, RZ, 0xc0, !PT ;  /* 0x0000000117127812 */ /* 0x040fe400078ec0ff */
[----:B------:R-:W-:Y:S01]  /*2860*/  LOP3.LUT P2, RZ, R23, 0x2, RZ, 0xc0, !PT ;  /* 0x0000000217ff7812 */ /* 0x000fe2000784c0ff */
[----:B------:R-:W-:Y:S01]  /*2870*/  FFMA R12, R17, R0, -0.0013887860113754868507 ;  /* 0xbab607ed110c7423 */ /* 0x000fe20000000000 */
[----:B------:R-:W-:Y:S01]  /*2880*/  ISETP.NE.U32.AND P1, PT, R18, 0x1, PT ;  /* 0x000000011200780c */ /* 0x000fe20003f25070 */
[----:B------:R-:W-:-:S03]  /*2890*/  IMAD.MOV.U32 R23, RZ, RZ, R21 ;  /* 0x000000ffff177224 */ /* 0x000fc600078e0015 */
[----:B------:R-:W-:Y:S02]  /*28a0*/  FSEL R18, R12, -0.00019574658654164522886, !P1 ;  /* 0xb94d41530c127808 */ /* 0x000fe40004800000 */
[----:B--2---:R-:W-:Y:S02]  /*28b0*/  FSEL R22, R5, 0.0083327032625675201416, !P1 ;  /* 0x3c0885e405167808 */ /* 0x004fe40004800000 */
        /* <DEDUP_REMOVED lines=12> */
[----:B------:R-:W-:Y:S05]  /*2980*/  @!P1 BRA `(.L_x_1647) ;  /* 0x0000000000cc9947 */ /* 0x000fea0003800000 */
[----:B------:R-:W-:Y:S01]  /*2990*/  IMAD.SHL.U32 R12, R16, 0x100, RZ ;  /* 0x00000100100c7824 */ /* 0x000fe200078e00ff */
[----:B---3--:R-:W-:Y:S01]  /*29a0*/  CS2R R24, SRZ ;  /* 0x0000000000187805 */ /* 0x008fe2000001ff00 */
[----:B------:R-:W-:Y:S01]  /*29b0*/  IMAD.MOV.U32 R22, RZ, RZ, R1 ;  /* 0x000000ffff167224 */ /* 0x000fe200078e0001 */
[----:B------:R-:W1:Y:S02]  /*29c0*/  LDCU.64 UR8, c[0x4][URZ] ;  /* 0x01000000ff0877ac */ /* 0x000e640008000a00 */
[----:B------:R-:W-:Y:S01]  /*29d0*/  LOP3.LUT R27, R12, 0x80000000, RZ, 0xfc, !PT ;  /* 0x800000000c1b7812 */ /* 0x000fe200078efcff */
[----:B------:R-:W-:-:S06]  /*29e0*/  UMOV UR4, URZ ;  /* 0x000000ff00047c82 */ /* 0x000fcc0008000000 */
.L_x_1648:
        /* <DEDUP_REMOVED lines=29> */
[C-C-:B------:R-:W-:Y:S01]  /*2bc0*/  SHF.L.W.U32.HI R23, R13.reuse, 0x2, R22.reuse ;  /* 0x000000020d177819 */ /* 0x140fe20000010e16 */
        /* <DEDUP_REMOVED lines=8> */
[----:B------:R-:W1:Y:S01]  /*2c50*/  I2F.F64.S64 R12, R12 ;  /* 0x0000000c000c7312 */ /* 0x000e620000301c00 */
[----:B------:R-:W-:-:S04]  /*2c60*/  IMAD.MOV R22, RZ, RZ, -R23 ;  /* 0x000000ffff167224 */ /* 0x000fc800078e0a17 */
[----:B------:R-:W-:Y:S01]  /*2c70*/  @!P2 IMAD.MOV.U32 R23, RZ, RZ, R22 ;  /* 0x000000ffff17a224 */ /* 0x000fe200078e0016 */
[----:B-1----:R-:W-:-:S10]  /*2c80*/  DMUL R18, R12, UR8 ;  /* 0x000000080c127c28 */ /* 0x002fd40008000000 */
[----:B------:R-:W1:Y:S02]  /*2c90*/  F2F.F32.F64 R18, R18 ;  /* 0x0000001200127310 */ /* 0x000e640000301000 */
[----:B-1----:R-:W-:Y:S01]  /*2ca0*/  FSEL R12, -R18, R18, !P1 ;  /* 0x00000012120c7208 */ /* 0x002fe20004800100 */
[----:B------:R-:W-:Y:S06]  /*2cb0*/  BRA `(.L_x_1646) ;  /* 0x0000000000087947 */ /* 0x000fec0003800000 */
.L_x_1647:
[----:B------:R-:W-:Y:S01]  /*2cc0*/  FMUL R12, RZ, R16 ;  /* 0x00000010ff0c7220 */ /* 0x000fe20000400000 */
[----:B------:R-:W-:-:S07]  /*2cd0*/  IMAD.MOV.U32 R23, RZ, RZ, RZ ;  /* 0x000000ffff177224 */ /* 0x000fce00078e00ff */
.L_x_1646:
        /* <DEDUP_REMOVED lines=18> */
[----:B------:R-:W-:Y:S05]  /*2e00*/  @!P0 BRA `(.L_x_1650) ;  /* 0x0000000000d08947 */ /* 0x000fea0003800000 */
[----:B------:R-:W-:Y:S01]  /*2e10*/  IMAD.SHL.U32 R18, R16, 0x100, RZ ;  /* 0x0000010010127824 */ /* 0x000fe200078e00ff */
[----:B------:R-:W2:Y:S01]  /*2e20*/  LDCU.64 UR8, c[0x4][URZ] ;  /* 0x01000000ff0877ac */ /* 0x000ea20008000a00 */
[----:B------:R-:W-:Y:S02]  /*2e30*/  IMAD.MOV.U32 R22, RZ, RZ, RZ ;  /* 0x000000ffff167224 */ /* 0x000fe400078e00ff */
[----:B------:R-:W-:Y:S01]  /*2e40*/  IMAD.MOV.U32 R25, RZ, RZ, RZ ;  /* 0x000000ffff197224 */ /* 0x000fe200078e00ff */
[----:B------:R-:W-:Y:S01]  /*2e50*/  LOP3.LUT R27, R18, 0x80000000, RZ, 0xfc, !PT ;  /* 0x80000000121b7812 */ /* 0x000fe200078efcff */
[----:B------:R-:W-:Y:S01]  /*2e60*/  IMAD.MOV.U32 R12, RZ, RZ, R1 ;  /* 0x000000ffff0c7224 */ /* 0x000fe200078e0001 */
[----:B------:R-:W-:-:S06]  /*2e70*/  UMOV UR4, URZ ;  /* 0x000000ff00047c82 */ /* 0x000fcc0008000000 */
.L_x_1651:
        /* <DEDUP_REMOVED lines=10> */
[----:B------:R-:W-:Y:S01]  /*2f20*/  IMAD.X R22, R21, 0x1, R25, P0 ;  /* 0x0000000115167824 */ /* 0x000fe200000e0619 */
[----:B--2---:R-:W-:Y:S01]  /*2f30*/  IADD3 R12, PT, PT, R12, 0x4, RZ ;  /* 0x000000040c0c7810 */ /* 0x004fe20007ffe0ff */
        /* <DEDUP_REMOVED lines=16> */
[----:B-----5:R-:W-:-:S04]  /*3040*/  @P0 SHF.L.W.U32.HI R19, R18, R20, R19 ;  /* 0x0000001412130219 */ /* 0x020fc80000010e13 */
[C-C-:B------:R-:W-:Y:S01]  /*3050*/  SHF.L.W.U32.HI R21, R19.reuse, 0x2, R12.reuse ;  /* 0x0000000213157819 */ /* 0x140fe20000010e0c */
[----:B------:R-:W-:Y:S01]  /*3060*/  IMAD.SHL.U32 R19, R19, 0x4, RZ ;  /* 0x0000000413137824 */ /* 0x000fe200078e00ff */
[----:B------:R-:W-:Y:S02]  /*3070*/  SHF.R.U32.HI R12, RZ, 0x1e, R12 ;  /* 0x0000001eff0c7819 */ /* 0x000fe4000001160c */
[----:B------:R-:W-:Y:S02]  /*3080*/  SHF.R.S32.HI R20, RZ, 0x1f, R21 ;  /* 0x0000001fff147819 */ /* 0x000fe40000011415 */
[----:B------:R-:W-:Y:S02]  /*3090*/  LOP3.LUT R16, R21, R16, RZ, 0x3c, !PT ;  /* 0x0000001015107212 */ /* 0x000fe400078e3cff */
[C---:B------:R-:W-:Y:S02]  /*30a0*/  LOP3.LUT R18, R20.reuse, R19, RZ, 0x3c, !PT ;  /* 0x0000001314127212 */ /* 0x040fe400078e3cff */
[----:B------:R-:W-:-:S02]  /*30b0*/  LOP3.LUT R19, R20, R21, RZ, 0x3c, !PT ;  /* 0x0000001514137212 */ /* 0x000fc400078e3cff */
[----:B------:R-:W-:Y:S02]  /*30c0*/  LEA.HI R21, R21, R12, RZ, 0x1 ;  /* 0x0000000c15157211 */ /* 0x000fe400078f08ff */
[----:B------:R-:W-:Y:S02]  /*30d0*/  ISETP.GE.AND P0, PT, R16, RZ, PT ;  /* 0x000000ff1000720c */ /* 0x000fe40003f06270 */
[----:B------:R-:W2:Y:S01]  /*30e0*/  I2F.F64.S64 R18, R18 ;  /* 0x0000001200127312 */ /* 0x000ea20000301c00 */
[----:B------:R-:W-:-:S04]  /*30f0*/  IMAD.MOV R12, RZ, RZ, -R21 ;  /* 0x000000ffff0c7224 */ /* 0x000fc800078e0a15 */
[----:B------:R-:W-:Y:S01]  /*3100*/  @!P1 IMAD.MOV.U32 R21, RZ, RZ, R12 ;  /* 0x000000ffff159224 */ /* 0x000fe200078e000c */
[----:B--2---:R-:W-:-:S10]  /*3110*/  DMUL R22, R18, UR8 ;  /* 0x0000000812167c28 */ /* 0x004fd40008000000 */
[----:B------:R-:W2:Y:S02]  /*3120*/  F2F.F32.F64 R22, R22 ;  /* 0x0000001600167310 */ /* 0x000ea40000301000 */
[----:B--2---:R-:W-:Y:S01]  /*3130*/  FSEL R20, -R22, R22, !P0 ;  /* 0x0000001616147208 */ /* 0x004fe20004000100 */
[----:B------:R-:W-:Y:S06]  /*3140*/  BRA `(.L_x_1649) ;  /* 0x0000000000087947 */ /* 0x000fec0003800000 */
.L_x_1650:
[----:B------:R-:W-:Y:S01]  /*3150*/  FMUL R20, RZ, R16 ;  /* 0x00000010ff147220 */ /* 0x000fe20000400000 */
[----:B------:R-:W-:-:S07]  /*3160*/  IMAD.MOV.U32 R21, RZ, RZ, RZ ;  /* 0x000000ffff157224 */ /* 0x000fce00078e00ff */
.L_x_1649:
[C---:B------:R-:W-:Y:S01]  /*3170*/  LOP3.LUT R16, R21.reuse, 0x1, RZ, 0xc0, !PT ;  /* 0x0000000115107812 */ /* 0x040fe200078ec0ff */
[----:B------:R-:W-:Y:S01]  /*3180*/  FMUL R12, R20, R20 ;  /* 0x00000014140c7220 */ /* 0x000fe20000400000 */
[----:B------:R-:W-:Y:S02]  /*3190*/  VIADD R21, R21, 0x1 ;  /* 0x0000000115157836 */ /* 0x000fe40000000000 */
[----:B------:R-:W-:Y:S01]  /*31a0*/  ISETP.NE.U32.AND P0, PT, R16, 0x1, PT ;  /* 0x000000011000780c */ /* 0x000fe20003f05070 */
[----:B------:R-:W-:Y:S02]  /*31b0*/  FFMA R16, R12, R0, -0.0013887860113754868507 ;  /* 0xbab607ed0c107423 */ /* 0x000fe40000000000 */
[----:B------:R-:W-:Y:S02]  /*31c0*/  LOP3.LUT P1, RZ, R21, 0x2, RZ, 0xc0, !PT ;  /* 0x0000000215ff7812 */ /* 0x000fe4000782c0ff */
[----:B------:R-:W-:Y:S02]  /*31d0*/  FSEL R23, R11, 0.041666727513074874878, !P0 ;  /* 0x3d2aaabb0b177808 */ /* 0x000fe40004000000 */
[----:B------:R-:W-:-:S02]  /*31e0*/  FSEL R19, R16, -0.00019574658654164522886, P0 ;  /* 0xb94d415310137808 */ /* 0x000fc40000000000 */
[----:B------:R-:W-:Y:S02]  /*31f0*/  FSEL R11, R20, 1, !P0 ;  /* 0x3f800000140b7808 */ /* 0x000fe40004000000 */
[----:B------:R-:W-:Y:S01]  /*3200*/  FSEL R18, -R8, -0.4999999701976776123, !P0 ;  /* 0xbeffffff08127808 */ /* 0x000fe20004000100 */
[C---:B------:R-:W-:Y:S02]  /*3210*/  FFMA R19, R12.reuse, R19, R23 ;  /* 0x000000130c137223 */ /* 0x040fe40000000017 */
[C---:B------:R-:W-:Y:S02]  /*3220*/  FFMA R16, R12.reuse, R11, RZ ;  /* 0x0000000b0c107223 */ /* 0x040fe400000000ff */
[----:B------:R-:W-:-:S04]  /*3230*/  FFMA R18, R12, R19, R18 ;  /* 0x000000130c127223 */ /* 0x000fc80000000012 */
[----:B------:R-:W-:-:S04]  /*3240*/  FFMA R11, R16, R18, R11 ;  /* 0x00000012100b7223 */ /* 0x000fc8000000000b */
[----:B------:R-:W-:-:S05]  /*3250*/  @P1 FADD R11, RZ, -R11 ;  /* 0x8000000bff0b1221 */ /* 0x000fca0000000000 */
[----:B------:R2:W-:Y:S04]  /*3260*/  STG.E desc[UR6][R14.64+0x30], R11 ;  /* 0x0000300b0e007986 */ /* 0x0005e8000c101906 */
[----:B------:R-:W4:Y:S02]  /*3270*/  LDG.E R12, desc[UR6][R2.64+0x4] ;  /* 0x00000406020c7981 */ /* 0x000f24000c1e1900 */
[----:B----4-:R-:W-:-:S04]  /*3280*/  FADD R12, R12, 1.5707963705062866211 ;  /* 0x3fc90fdb0c0c7421 */ /* 0x010fc80000000000 */
[C---:B------:R-:W-:Y:S01]  /*3290*/  FMUL R18, R12.reuse, 0.63661974668502807617 ;  /* 0x3f22f9830c127820 */ /* 0x040fe20000400000 */
[----:B------:R-:W-:-:S03]  /*32a0*/  FSETP.GE.AND P0, PT, |R12|, 105615, PT ;  /* 0x47ce47800c00780b */ /* 0x000fc60003f06200 */
[----:B------:R-:W4:Y:S02]  /*32b0*/  F2I.NTZ R23, R18 ;  /* 0x0000001200177305 */ /* 0x000f240000203100 */
[----:B----4-:R-:W-:Y:S01]  /*32c0*/  I2FP.F32.S32 R19, R23 ;  /* 0x0000001700137245 */ /* 0x010fe20000201400 */
[----:B------:R-:W-:-:S04]  /*32d0*/  IMAD.MOV.U32 R20, RZ, RZ, R23 ;  /* 0x000000ffff147224 */ /* 0x000fc800078e0017 */
[----:B------:R-:W-:-:S04]  /*32e0*/  FFMA R16, R19, -1.5707962512969970703, R12 ;  /* 0xbfc90fda13107823 */ /* 0x000fc8000000000c */
[----:B------:R-:W-:-:S04]  /*32f0*/  FFMA R16, R19, -7.5497894158615963534e-08, R16 ;  /* 0xb3a2216813107823 */ /* 0x000fc80000000010 */
[----:B------:R-:W-:-:S04]  /*3300*/  FFMA R16, R19, -5.3903029534742383927e-15, R16 ;  /* 0xa7c234c513107823 */ /* 0x000fc80000000010 */
[----:B------:R-:W-:Y:S01]  /*3310*/  IMAD.MOV.U32 R21, RZ, RZ, R16 ;  /* 0x000000ffff157224 */ /* 0x000fe200078e0010 */
[----:B--2---:R-:W-:Y:S06]  /*3320*/  @!P0 BRA `(.L_x_1652) ;  /* 0x0000000000e08947 */ /* 0x004fec0003800000 */
        /* <DEDUP_REMOVED lines=9> */
.L_x_1654:
        /* <DEDUP_REMOVED lines=45> */
.L_x_1653:
[----:B------:R-:W-:Y:S01]  /*3690*/  FMUL R21, RZ, R12 ;  /* 0x0000000cff157220 */ /* 0x000fe20000400000 */
[----:B------:R-:W-:-:S07]  /*36a0*/  IMAD.MOV.U32 R23, RZ, RZ, RZ ;  /* 0x000000ffff177224 */ /* 0x000fce00078e00ff */
.L_x_1652:
        /* <DEDUP_REMOVED lines=22> */
[----:B------:R-:W4:Y:S01]  /*3810*/  LDCU.64 UR8, c[0x4][URZ] ;  /* 0x01000000ff0877ac */ /* 0x000f220008000a00 */
[----:B---3--:R-:W-:Y:S02]  /*3820*/  IMAD.MOV.U32 R24, RZ, RZ, RZ ;  /* 0x000000ffff187224 */ /* 0x008fe400078e00ff */
[----:B------:R-:W-:Y:S01]  /*3830*/  IMAD.MOV.U32 R23, RZ, RZ, RZ ;  /* 0x000000ffff177224 */ /* 0x000fe200078e00ff */
[----:B------:R-:W-:Y:S01]  /*3840*/  LOP3.LUT R25, R2, 0x80000000, RZ, 0xfc, !PT ;  /* 0x8000000002197812 */ /* 0x000fe200078efcff */
[----:B------:R-:W-:Y:S01]  /*3850*/  IMAD.MOV.U32 R21, RZ, RZ, R1 ;  /* 0x000000ffff157224 */ /* 0x000fe200078e0001 */
[----:B------:R-:W-:-:S06]  /*3860*/  UMOV UR4, URZ ;  /* 0x000000ff00047c82 */ /* 0x000fcc0008000000 */
.L_x_1657:
[----:B----4-:R-:W-:Y:S02]  /*3870*/  IMAD.U32 R2, RZ, RZ, UR8 ;  /* 0x00000008ff027e24 */ /* 0x010fe4000f8e00ff */
        /* <DEDUP_REMOVED lines=42> */
[----:B---3--:R-:W-:Y:S01]  /*3b20*/  FSEL R2, -R18, R18, !P1 ;  /* 0x0000001212027208 */ /* 0x008fe20004800100 */
[----:B------:R-:W-:Y:S06]  /*3b30*/  BRA `(.L_x_1655) ;  /* 0x0000000000087947 */ /* 0x000fec0003800000 */
.L_x_1656:
[----:B------:R-:W-:Y:S01]  /*3b40*/  FMUL R2, RZ, R12 ;  /* 0x0000000cff027220 */ /* 0x000fe20000400000 */
[----:B------:R-:W-:-:S07]  /*3b50*/  IMAD.MOV.U32 R23, RZ, RZ, RZ ;  /* 0x000000ffff177224 */ /* 0x000fce00078e00ff */
.L_x_1655:
[----:B------:R-:W-:Y:S01]  /*3b60*/  FMUL R3, R2, R2 ;  /* 0x0000000202037220 */ /* 0x000fe20000400000 */
[C---:B------:R-:W-:Y:S02]  /*3b70*/  LOP3.LUT R19, R23.reuse, 0x1, RZ, 0xc0, !PT ;  /* 0x0000000117137812 */ /* 0x040fe400078ec0ff */
[----:B------:R-:W-:Y:S01]  /*3b80*/  LOP3.LUT P2, RZ, R23, 0x2, RZ, 0xc0, !PT ;  /* 0x0000000217ff7812 */ /* 0x000fe2000784c0ff */
[----:B------:R-:W-:Y:S01]  /*3b90*/  FFMA R18, R3, R0, -0.0013887860113754868507 ;  /* 0xbab607ed03127423 */ /* 0x000fe20000000000 */
[----:B------:R-:W-:-:S04]  /*3ba0*/  ISETP.NE.U32.AND P1, PT, R19, 0x1, PT ;  /* 0x000000011300780c */ /* 0x000fc80003f25070 */
[----:B------:R-:W-:Y:S02]  /*3bb0*/  FSEL R18, R18, -0.00019574658654164522886, !P1 ;  /* 0xb94d415312127808 */ /* 0x000fe40004800000 */
[----:B---3--:R-:W-:Y:S02]  /*3bc0*/  FSEL R24, R5, 0.0083327032625675201416, !P1 ;  /* 0x3c0885e405187808 */ /* 0x008fe40004800000 */
        /* <DEDUP_REMOVED lines=14> */
[----:B------:R-:W-:Y:S02]  /*3cb0*/  IMAD.MOV.U32 R20, RZ, RZ, RZ ;  /* 0x000000ffff147224 */ /* 0x000fe400078e00ff */
[----:B------:R-:W-:Y:S01]  /*3cc0*/  IMAD.MOV.U32 R23, RZ, RZ, RZ ;  /* 0x000000ffff177224 */ /* 0x000fe200078e00ff */
[----:B------:R-:W-:Y:S01]  /*3cd0*/  LOP3.LUT R25, R2, 0x80000000, RZ, 0xfc, !PT ;  /* 0x8000000002197812 */ /* 0x000fe200078efcff */
[----:B------:R-:W-:Y:S01]  /*3ce0*/  IMAD.MOV.U32 R16, RZ, RZ, R1 ;  /* 0x000000ffff107224 */ /* 0x000fe200078e0001 */
[----:B------:R-:W-:-:S06]  /*3cf0*/  UMOV UR4, URZ ;  /* 0x000000ff00047c82 */ /* 0x000fcc0008000000 */
.L_x_1660:
        /* <DEDUP_REMOVED lines=39> */
[----:B------:R-:W-:-:S05]  /*3f70*/  IADD3 R12, PT, PT, -R20, RZ, RZ ;  /* 0x000000ff140c7210 */ /* 0x000fca0007ffe1ff */
[----:B------:R-:W-:Y:S01]  /*3f80*/  @!P1 IMAD.MOV.U32 R20, RZ, RZ, R12 ;  /* 0x000000ffff149224 */ /* 0x000fe200078e000c */
[----:B--2---:R-:W-:-:S10]  /*3f90*/  DMUL R18, R2, UR8 ;  /* 0x0000000802127c28 */ /* 0x004fd40008000000 */
[----:B------:R-:W2:Y:S02]  /*3fa0*/  F2F.F32.F64 R18, R18 ;  /* 0x0000001200127310 */ /* 0x000ea40000301000 */
[----:B--2---:R-:W-:Y:S01]  /*3fb0*/  FSEL R16, -R18, R18, !P0 ;  /* 0x0000001212107208 */ /* 0x004fe20004000100 */
[----:B------:R-:W-:Y:S06]  /*3fc0*/  BRA `(.L_x_1658) ;  /* 0x0000000000087947 */ /* 0x000fec0003800000 */
.L_x_1659:
[----:B------:R-:W-:Y:S01]  /*3fd0*/  FMUL R16, RZ, R12 ;  /* 0x0000000cff107220 */ /* 0x000fe20000400000 */
[----:B------:R-:W-:-:S07]  /*3fe0*/  IMAD.MOV.U32 R20, RZ, RZ, RZ ;  /* 0x000000ffff147224 */ /* 0x000fce00078e00ff */
.L_x_1658:
[----:B------:R-:W-:Y:S01]  /*3ff0*/  FMUL R19, R16, R16 ;  /* 0x0000001010137220 */ /* 0x000fe20000400000 */
[C---:B------:R-:W-:Y:S01]  /*4000*/  LOP3.LUT R3, R20.reuse, 0x1, RZ, 0xc0, !PT ;  /* 0x0000000114037812 */ /* 0x040fe200078ec0ff */
[----:B------:R-:W-:Y:S02]  /*4010*/  IMAD.MOV.U32 R21, RZ, RZ, 0x3c0885e4 ;  /* 0x3c0885e4ff157424 */ /* 0x000fe400078e00ff */
[----:B------:R-:W-:Y:S01]  /*4020*/  FMUL R18, R11, R22 ;  /* 0x000000160b127220 */ /* 0x000fe20000400000 */
[----:B------:R-:W-:Y:S01]  /*4030*/  FFMA R2, R19, R0, -0.0013887860113754868507 ;  /* 0xbab607ed13027423 */ /* 0x000fe20000000000 */
[----:B------:R-:W-:Y:S01]  /*4040*/  ISETP.NE.U32.AND P0, PT, R3, 0x1, PT ;  /* 0x000000010300780c */ /* 0x000fe20003f05070 */
[----:B------:R-:W-:-:S03]  /*4050*/  VIADD R20, R20, 0x1 ;  /* 0x0000000114147836 */ /* 0x000fc60000000000 */
[----:B------:R-:W-:Y:S02]  /*4060*/  FSEL R2, R2, -0.00019574658654164522886, P0 ;  /* 0xb94d415302027808 */ /* 0x000fe40000000000 */
[----:B------:R-:W-:Y:S02]  /*4070*/  FSEL R12, R21, 0.041666727513074874878, !P0 ;  /* 0x3d2aaabb150c7808 */ /* 0x000fe40004000000 */
[----:B------:R-:W-:Y:S02]  /*4080*/  FSEL R23, -R8, -0.4999999701976776123, !P0 ;  /* 0xbeffffff08177808 */ /* 0x000fe40004000100 */
[----:B------:R-:W-:Y:S01]  /*4090*/  LOP3.LUT P1, RZ, R20, 0x2, RZ, 0xc0, !PT ;  /* 0x0000000214ff7812 */ /* 0x000fe2000782c0ff */
[----:B------:R-:W-:Y:S01]  /*40a0*/  FFMA R12, R19, R2, R12 ;  /* 0x00000002130c7223 */ /* 0x000fe2000000000c */
[----:B------:R-:W-:Y:S01]  /*40b0*/  FSEL R16, R16, 1, !P0 ;  /* 0x3f80000010107808 */ /* 0x000fe20004000000 */
[----:B------:R-:W4:Y:S01]  /*40c0*/  LDC.64 R2, c[0x0][0x388] ;  /* 0x0000e200ff027b82 */ /* 0x000f220000000a00 */
[----:B------:R-:W-:Y:S01]  /*40d0*/  FMUL R20, R17, R24 ;  /* 0x0000001811147220 */ /* 0x000fe20000400000 */
[----:B------:R-:W-:-:S02]  /*40e0*/  FFMA R12, R19, R12, R23 ;  /* 0x0000000c130c7223 */ /* 0x000fc40000000017 */
[----:B------:R-:W-:-:S04]  /*40f0*/  FFMA R19, R19, R16, RZ ;  /* 0x0000001013137223 */ /* 0x000fc800000000ff */
[----:B------:R-:W-:-:S04]  /*4100*/  FFMA R12, R19, R12, R16 ;  /* 0x0000000c130c7223 */ /* 0x000fc80000000010 */
[----:B------:R-:W-:-:S04]  /*4110*/  @P1 FADD R12, RZ, -R12 ;  /* 0x8000000cff0c1221 */ /* 0x000fc80000000000 */
[C---:B------:R-:W-:Y:S01]  /*4120*/  FMUL R16, R13.reuse, R12 ;  /* 0x0000000c0d107220 */ /* 0x040fe20000400000 */
[----:B-1----:R-:W-:Y:S01]  /*4130*/  FFMA R13, R13, R22, -R20 ;  /* 0x000000160d0d7223 */ /* 0x002fe20000000814 */
[----:B0-----:R-:W-:Y:S01]  /*4140*/  FFMA R17, R17, R12, -R18 ;  /* 0x0000000c11117223 */ /* 0x001fe20000000812 */
[----:B------:R-:W-:Y:S01]  /*4150*/  STG.E desc[UR6][R14.64+0x3c], R12 ;  /* 0x00003c0c0e007986 */ /* 0x000fe2000c101906 */
[----:B------:R-:W-:-:S03]  /*4160*/  FFMA R11, R11, R24, -R16 ;  /* 0x000000180b0b7223 */ /* 0x000fc60000000810 */
[----:B------:R-:W-:Y:S04]  /*4170*/  STG.E desc[UR6][R14.64+0x48], R13 ;  /* 0x0000480d0e007986 */ /* 0x000fe8000c101906 */
[----:B------:R-:W-:Y:S04]  /*4180*/  STG.E desc[UR6][R14.64+0x44], R17 ;  /* 0x000044110e007986 */ /* 0x000fe8000c101906 */
[----:B------:R0:W-:Y:S04]  /*4190*/  STG.E desc[UR6][R14.64+0x40], R11 ;  /* 0x0000400b0e007986 */ /* 0x0001e8000c101906 */
[----:B----4-:R-:W4:Y:S01]  /*41a0*/  LDG.E R16, desc[UR6][R2.64+0x4] ;  /* 0x0000040602107981 */ /* 0x010f22000c1e1900 */
[----:B------:R-:W-:-:S05]  /*41b0*/  IMAD.MOV.U32 R25, RZ, RZ, -0x1 ;  /* 0xffffffffff197424 */ /* 0x000fca00078e00ff */
[----:B------:R-:W-:-:S05]  /*41c0*/  VIADDMNMX.U32 R10, R10, R25, 0x4, PT ;  /* 0x000000040a0a7446 */ /* 0x000fca0003800019 */
[----:B------:R-:W-:Y:S02]  /*41d0*/  VIADD R10, R10, 0x1 ;  /* 0x000000010a0a7836 */ /* 0x000fe40000000000 */
[----:B----4-:R-:W-:-:S04]  /*41e0*/  FFMA R23, R9, 0.017453292384743690491, -R16 ;  /* 0x3c8efa3509177823 */ /* 0x010fc80000000810 */
[C---:B------:R-:W-:Y:S01]  /*41f0*/  FMUL R16, R23.reuse, 0.63661974668502807617 ;  /* 0x3f22f98317107820 */ /* 0x040fe20000400000 */
[----:B------:R-:W-:-:S05]  /*4200*/  FSETP.GE.AND P0, PT, |R23|, 105615, PT ;  /* 0x47ce47801700780b */ /* 0x000fca0003f06200 */
[----:B------:R-:W1:Y:S02]  /*4210*/  F2I.NTZ R16, R16 ;  /* 0x0000001000107305 */ /* 0x000e640000203100 */
[----:B-1----:R-:W-:-:S05]  /*4220*/  I2FP.F32.S32 R18, R16 ;  /* 0x0000001000127245 */ /* 0x002fca0000201400 */
[----:B------:R-:W-:-:S04]  /*4230*/  FFMA R19, R18, -1.5707962512969970703, R23 ;  /* 0xbfc90fda12137823 */ /* 0x000fc80000000017 */
[----:B------:R-:W-:-:S04]  /*4240*/  FFMA R19, R18, -7.5497894158615963534e-08, R19 ;  /* 0xb3a2216812137823 */ /* 0x000fc80000000013 */
[----:B0-----:R-:W-:Y:S01]  /*4250*/  FFMA R11, R18, -5.3903029534742383927e-15, R19 ;  /* 0xa7c234c5120b7823 */ /* 0x001fe20000000013 */
[----:B------:R-:W-:Y:S06]  /*4260*/  @!P0 BRA `(.L_x_1661) ;  /* 0x0000000000e08947 */ /* 0x000fec0003800000 */
[----:B------:R-:W-:-:S13]  /*4270*/  FSETP.NEU.AND P0, PT, |R23|, +INF , PT ;  /* 0x7f8000001700780b */ /* 0x000fda0003f0d200 */
[----:B------:R-:W-:Y:S05]  /*4280*/  @!P0 BRA `(.L_x_1662) ;  /* 0x0000000000d08947 */ /* 0x000fea0003800000 */
[----:B------:R-:W-:Y:S01]  /*4290*/  IMAD.SHL.U32 R12, R23, 0x100, RZ ;  /* 0x00000100170c7824 */ /* 0x000fe200078e00ff */
[----:B------:R-:W0:Y:S01]  /*42a0*/  LDCU.64 UR8, c[0x4][URZ] ;  /* 0x01000000ff0877ac */ /* 0x000e220008000a00 */
[----:B------:R-:W-:Y:S02]  /*42b0*/  IMAD.MOV.U32 R18, RZ, RZ, RZ ;  /* 0x000000ffff127224 */ /* 0x000fe400078e00ff */
[----:B------:R-:W-:Y:S01]  /*42c0*/  IMAD.MOV.U32 R25, RZ, RZ, RZ ;  /* 0x000000ffff197224 */ /* 0x000fe200078e00ff */
[----:B------:R-:W-:Y:S01]  /*42d0*/  LOP3.LUT R19, R12, 0x80000000, RZ, 0xfc, !PT ;  /* 0x800000000c137812 */ /* 0x000fe200078efcff */
[----:B------:R-:W-:Y:S01]  /*42e0*/  IMAD.MOV.U32 R11, RZ, RZ, R1 ;  /* 0x000000ffff0b7224 */ /* 0x000fe200078e0001 */
[----:B------:R-:W-:-:S06]  /*42f0*/  UMOV UR4, URZ ;  /* 0x000000ff00047c82 */ /* 0x000fcc0008000000 */
.L_x_1663:
        /* <DEDUP_REMOVED lines=45> */
.L_x_1662:
[----:B------:R-:W-:Y:S01]  /*45d0*/  FMUL R11, RZ, R23 ;  /* 0x00000017ff0b7220 */ /* 0x000fe20000400000 */
[----:B------:R-:W-:-:S07]  /*45e0*/  IMAD.MOV.U32 R16, RZ, RZ, RZ ;  /* 0x000000ffff107224 */ /* 0x000fce00078e00ff */
.L_x_1661:
[----:B------:R-:W-:Y:S01]  /*45f0*/  FMUL R12, R11, R11 ;  /* 0x0000000b0b0c7220 */ /* 0x000fe20000400000 */
[C---:B------:R-:W-:Y:S01]  /*4600*/  LOP3.LUT R17, R16.reuse, 0x1, RZ, 0xc0, !PT ;  /* 0x0000000110117812 */ /* 0x040fe200078ec0ff */
[----:B------:R-:W-:Y:S02]  /*4610*/  VIADD R16, R16, 0x1 ;  /* 0x0000000110107836 */ /* 0x000fe40000000000 */
[----:B------:R-:W-:Y:S01]  /*4620*/  FFMA R13, R12, R0, -0.0013887860113754868507 ;  /* 0xbab607ed0c0d7423 */ /* 0x000fe20000000000 */
[----:B------:R-:W-:Y:S02]  /*4630*/  ISETP.NE.U32.AND P0, PT, R17, 0x1, PT ;  /* 0x000000011100780c */ /* 0x000fe40003f05070 */
[----:B------:R-:W-:Y:S02]  /*4640*/  LOP3.LUT P1, RZ, R16, 0x2, RZ, 0xc0, !PT ;  /* 0x0000000210ff7812 */ /* 0x000fe4000782c0ff */
[----:B------:R-:W-:Y:S02]  /*4650*/  FSEL R13, R13, -0.00019574658654164522886, P0 ;  /* 0xb94d41530d0d7808 */ /* 0x000fe40000000000 */
[----:B------:R-:W-:-:S02]  /*4660*/  FSEL R17, R21, 0.041666727513074874878, !P0 ;  /* 0x3d2aaabb15117808 */ /* 0x000fc40004000000 */
[----:B------:R-:W-:Y:S02]  /*4670*/  FSEL R11, R11, 1, !P0 ;  /* 0x3f8000000b0b7808 */ /* 0x000fe40004000000 */
[----:B------:R-:W-:Y:S01]  /*4680*/  FSEL R18, -R8, -0.4999999701976776123, !P0 ;  /* 0xbeffffff08127808 */ /* 0x000fe20004000100 */
[----:B------:R-:W-:Y:S01]  /*4690*/  FFMA R13, R12, R13, R17 ;  /* 0x0000000d0c0d7223 */ /* 0x000fe20000000011 */
[----:B------:R-:W-:Y:S01]  /*46a0*/  ISETP.NE.AND P0, PT, R10, 0x2, PT ;  /* 0x000000020a00780c */ /* 0x000fe20003f05270 */
[C---:B------:R-:W-:Y:S02]  /*46b0*/  FFMA R16, R12.reuse, R11, RZ ;  /* 0x0000000b0c107223 */ /* 0x040fe400000000ff */
[----:B------:R-:W-:-:S04]  /*46c0*/  FFMA R13, R12, R13, R18 ;  /* 0x0000000d0c0d7223 */ /* 0x000fc80000000012 */
[----:B------:R-:W-:-:S04]  /*46d0*/  FFMA R11, R16, R13, R11 ;  /* 0x0000000d100b7223 */ /* 0x000fc8000000000b */
[----:B------:R-:W-:-:S04]  /*46e0*/  @P1 FADD R11, RZ, -R11 ;  /* 0x8000000bff0b1221 */ /* 0x000fc80000000000 */
[----:B------:R-:W-:-:S05]  /*46f0*/  FMUL R11, R11, UR5 ;  /* 0x000000050b0b7c20 */ /* 0x000fca0008400000 */
[----:B------:R0:W-:Y:S01]  /*4700*/  STG.E desc[UR6][R14.64+0x4c], R11 ;  /* 0x00004c0b0e007986 */ /* 0x0001e2000c101906 */
[----:B------:R-:W-:Y:S05]  /*4710*/  @!P0 EXIT ;  /* 0x000000000000894d */ /* 0x000fea0003800000 */
[----:B0-----:R-:W4:Y:S02]  /*4720*/  LDG.E R11, desc[UR6][R2.64+0x8] ;  /* 0x00000806020b7981 */ /* 0x001f24000c1e1900 */
[C---:B----4-:R-:W-:Y:S01]  /*4730*/  FMUL R12, R11.reuse, 0.63661974668502807617 ;  /* 0x3f22f9830b0c7820 */ /* 0x050fe20000400000 */
[----:B------:R-:W-:-:S03]  /*4740*/  FSETP.GE.AND P0, PT, |R11|, 105615, PT ;  /* 0x47ce47800b00780b */ /* 0x000fc60003f06200 */
[----:B--2---:R-:W0:Y:S02]  /*4750*/  F2I.NTZ R22, R12 ;  /* 0x0000000c00167305 */ /* 0x004e240000203100 */
        /* <DEDUP_REMOVED lines=16> */
.L_x_1666:
        /* <DEDUP_REMOVED lines=33> */
[----:B0-----:R-:W-:Y:S02]  /*4a70*/  LOP3.LUT R23, R22, R11, RZ, 0x3c, !PT ;  /* 0x0000000b16177212 */ /* 0x001fe400078e3cff */
        /* <DEDUP_REMOVED lines=11> */
.L_x_1665:
[----:B------:R-:W-:Y:S01]  /*4b30*/  FMUL R13, RZ, R11 ;  /* 0x0000000bff0d7220 */ /* 0x000fe20000400000 */
[----:B------:R-:W-:-:S07]  /*4b40*/  IMAD.MOV.U32 R22, RZ, RZ, RZ ;  /* 0x000000ffff167224 */ /* 0x000fce00078e00ff */
.L_x_1664:
        /* <DEDUP_REMOVED lines=9> */
[C---:B------:R-:W-:Y:S01]  /*4be0*/  FFMA R18, R17.reuse, R18, R24 ;  /* 0x0000001211127223 */ /* 0x040fe20000000018 */
[----:B------:R-:W-:Y:S02]  /*4bf0*/  IMAD.MOV.U32 R24, RZ, RZ, R20 ;  /* 0x000000ffff187224 */ /* 0x000fe400078e0014 */
[C---:B------:R-:W-:Y:S01]  /*4c00*/  FFMA R13, R17.reuse, R12, RZ ;  /* 0x0000000c110d7223 */ /* 0x040fe200000000ff */
        /* <DEDUP_REMOVED lines=10> */
[----:B------:R-:W1:Y:S01]  /*4cb0*/  LDCU.64 UR8, c[0x4][URZ] ;  /* 0x01000000ff0877ac */ /* 0x000e620008000a00 */
[----:B------:R-:W-:Y:S02]  /*4cc0*/  IMAD.MOV.U32 R23, RZ, RZ, RZ ;  /* 0x000000ffff177224 */ /* 0x000fe400078e00ff */
[----:B------:R-:W-:Y:S01]  /*4cd0*/  IMAD.MOV.U32 R27, RZ, RZ, RZ ;  /* 0x000000ffff1b7224 */ /* 0x000fe200078e00ff */
[----:B------:R-:W-:Y:S01]  /*4ce0*/  LOP3.LUT R29, R12, 0x80000000, RZ, 0xfc, !PT ;  /* 0x800000000c1d7812 */ /* 0x000fe200078efcff */
[----:B------:R-:W-:Y:S01]  /*4cf0*/  IMAD.MOV.U32 R22, RZ, RZ, R1 ;  /* 0x000000ffff167224 */ /* 0x000fe200078e0001 */
[----:B------:R-:W-:-:S06]  /*4d00*/  UMOV UR4, URZ ;  /* 0x000000ff00047c82 */ /* 0x000fcc0008000000 */
.L_x_1669:
        /* <DEDUP_REMOVED lines=45> */
.L_x_1668:
[----:B------:R-:W-:Y:S01]  /*4fe0*/  FMUL R12, RZ, R11 ;  /* 0x0000000bff0c7220 */ /* 0x000fe20000400000 */
[----:B------:R-:W-:-:S07]  /*4ff0*/  IMAD.MOV.U32 R24, RZ, RZ, RZ ;  /* 0x000000ffff187224 */ /* 0x000fce00078e00ff */
.L_x_1667:
        /* <DEDUP_REMOVED lines=26> */
.L_x_1672:
        /* <DEDUP_REMOVED lines=28> */
[----:B----4-:R-:W-:Y:S02]  /*5360*/  @P0 SHF.L.W.U32.HI R19, R18, R20, R19 ;  /* 0x0000001412130219 */ /* 0x010fe40000010e13 */
[--C-:B------:R-:W-:Y:S02]  /*5370*/  SHF.R.U32.HI R25, RZ, 0x1e, R12.reuse ;  /* 0x0000001eff197819 */ /* 0x100fe4000001160c */
        /* <DEDUP_REMOVED lines=12> */
[----:B------:R-:W2:Y:S02]  /*5440*/  F2F.F32.F64 R22, R22 ;  /* 0x0000001600167310 */ /* 0x000ea40000301000 */
[----:B--2---:R-:W-:Y:S01]  /*5450*/  FSEL R16, -R22, R22, !P0 ;  /* 0x0000001616107208 */ /* 0x004fe20004000100 */
[----:B------:R-:W-:Y:S06]  /*5460*/  BRA `(.L_x_1670) ;  /* 0x0000000000087947 */ /* 0x000fec0003800000 */
.L_x_1671:
[----:B------:R-:W-:Y:S01]  /*5470*/  FMUL R16, RZ, R11 ;  /* 0x0000000bff107220 */ /* 0x000fe20000400000 */
[----:B------:R-:W-:-:S07]  /*5480*/  IMAD.MOV.U32 R20, RZ, RZ, RZ ;  /* 0x000000ffff147224 */ /* 0x000fce00078e00ff */
.L_x_1670:
[----:B------:R-:W-:Y:S01]  /*5490*/  LOP3.LUT R11, R20, 0x1, RZ, 0xc0, !PT ;  /* 0x00000001140b7812 */ /* 0x000fe200078ec0ff */
        /* <DEDUP_REMOVED lines=20> */
[----:B---3--:R-:W-:Y:S01]  /*55e0*/  I2FP.F32.S32 R19, R23 ;  /* 0x0000001700137245 */ /* 0x008fe20000201400 */
        /* <DEDUP_REMOVED lines=15> */
.L_x_1675:
        /* <DEDUP_REMOVED lines=45> */
.L_x_1674:
[----:B------:R-:W-:Y:S01]  /*59b0*/  FMUL R21, RZ, R12 ;  /* 0x0000000cff157220 */ /* 0x000fe20000400000 */
[----:B------:R-:W-:-:S07]  /*59c0*/  IMAD.MOV.U32 R23, RZ, RZ, RZ ;  /* 0x000000ffff177224 */ /* 0x000fce00078e00ff */
.L_x_1673:
        /* <DEDUP_REMOVED lines=22> */
[----:B------:R-:W3:Y:S01]  /*5b30*/  LDCU.64 UR8, c[0x4][URZ] ;  /* 0x01000000ff0877ac */ /* 0x000ee20008000a00 */
[----:B------:R-:W-:Y:S02]  /*5b40*/  IMAD.MOV.U32 R24, RZ, RZ, RZ ;  /* 0x000000ffff187224 */ /* 0x000fe400078e00ff */
[----:B------:R-:W-:Y:S01]  /*5b50*/  IMAD.MOV.U32 R23, RZ, RZ, RZ ;  /* 0x000000ffff177224 */ /* 0x000fe200078e00ff */
[----:B------:R-:W-:Y:S01]  /*5b60*/  LOP3.LUT R25, R2, 0x80000000, RZ, 0xfc, !PT ;  /* 0x8000000002197812 */ /* 0x000fe200078efcff */
[----:B------:R-:W-:Y:S01]  /*5b70*/  IMAD.MOV.U32 R21, RZ, RZ, R1 ;  /* 0x000000ffff157224 */ /* 0x000fe200078e0001 */
[----:B------:R-:W-:-:S06]  /*5b80*/  UMOV UR4, URZ ;  /* 0x000000ff00047c82 */ /* 0x000fcc0008000000 */
.L_x_1678:
        /* <DEDUP_REMOVED lines=45> */
.L_x_1677:
[----:B------:R-:W-:Y:S01]  /*5e60*/  FMUL R2, RZ, R12 ;  /* 0x0000000cff027220 */ /* 0x000fe20000400000 */
[----:B------:R-:W-:-:S07]  /*5e70*/  MOV R23, RZ ;  /* 0x000000ff00177202 */ /* 0x000fce0000000f00 */
.L_x_1676:
        /* <DEDUP_REMOVED lines=26> */
.L_x_1681:
        /* <DEDUP_REMOVED lines=45> */
.L_x_1680:
[----:B------:R-:W-:Y:S01]  /*62f0*/  FMUL R16, RZ, R12 ;  /* 0x0000000cff107220 */ /* 0x000fe20000400000 */
[----:B------:R-:W-:-:S07]  /*6300*/  IMAD.MOV.U32 R20, RZ, RZ, RZ ;  /* 0x000000ffff147224 */ /* 0x000fce00078e00ff */
.L_x_1679:
        /* <DEDUP_REMOVED lines=22> */
[----:B------:R0:W-:Y:S01]  /*6470*/  STG.E desc[UR6][R14.64+0x64], R12 ;  /* 0x0000640c0e007986 */ /* 0x0001e2000c101906 */
[----:B------:R-:W-:-:S03]  /*6480*/  FFMA R11, R11, R24, -R16 ;  /* 0x000000180b0b7223 */ /* 0x000fc60000000810 */
[----:B------:R1:W-:Y:S04]  /*6490*/  STG.E desc[UR6][R14.64+0x70], R13 ;  /* 0x0000700d0e007986 */ /* 0x0003e8000c101906 */
[----:B------:R1:W-:Y:S04]  /*64a0*/  STG.E desc[UR6][R14.64+0x6c], R17 ;  /* 0x00006c110e007986 */ /* 0x0003e8000c101906 */
[----:B------:R1:W-:Y:S04]  /*64b0*/  STG.E desc[UR6][R14.64+0x68], R11 ;  /* 0x0000680b0e007986 */ /* 0x0003e8000c101906 */
[----:B----4-:R-:W4:Y:S02]  /*64c0*/  LDG.E R16, desc[UR6][R2.64+0x8] ;  /* 0x0000080602107981 */ /* 0x010f24000c1e1900 */
        /* <DEDUP_REMOVED lines=18> */
.L_x_1684:
        /* <DEDUP_REMOVED lines=45> */
.L_x_1683:
[----:B------:R-:W-:Y:S01]  /*68c0*/  FMUL R12, RZ, R19 ;  /* 0x00000013ff0c7220 */ /* 0x000fe20000400000 */
[----:B------:R-:W-:-:S07]  /*68d0*/  IMAD.MOV.U32 R16, RZ, RZ, RZ ;  /* 0x000000ffff107224 */ /* 0x000fce00078e00ff */
.L_x_1682:
[----:B------:R-:W-:Y:S01]  /*68e0*/  FMUL R13, R12, R12 ;  /* 0x0000000c0c0d7220 */ /* 0x000fe20000400000 */
[C---:B------:R-:W-:Y:S01]  /*68f0*/  LOP3.LUT R17, R16.reuse, 0x1, RZ, 0xc0, !PT ;  /* 0x0000000110117812 */ /* 0x040fe200078ec0ff */
[----:B------:R-:W-:Y:S02]  /*6900*/  VIADD R16, R16, 0x1 ;  /* 0x0000000110107836 */ /* 0x000fe40000000000 */
[----:B------:R-:W-:Y:S01]  /*6910*/  FFMA R11, R13, R0, -0.0013887860113754868507 ;  /* 0xbab607ed0d0b7423 */ /* 0x000fe20000000000 */
[----:B------:R-:W-:Y:S02]  /*6920*/  ISETP.NE.U32.AND P0, PT, R17, 0x1, PT ;  /* 0x000000011100780c */ /* 0x000fe40003f05070 */
[----:B------:R-:W-:Y:S02]  /*6930*/  LOP3.LUT P1, RZ, R16, 0x2, RZ, 0xc0, !PT ;  /* 0x0000000210ff7812 */ /* 0x000fe4000782c0ff */
[----:B------:R-:W-:Y:S02]  /*6940*/  FSEL R20, R11, -0.00019574658654164522886, P0 ;  /* 0xb94d41530b147808 */ /* 0x000fe40000000000 */
[----:B--2---:R-:W-:-:S02]  /*6950*/  FSEL R22, R18, 0.041666727513074874878, !P0 ;  /* 0x3d2aaabb12167808 */ /* 0x004fc40004000000 */
[----:B------:R-:W-:Y:S02]  /*6960*/  FSEL R11, R12, 1, !P0 ;  /* 0x3f8000000c0b7808 */ /* 0x000fe40004000000 */
[----:B------:R-:W-:Y:S01]  /*6970*/  FSEL R17, -R8, -0.4999999701976776123, !P0 ;  /* 0xbeffffff08117808 */ /* 0x000fe20004000100 */
[C---:B------:R-:W-:Y:S01]  /*6980*/  FFMA R20, R13.reuse, R20, R22 ;  /* 0x000000140d147223 */ /* 0x040fe20000000016 */
        /* <DEDUP_REMOVED lines=8> */
[----:B------:R-:W0:Y:S02]  /*6a10*/  LDG.E R19, desc[UR6][R2.64+0xc] ;  /* 0x00000c0602137981 */ /* 0x000e24000c1e1900 */
[C---:B0-----:R-:W-:Y:S01]  /*6a20*/  FMUL R11, R19.reuse, 0.63661974668502807617 ;  /* 0x3f22f983130b7820 */ /* 0x041fe20000400000 */
[----:B------:R-:W-:-:S05]  /*6a30*/  FSETP.GE.AND P0, PT, |R19|, 105615, PT ;  /* 0x47ce47801300780b */ /* 0x000fca0003f06200 */
        /* <DEDUP_REMOVED lines=17> */
.L_x_1687:
        /* <DEDUP_REMOVED lines=36> */
[----:B0-----:R-:W-:Y:S01]  /*6d90*/  LOP3.LUT R23, R22, R19, RZ, 0x3c, !PT ;  /* 0x0000001316177212 */ /* 0x001fe200078e3cff */
[----:B------:R-:W-:-:S03]  /*6da0*/  IMAD.MOV R22, RZ, RZ, -R11 ;  /* 0x000000ffff167224 */ /* 0x000fc600078e0a0b */
[----:B------:R-:W0:Y:S01]  /*6db0*/  I2F.F64.S64 R12, R12 ;  /* 0x0000000c000c7312 */ /* 0x000e220000301c00 */
[----:B------:R-:W-:Y:S01]  /*6dc0*/  ISETP.GE.AND P2, PT, R23, RZ, PT ;  /* 0x000000ff1700720c */ /* 0x000fe20003f46270 */
[----:B------:R-:W-:Y:S01]  /*6dd0*/  @!P1 IMAD.MOV.U32 R11, RZ, RZ, R22 ;  /* 0x000000ffff0b9224 */ /* 0x000fe200078e0016 */
[----:B0-----:R-:W-:-:S10]  /*6de0*/  DMUL R16, R12, UR8 ;  /* 0x000000080c107c28 */ /* 0x001fd40008000000 */
[----:B------:R-:W0:Y:S02]  /*6df0*/  F2F.F32.F64 R16, R16 ;  /* 0x0000001000107310 */ /* 0x000e240000301000 */
[----:B0-----:R-:W-:Y:S01]  /*6e00*/  FSEL R12, -R16, R16, !P2 ;  /* 0x00000010100c7208 */ /* 0x001fe20005000100 */
[----:B------:R-:W-:Y:S06]  /*6e10*/  BRA `(.L_x_1685) ;  /* 0x0000000000087947 */ /* 0x000fec0003800000 */
.L_x_1686:
[----:B------:R-:W-:Y:S01]  /*6e20*/  FMUL R12, RZ, R19 ;  /* 0x00000013ff0c7220 */ /* 0x000fe20000400000 */
[----:B------:R-:W-:-:S07]  /*6e30*/  IMAD.MOV.U32 R11, RZ, RZ, RZ ;  /* 0x000000ffff0b7224 */ /* 0x000fce00078e00ff */
.L_x_1685:
[----:B------:R-:W-:Y:S01]  /*6e40*/  FMUL R13, R12, R12 ;  /* 0x0000000c0c0d7220 */ /* 0x000fe20000400000 */
[C---:B------:R-:W-:Y:S01]  /*6e50*/  LOP3.LUT R17, R11.reuse, 0x1, RZ, 0xc0, !PT ;  /* 0x000000010b117812 */ /* 0x040fe200078ec0ff */
[----:B---3--:R-:W-:Y:S01]  /*6e60*/  IMAD.MOV.U32 R24, RZ, RZ, R21 ;  /* 0x000000ffff187224 */ /* 0x008fe200078e0015 */
        /* <DEDUP_REMOVED lines=18> */
[----:B------:R-:W-:Y:S01]  /*6f90*/  SHF.L.U32 R12, R19, 0x8, RZ ;  /* 0x00000008130c7819 */ /* 0x000fe200000006ff */
[----:B------:R-:W-:Y:S01]  /*6fa0*/  IMAD.MOV.U32 R23, RZ, RZ, RZ ;  /* 0x000000ffff177224 */ /* 0x000fe200078e00ff */
[----:B------:R-:W1:Y:S01]  /*6fb0*/  LDCU.64 UR8, c[0x4][URZ] ;  /* 0x01000000ff0877ac */ /* 0x000e620008000a00 */
[----:B------:R-:W-:Y:S01]  /*6fc0*/  IMAD.MOV.U32 R27, RZ, RZ, RZ ;  /* 0x000000ffff1b7224 */ /* 0x000fe200078e00ff */
[----:B------:R-:W-:Y:S01]  /*6fd0*/  LOP3.LUT R29, R12, 0x80000000, RZ, 0xfc, !PT ;  /* 0x800000000c1d7812 */ /* 0x000fe200078efcff */
[----:B------:R-:W-:Y:S01]  /*6fe0*/  IMAD.MOV.U32 R22, RZ, RZ, R1 ;  /* 0x000000ffff167224 */ /* 0x000fe200078e0001 */
[----:B------:R-:W-:-:S06]  /*6ff0*/  UMOV UR4, URZ ;  /* 0x000000ff00047c82 */ /* 0x000fcc0008000000 */
.L_x_1690:
        /* <DEDUP_REMOVED lines=38> */
[----:B------:R-:W1:Y:S01]  /*7260*/  I2F.F64.S64 R12, R12 ;  /* 0x0000000c000c7312 */ /* 0x000e620000301c00 */
[----:B------:R-:W-:-:S04]  /*7270*/  IMAD.MOV R22, RZ, RZ, -R24 ;  /* 0x000000ffff167224 */ /* 0x000fc800078e0a18 */
[----:B------:R-:W-:Y:S01]  /*7280*/  @!P2 IMAD.MOV.U32 R24, RZ, RZ, R22 ;  /* 0x000000ffff18a224 */ /* 0x000fe200078e0016 */
[----:B-1----:R-:W-:-:S10]  /*7290*/  DMUL R16, R12, UR8 ;  /* 0x000000080c107c28 */ /* 0x002fd40008000000 */
[----:B------:R-:W1:Y:S02]  /*72a0*/  F2F.F32.F64 R16, R16 ;  /* 0x0000001000107310 */ /* 0x000e640000301000 */
[----:B-1----:R-:W-:Y:S01]  /*72b0*/  FSEL R12, -R16, R16, !P1 ;  /* 0x00000010100c7208 */ /* 0x002fe20004800100 */
[----:B------:R-:W-:Y:S06]  /*72c0*/  BRA `(.L_x_1688) ;  /* 0x0000000000087947 */ /* 0x000fec0003800000 */
.L_x_1689:
[----:B------:R-:W-:Y:S01]  /*72d0*/  FMUL R12, RZ, R19 ;  /* 0x00000013ff0c7220 */ /* 0x000fe20000400000 */
[----:B------:R-:W-:-:S07]  /*72e0*/  IMAD.MOV.U32 R24, RZ, RZ, RZ ;  /* 0x000000ffff187224 */ /* 0x000fce00078e00ff */
.L_x_1688:
        /* <DEDUP_REMOVED lines=20> */
[----:B------:R-:W-:Y:S01]  /*7430*/  CS2R R22, SRZ ;  /* 0x0000000000167805 */ /* 0x000fe2000001ff00 */
[----:B------:R-:W-:Y:S01]  /*7440*/  IMAD.MOV.U32 R13, RZ, RZ, R1 ;  /* 0x000000ffff0d7224 */ /* 0x000fe200078e0001 */
[----:B------:R-:W2:Y:S02]  /*7450*/  LDCU.64 UR8, c[0x4][URZ] ;  /* 0x01000000ff0877ac */ /* 0x000ea40008000a00 */
[----:B------:R-:W-:Y:S01]  /*7460*/  LOP3.LUT R25, R16, 0x80000000, RZ, 0xfc, !PT ;  /* 0x8000000010197812 */ /* 0x000fe200078efcff */
[----:B------:R-:W-:-:S06]  /*7470*/  UMOV UR4, URZ ;  /* 0x000000ff00047c82 */ /* 0x000fcc0008000000 */
.L_x_1693:
        /* <DEDUP_REMOVED lines=29> */
[C-C-:B------:R-:W-:Y:S01]  /*7650*/  SHF.L.W.U32.HI R20, R16.reuse, 0x2, R13.reuse ;  /* 0x0000000210147819 */ /* 0x140fe20000010e0d */
[----:B------:R-:W-:Y:S01]  /*7660*/  IMAD.SHL.U32 R16, R16, 0x4, RZ ;  /* 0x0000000410107824 */ /* 0x000fe200078e00ff */
[----:B------:R-:W-:Y:S02]  /*7670*/  SHF.R.U32.HI R13, RZ, 0x1e, R13 ;  /* 0x0000001eff0d7819 */ /* 0x000fe4000001160d */
[----:B------:R-:W-:Y:S02]  /*7680*/  SHF.R.S32.HI R17, RZ, 0x1f, R20 ;  /* 0x0000001fff117819 */ /* 0x000fe40000011414 */
[C---:B------:R-:W-:Y:S02]  /*7690*/  LEA.HI R21, R20.reuse, R13, RZ, 0x1 ;  /* 0x0000000d14157211 */ /* 0x040fe400078f08ff */
[C---:B------:R-:W-:Y:S02]  /*76a0*/  LOP3.LUT R16, R17.reuse, R16, RZ, 0x3c, !PT ;  /* 0x0000001011107212 */ /* 0x040fe400078e3cff */
[----:B------:R-:W-:Y:S01]  /*76b0*/  LOP3.LUT R17, R17, R20, RZ, 0x3c, !PT ;  /* 0x0000001411117212 */ /* 0x000fe200078e3cff */
[----:B------:R-:W-:Y:S01]  /*76c0*/  IMAD.MOV R13, RZ, RZ, -R21 ;  /* 0x000000ffff0d7224 */ /* 0x000fe200078e0a15 */
[----:B------:R-:W-:-:S03]  /*76d0*/  LOP3.LUT R19, R20, R19, RZ, 0x3c, !PT ;  /* 0x0000001314137212 */ /* 0x000fc600078e3cff */
[----:B------:R-:W-:Y:S01]  /*76e0*/  @!P1 IMAD.MOV.U32 R21, RZ, RZ, R13 ;  /* 0x000000ffff159224 */ /* 0x000fe200078e000d */
[----:B------:R-:W2:Y:S01]  /*76f0*/  I2F.F64.S64 R16, R16 ;  /* 0x0000001000107312 */ /* 0x000ea20000301c00 */
[----:B------:R-:W-:Y:S01]  /*7700*/  ISETP.GE.AND P0, PT, R19, RZ, PT ;  /* 0x000000ff1300720c */ /* 0x000fe20003f06270 */
[----:B--2---:R-:W-:-:S10]  /*7710*/  DMUL R22, R16, UR8 ;  /* 0x0000000810167c28 */ /* 0x004fd40008000000 */
[----:B------:R-:W2:Y:S02]  /*7720*/  F2F.F32.F64 R22, R22 ;  /* 0x0000001600167310 */ /* 0x000ea40000301000 */
[----:B--2---:R-:W-:Y:S01]  /*7730*/  FSEL R20, -R22, R22, !P0 ;  /* 0x0000001616147208 */ /* 0x004fe20004000100 */
[----:B------:R-:W-:Y:S06]  /*7740*/  BRA `(.L_x_1691) ;  /* 0x0000000000087947 */ /* 0x000fec0003800000 */
.L_x_1692:
[----:B------:R-:W-:Y:S01]  /*7750*/  FMUL R20, RZ, R19 ;  /* 0x00000013ff147220 */ /* 0x000fe20000400000 */
[----:B------:R-:W-:-:S07]  /*7760*/  IMAD.MOV.U32 R21, RZ, RZ, RZ ;  /* 0x000000ffff157224 */ /* 0x000fce00078e00ff */
.L_x_1691:
        /* <DEDUP_REMOVED lines=21> */
[----:B---3--:R-:W-:-:S05]  /*78c0*/  I2FP.F32.S32 R17, R23 ;  /* 0x0000001700117245 */ /* 0x008fca0000201400 */
[----:B------:R-:W-:-:S04]  /*78d0*/  FFMA R20, R17, -1.5707962512969970703, R16 ;  /* 0xbfc90fda11147823 */ /* 0x000fc80000000010 */
[----:B------:R-:W-:-:S04]  /*78e0*/  FFMA R20, R17, -7.5497894158615963534e-08, R20 ;  /* 0xb3a2216811147823 */ /* 0x000fc80000000014 */
[----:B------:R-:W-:Y:S01]  /*78f0*/  FFMA R17, R17, -5.3903029534742383927e-15, R20 ;  /* 0xa7c234c511117823 */ /* 0x000fe20000000014 */
[----:B------:R-:W-:-:S03]  /*7900*/  IMAD.MOV.U32 R20, RZ, RZ, R23 ;  /* 0x000000ffff147224 */ /* 0x000fc600078e0017 */
        /* <DEDUP_REMOVED lines=11> */
.L_x_1696:
        /* <DEDUP_REMOVED lines=45> */
.L_x_1695:
[----:B------:R-:W-:Y:S01]  /*7c90*/  FMUL R21, RZ, R16 ;  /* 0x00000010ff157220 */ /* 0x000fe20000400000 */
[----:B------:R-:W-:-:S07]  /*7ca0*/  IMAD.MOV.U32 R23, RZ, RZ, RZ ;  /* 0x000000ffff177224 */ /* 0x000fce00078e00ff */
.L_x_1694:
        /* <DEDUP_REMOVED lines=24> */
[----:B------:R-:W3:Y:S02]  /*7e30*/  LDCU.64 UR8, c[0x4][URZ] ;  /* 0x01000000ff0877ac */ /* 0x000ee40008000a00 */
[----:B------:R-:W-:Y:S01]  /*7e40*/  LOP3.LUT R27, R2, 0x80000000, RZ, 0xfc, !PT ;  /* 0x80000000021b7812 */ /* 0x000fe200078efcff */
[----:B------:R-:W-:-:S06]  /*7e50*/  UMOV UR4, URZ ;  /* 0x000000ff00047c82 */ /* 0x000fcc0008000000 */
.L_x_1699:
        /* <DEDUP_REMOVED lines=10> */
[----:B------:R-:W-:Y:S01]  /*7f00*/  IMAD.X R24, R19, 0x1, R25, P1 ;  /* 0x0000000113187824 */ /* 0x000fe200008e0619 */
[----:B---3--:R-:W-:Y:S01]  /*7f10*/  IADD3 R22, PT, PT, R22, 0x4, RZ ;  /* 0x0000000416167810 */ /* 0x008fe20007ffe0ff */
        /* <DEDUP_REMOVED lines=21> */
[----:B---3--:R-:W-:Y:S02]  /*8070*/  LOP3.LUT R24, R23, R16, RZ, 0x3c, !PT ;  /* 0x0000001017187212 */ /* 0x008fe400078e3cff */
[C---:B------:R-:W-:Y:S02]  /*8080*/  LOP3.LUT R2, R18.reuse, R3, RZ, 0x3c, !PT ;  /* 0x0000000312027212 */ /* 0x040fe400078e3cff */
[----:B------:R-:W-:-:S02]  /*8090*/  LOP3.LUT R3, R18, R23, RZ, 0x3c, !PT ;  /* 0x0000001712037212 */ /* 0x000fc400078e3cff */
[----:B------:R-:W-:Y:S02]  /*80a0*/  LEA.HI R23, R23, R22, RZ, 0x1 ;  /* 0x0000001617177211 */ /* 0x000fe400078f08ff */
[----:B------:R-:W-:Y:S02]  /*80b0*/  ISETP.GE.AND P1, PT, R24, RZ, PT ;  /* 0x000000ff1800720c */ /* 0x000fe40003f26270 */
[----:B------:R-:W3:Y:S01]  /*80c0*/  I2F.F64.S64 R2, R2 ;  /* 0x0000000200027312 */ /* 0x000ee20000301c00 */
[----:B------:R-:W-:-:S04]  /*80d0*/  IMAD.MOV R22, RZ, RZ, -R23 ;  /* 0x000000ffff167224 */ /* 0x000fc800078e0a17 */
[----:B------:R-:W-:Y:S01]  /*80e0*/  @!P2 IMAD.MOV.U32 R23, RZ, RZ, R22 ;  /* 0x000000ffff17a224 */ /* 0x000fe200078e0016 */
[----:B---3--:R-:W-:-:S10]  /*80f0*/  DMUL R18, R2, UR8 ;  /* 0x0000000802127c28 */ /* 0x008fd40008000000 */
[----:B------:R-:W3:Y:S02]  /*8100*/  F2F.F32.F64 R18, R18 ;  /* 0x0000001200127310 */ /* 0x000ee40000301000 */
[----:B---3--:R-:W-:Y:S01]  /*8110*/  FSEL R2, -R18, R18, !P1 ;  /* 0x0000001212027208 */ /* 0x008fe20004800100 */
[----:B------:R-:W-:Y:S06]  /*8120*/  BRA `(.L_x_1697) ;  /* 0x0000000000087947 */ /* 0x000fec0003800000 */
.L_x_1698:
[----:B------:R-:W-:Y:S01]  /*8130*/  FMUL R2, RZ, R16 ;  /* 0x00000010ff027220 */ /* 0x000fe20000400000 */
[----:B------:R-:W-:-:S07]  /*8140*/  IMAD.MOV.U32 R23, RZ, RZ, RZ ;  /* 0x000000ffff177224 */ /* 0x000fce00078e00ff */
.L_x_1697:
        /* <DEDUP_REMOVED lines=26> */
.L_x_1702:
        /* <DEDUP_REMOVED lines=44> */
[----:B----4-:R-:W-:Y:S06]  /*85b0*/  BRA `(.L_x_1700) ;  /* 0x0000000000087947 */ /* 0x010fec0003800000 */
.L_x_1701:
[----:B------:R-:W-:Y:S01]  /*85c0*/  FMUL R17, RZ, R16 ;  /* 0x00000010ff117220 */ /* 0x000fe20000400000 */
[----:B------:R-:W-:-:S07]  /*85d0*/  IMAD.MOV.U32 R20, RZ, RZ, RZ ;  /* 0x000000ffff147224 */ /* 0x000fce00078e00ff */
.L_x_1700:
[----:B------:R-:W-:Y:S01]  /*85e0*/  FMUL R18, R17, R17 ;  /* 0x0000001111127220 */ /* 0x000fe20000400000 */
[----:B------:R-:W-:Y:S01]  /*85f0*/  LOP3.LUT R3, R20, 0x1, RZ, 0xc0, !PT ;  /* 0x0000000114037812 */ /* 0x000fe200078ec0ff */
[----:B------:R-:W-:Y:S02]  /*8600*/  IMAD.MOV.U32 R16, RZ, RZ, 0x3c0885e4 ;  /* 0x3c0885e4ff107424 */ /* 0x000fe400078e00ff */
[----:B------:R-:W-:Y:S01]  /*8610*/  FFMA R2, R18, R0, -0.0013887860113754868507 ;  /* 0xbab607ed12027423 */ /* 0x000fe20000000000 */
[----:B------:R-:W-:Y:S01]  /*8620*/  ISETP.NE.U32.AND P0, PT, R3, 0x1, PT ;  /* 0x000000010300780c */ /* 0x000fe20003f05070 */
[----:B------:R-:W-:-:S03]  /*8630*/  VIADD R20, R20, 0x1 ;  /* 0x0000000114147836 */ /* 0x000fc60000000000 */
[----:B------:R-:W-:Y:S02]  /*8640*/  FSEL R3, R2, -0.00019574658654164522886, P0 ;  /* 0xb94d415302037808 */ /* 0x000fe40000000000 */
[----:B------:R-:W-:Y:S02]  /*8650*/  FSEL R19, R16, 0.041666727513074874878, !P0 ;  /* 0x3d2aaabb10137808 */ /* 0x000fe40004000000 */
[----:B------:R-:W-:Y:S02]  /*8660*/  LOP3.LUT P1, RZ, R20, 0x2, RZ, 0xc0, !PT ;  /* 0x0000000214ff7812 */ /* 0x000fe4000782c0ff */
[----:B------:R-:W-:Y:S01]  /*8670*/  FSEL R20, -R8, -0.4999999701976776123, !P0 ;  /* 0xbeffffff08147808 */ /* 0x000fe20004000100 */
[C---:B------:R-:W-:Y:S01]  /*8680*/  FFMA R19, R18.reuse, R3, R19 ;  /* 0x0000000312137223 */ /* 0x040fe20000000013 */
[----:B------:R-:W-:Y:S01]  /*8690*/  FSEL R17, R17, 1, !P0 ;  /* 0x3f80000011117808 */ /* 0x000fe20004000000 */
[----:B------:R-:W4:Y:S02]  /*86a0*/  LDC.64 R2, c[0x0][0x388] ;  /* 0x0000e200ff027b82 */ /* 0x000f240000000a00 */
[C---:B------:R-:W-:Y:S01]  /*86b0*/  FFMA R19, R18.reuse, R19, R20 ;  /* 0x0000001312137223 */ /* 0x040fe20000000014 */
[----:B------:R-:W-:Y:S01]  /*86c0*/  FMUL R20, R13, R21 ;  /* 0x000000150d147220 */ /* 0x000fe20000400000 */
[----:B------:R-:W-:-:S04]  /*86d0*/  FFMA R18, R18, R17, RZ ;  /* 0x0000001112127223 */ /* 0x000fc800000000ff */
[----:B------:R-:W-:Y:S01]  /*86e0*/  FFMA R17, R18, R19, R17 ;  /* 0x0000001312117223 */ /* 0x000fe20000000011 */
[----:B------:R-:W-:-:S03]  /*86f0*/  FMUL R19, R11, R22 ;  /* 0x000000160b137220 */ /* 0x000fc60000400000 */
[----:B------:R-:W-:Y:S01]  /*8700*/  @P1 FADD R17, RZ, -R17 ;  /* 0x80000011ff111221 */ /* 0x000fe20000000000 */
[----:B------:R-:W-:-:S03]  /*8710*/  FFMA R19, R12, R21, -R19 ;  /* 0x000000150c137223 */ /* 0x000fc60000000813 */
[-C--:B------:R-:W-:Y:S01]  /*8720*/  FMUL R18, R12, R17.reuse ;  /* 0x000000110c127220 */ /* 0x080fe20000400000 */
[----:B0-----:R-:W-:Y:S01]  /*8730*/  FFMA R11, R11, R17, -R20 ;  /* 0x000000110b0b7223 */ /* 0x001fe20000000814 */
[----:B------:R0:W-:Y:S02]  /*8740*/  STG.E desc[UR6][R14.64+0x98], R19 ;  /* 0x000098130e007986 */ /* 0x0001e4000c101906 */
[----:B------:R-:W-:Y:S02]  /*8750*/  FFMA R13, R13, R22, -R18 ;  /* 0x000000160d0d7223 */ /* 0x000fe40000000812 */
[----:B------:R0:W-:Y:S04]  /*8760*/  STG.E desc[UR6][R14.64+0x8c], R17 ;  /* 0x00008c110e007986 */ /* 0x0001e8000c101906 */
[----:B------:R0:W-:Y:S04]  /*8770*/  STG.E desc[UR6][R14.64+0x94], R11 ;  /* 0x0000940b0e007986 */ /* 0x0001e8000c101906 */
[----:B------:R0:W-:Y:S04]  /*8780*/  STG.E desc[UR6][R14.64+0x90], R13 ;  /* 0x0000900d0e007986 */ /* 0x0001e8000c101906 */
[----:B----4-:R-:W4:Y:S02]  /*8790*/  LDG.E R20, desc[UR6][R2.64+0xc] ;  /* 0x00000c0602147981 */ /* 0x010f24000c1e1900 */
[----:B----4-:R-:W-:-:S04]  /*87a0*/  FFMA R20, R9, 0.017453292384743690491, -R20 ;  /* 0x3c8efa3509147823 */ /* 0x010fc80000000814 */
[C---:B-1----:R-:W-:Y:S01]  /*87b0*/  FMUL R12, R20.reuse, 0.63661974668502807617 ;  /* 0x3f22f983140c7820 */ /* 0x042fe20000400000 */
[----:B------:R-:W-:-:S03]  /*87c0*/  FSETP.GE.AND P0, PT, |R20|, 105615, PT ;  /* 0x47ce47801400780b */ /* 0x000fc60003f06200 */
[----:B---3--:R-:W2:Y:S02]  /*87d0*/  F2I.NTZ R22, R12 ;  /* 0x0000000c00167305 */ /* 0x008ea40000203100 */
[----:B--2---:R-:W-:-:S05]  /*87e0*/  I2FP.F32.S32 R21, R22 ;  /* 0x0000001600157245 */ /* 0x004fca0000201400 */
[----:B------:R-:W-:-:S04]  /*87f0*/  FFMA R18, R21, -1.5707962512969970703, R20 ;  /* 0xbfc90fda15127823 */ /* 0x000fc80000000014 */
[----:B------:R-:W-:-:S04]  /*8800*/  FFMA R18, R21, -7.5497894158615963534e-08, R18 ;  /* 0xb3a2216815127823 */ /* 0x000fc80000000012 */
[----:B------:R-:W-:Y:S01]  /*8810*/  FFMA R21, R21, -5.3903029534742383927e-15, R18 ;  /* 0xa7c234c515157823 */ /* 0x000fe20000000012 */
[----:B0-----:R-:W-:Y:S06]  /*8820*/  @!P0 BRA `(.L_x_1703) ;  /* 0x0000000000e08947 */ /* 0x001fec0003800000 */
        /* <DEDUP_REMOVED lines=9> */
.L_x_1705:
        /* <DEDUP_REMOVED lines=33> */
[C---:B------:R-:W-:Y:S02]  /*8ad0*/  LEA.HI R22, R17.reuse, R22, RZ, 0x1 ;  /* 0x0000001611167211 */ /* 0x040fe400078f08ff */
[C---:B------:R-:W-:Y:S02]  /*8ae0*/  LOP3.LUT R12, R18.reuse, R13, RZ, 0x3c, !PT ;  /* 0x0000000d120c7212 */ /* 0x040fe400078e3cff */
[----:B------:R-:W-:Y:S01]  /*8af0*/  LOP3.LUT R13, R18, R17, RZ, 0x3c, !PT ;  /* 0x00000011120d7212 */ /* 0x000fe200078e3cff */
[----:B------:R-:W-:Y:S01]  /*8b00*/  IMAD.MOV R11, RZ, RZ, -R22 ;  /* 0x000000ffff0b7224 */ /* 0x000fe200078e0a16 */
[----:B------:R-:W-:-:S03]  /*8b10*/  LOP3.LUT R20, R17, R20, RZ, 0x3c, !PT ;  /* 0x0000001411147212 */ /* 0x000fc600078e3cff */
[----:B------:R-:W-:Y:S01]  /*8b20*/  @!P0 IMAD.MOV.U32 R22, RZ, RZ, R11 ;  /* 0x000000ffff168224 */ /* 0x000fe200078e000b */
[----:B------:R-:W1:Y:S01]  /*8b30*/  I2F.F64.S64 R12, R12 ;  /* 0x0000000c000c7312 */ /* 0x000e620000301c00 */
[----:B------:R-:W-:Y:S01]  /*8b40*/  ISETP.GE.AND P1, PT, R20, RZ, PT ;  /* 0x000000ff1400720c */ /* 0x000fe20003f26270 */
[----:B-1----:R-:W-:-:S10]  /*8b50*/  DMUL R18, R12, UR8 ;  /* 0x000000080c127c28 */ /* 0x002fd40008000000 */
[----:B------:R-:W0:Y:S02]  /*8b60*/  F2F.F32.F64 R18, R18 ;  /* 0x0000001200127310 */ /* 0x000e240000301000 */
[----:B0-----:R-:W-:Y:S01]  /*8b70*/  FSEL R21, -R18, R18, !P1 ;  /* 0x0000001212157208 */ /* 0x001fe20004800100 */
[----:B------:R-:W-:Y:S06]  /*8b80*/  BRA `(.L_x_1703) ;  /* 0x0000000000087947 */ /* 0x000fec0003800000 */
.L_x_1704:
[----:B------:R-:W-:Y:S01]  /*8b90*/  FMUL R21, RZ, R20 ;  /* 0x00000014ff157220 */ /* 0x000fe20000400000 */
[----:B------:R-:W-:-:S07]  /*8ba0*/  IMAD.MOV.U32 R22, RZ, RZ, RZ ;  /* 0x000000ffff167224 */ /* 0x000fce00078e00ff */
.L_x_1703:
        /* <DEDUP_REMOVED lines=19> */
[----:B------:R-:W2:Y:S02]  /*8ce0*/  LDG.E R12, desc[UR6][R2.64+0x10] ;  /* 0x00001006020c7981 */ /* 0x000ea4000c1e1900 */
[C---:B--2---:R-:W-:Y:S01]  /*8cf0*/  FMUL R10, R12.reuse, 0.63661974668502807617 ;  /* 0x3f22f9830c0a7820 */ /* 0x044fe20000400000 */
        /* <DEDUP_REMOVED lines=18> */
.L_x_1708:
        /* <DEDUP_REMOVED lines=39> */
[----:B------:R-:W-:-:S04]  /*9090*/  IMAD.MOV R13, RZ, RZ, -R23 ;  /* 0x000000ffff0d7224 */ /* 0x000fc800078e0a17 */
[----:B------:R-:W-:Y:S01]  /*90a0*/  @!P1 IMAD.MOV.U32 R23, RZ, RZ, R13 ;  /* 0x000000ffff179224 */ /* 0x000fe200078e000d */
[----:B-1----:R-:W-:-:S10]  /*90b0*/  DMUL R18, R10, UR8 ;  /* 0x000000080a127c28 */ /* 0x002fd40008000000 */
[----:B------:R-:W1:Y:S02]  /*90c0*/  F2F.F32.F64 R18, R18 ;  /* 0x0000001200127310 */ /* 0x000e640000301000 */
[----:B-1----:R-:W-:Y:S01]  /*90d0*/  FSEL R11, -R18, R18, !P2 ;  /* 0x00000012120b7208 */ /* 0x002fe20005000100 */
[----:B0-----:R-:W-:Y:S06]  /*90e0*/  BRA `(.L_x_1706) ;  /* 0x0000000000087947 */ /* 0x001fec0003800000 */
.L_x_1707:
[----:B------:R-:W-:Y:S01]  /*90f0*/  FMUL R11, RZ, R12 ;  /* 0x0000000cff0b7220 */ /* 0x000fe20000400000 */
[----:B------:R-:W-:-:S07]  /*9100*/  IMAD.MOV.U32 R23, RZ, RZ, RZ ;  /* 0x000000ffff177224 */ /* 0x000fce00078e00ff */
.L_x_1706:
        /* <DEDUP_REMOVED lines=11> */
[----:B------:R-:W-:Y:S01]  /*91c0*/  FFMA R17, R13, R18, R17 ;  /* 0x000000120d117223 */ /* 0x000fe20000000011 */
[----:B------:R-:W-:-:S03]  /*91d0*/  IMAD.MOV.U32 R13, RZ, RZ, R21 ;  /* 0x000000ffff0d7224 */ /* 0x000fc600078e0015 */
        /* <DEDUP_REMOVED lines=15> */
.L_x_1711:
        /* <DEDUP_REMOVED lines=45> */
.L_x_1710:
[----:B------:R-:W-:Y:S01]  /*95a0*/  FMUL R10, RZ, R12 ;  /* 0x0000000cff0a7220 */ /* 0x000fe20000400000 */
[----:B------:R-:W-:-:S07]  /*95b0*/  IMAD.MOV.U32 R13, RZ, RZ, RZ ;  /* 0x000000ffff0d7224 */ /* 0x000fce00078e00ff */
.L_x_1709:
        /* <DEDUP_REMOVED lines=26> */
.L_x_1714:
        /* <DEDUP_REMOVED lines=33> */
[----:B------:R-:W-:Y:S02]  /*9970*/  LOP3.LUT R12, R23, R12, RZ, 0x3c, !PT ;  /* 0x0000000c170c7212 */ /* 0x000fe400078e3cff */
[C---:B------:R-:W-:Y:S02]  /*9980*/  LOP3.LUT R10, R18.reuse, R11, RZ, 0x3c, !PT ;  /* 0x0000000b120a7212 */ /* 0x040fe400078e3cff */
[----:B------:R-:W-:-:S02]  /*9990*/  LOP3.LUT R11, R18, R23, RZ, 0x3c, !PT ;  /* 0x00000017120b7212 */ /* 0x000fc400078e3cff */
[----:B--2---:R-:W-:Y:S02]  /*99a0*/  LEA.HI R21, R23, R20, RZ, 0x1 ;  /* 0x0000001417157211 */ /* 0x004fe400078f08ff */
        /* <DEDUP_REMOVED lines=8> */
.L_x_1713:
[----:B------:R-:W-:Y:S01]  /*9a30*/  FMUL R20, RZ, R12 ;  /* 0x0000000cff147220 */ /* 0x000fe20000400000 */
[----:B------:R-:W-:-:S07]  /*9a40*/  IMAD.MOV.U32 R21, RZ, RZ, RZ ;  /* 0x000000ffff157224 */ /* 0x000fce00078e00ff */
.L_x_1712:
        /* <DEDUP_REMOVED lines=37> */
.L_x_1717:
        /* <DEDUP_REMOVED lines=28> */
[--C-:B--2---:R-:W-:Y:S02]  /*9e60*/  SHF.R.U32.HI R22, RZ, 0x1e, R21.reuse ;  /* 0x0000001eff167819 */ /* 0x104fe40000011615 */
[C---:B------:R-:W-:Y:S01]  /*9e70*/  SHF.L.W.U32.HI R23, R3.reuse, 0x2, R21 ;  /* 0x0000000203177819 */ /* 0x040fe20000010e15 */
[----:B------:R-:W-:Y:S01]  /*9e80*/  IMAD.SHL.U32 R3, R3, 0x4, RZ ;  /* 0x0000000403037824 */ /* 0x000fe200078e00ff */
[----:B------:R-:W-:Y:S02]  /*9e90*/  ISETP.GE.AND P1, PT, R10, RZ, PT ;  /* 0x000000ff0a00720c */ /* 0x000fe40003f26270 */
[----:B------:R-:W-:-:S02]  /*9ea0*/  SHF.R.S32.HI R18, RZ, 0x1f, R23 ;  /* 0x0000001fff127819 */ /* 0x000fc40000011417 */
[C---:B------:R-:W-:Y:S02]  /*9eb0*/  LOP3.LUT R21, R23.reuse, R10, RZ, 0x3c, !PT ;  /* 0x0000000a17157212 */ /* 0x040fe400078e3cff */
[C---:B------:R-:W-:Y:S02]  /*9ec0*/  LOP3.LUT R2, R18.reuse, R3, RZ, 0x3c, !PT ;  /* 0x0000000312027212 */ /* 0x040fe400078e3cff */
[----:B------:R-:W-:Y:S02]  /*9ed0*/  LOP3.LUT R3, R18, R23, RZ, 0x3c, !PT ;  /* 0x0000001712037212 */ /* 0x000fe400078e3cff */
[----:B------:R-:W-:Y:S02]  /*9ee0*/  LEA.HI R23, R23, R22, RZ, 0x1 ;  /* 0x0000001617177211 */ /* 0x000fe400078f08ff */
[----:B------:R-:W-:Y:S02]  /*9ef0*/  ISETP.GE.AND P2, PT, R21, RZ, PT ;  /* 0x000000ff1500720c */ /* 0x000fe40003f46270 */
[----:B------:R-:W2:Y:S01]  /*9f00*/  I2F.F64.S64 R2, R2 ;  /* 0x0000000200027312 */ /* 0x000ea20000301c00 */
[----:B------:R-:W-:-:S05]  /*9f10*/  IMAD.MOV R21, RZ, RZ, -R23 ;  /* 0x000000ffff157224 */ /* 0x000fca00078e0a17 */
[----:B------:R-:W-:Y:S01]  /*9f20*/  @!P1 MOV R23, R21 ;  /* 0x0000001500179202 */ /* 0x000fe20000000f00 */
[----:B--2---:R-:W-:-:S10]  /*9f30*/  DMUL R18, R2, UR8 ;  /* 0x0000000802127c28 */ /* 0x004fd40008000000 */
[----:B------:R-:W2:Y:S02]  /*9f40*/  F2F.F32.F64 R18, R18 ;  /* 0x0000001200127310 */ /* 0x000ea40000301000 */
[----:B--2---:R-:W-:Y:S01]  /*9f50*/  FSEL R21, -R18, R18, !P2 ;  /* 0x0000001212157208 */ /* 0x004fe20005000100 */
[----:B------:R-:W-:Y:S06]  /*9f60*/  BRA `(.L_x_1715) ;  /* 0x0000000000087947 */ /* 0x000fec0003800000 */
.L_x_1716:
[----:B------:R-:W-:Y:S01]  /*9f70*/  FMUL R21, RZ, R10 ;  /* 0x0000000aff157220 */ /* 0x000fe20000400000 */
[----:B------:R-:W-:-:S07]  /*9f80*/  IMAD.MOV.U32 R23, RZ, RZ, RZ ;  /* 0x000000ffff177224 */ /* 0x000fce00078e00ff */
.L_x_1715:
        /* <DEDUP_REMOVED lines=28> */
.L_x_1720:
        /* <DEDUP_REMOVED lines=45> */
.L_x_1719:
[----:B------:R-:W-:Y:S01]  /*a420*/  FMUL R2, RZ, R10 ;  /* 0x0000000aff027220 */ /* 0x000fe20000400000 */
[----:B------:R-:W-:-:S07]  /*a430*/  IMAD.MOV.U32 R21, RZ, RZ, RZ ;  /* 0x000000ffff157224 */ /* 0x000fce00078e00ff */
.L_x_1718:
[C---:B------:R-:W-:Y:S01]  /*a440*/  LOP3.LUT R18, R21.reuse, 0x1, RZ, 0xc0, !PT ;  /* 0x0000000115127812 */ /* 0x040fe200078ec0ff */
[----:B------:R-:W-:Y:S01]  /*a450*/  FMUL R3, R2, R2 ;  /* 0x0000000202037220 */ /* 0x000fe20000400000 */
[----:B------:R-:W-:Y:S02]  /*a460*/  LOP3.LUT P2, RZ, R21, 0x2, RZ, 0xc0, !PT ;  /* 0x0000000215ff7812 */ /* 0x000fe4000784c0ff */
[----:B------:R-:W-:Y:S01]  /*a470*/  ISETP.NE.U32.AND P1, PT, R18, 0x1, PT ;  /* 0x000000011200780c */ /* 0x000fe20003f25070 */
[----:B------:R-:W-:-:S03]  /*a480*/  FFMA R18, R3, R0, -0.0013887860113754868507 ;  /* 0xbab607ed03127423 */ /* 0x000fc60000000000 */
[----:B------:R-:W-:Y:S02]  /*a490*/  FSEL R22, R5, 0.0083327032625675201416, !P1 ;  /* 0x3c0885e405167808 */ /* 0x000fe40004800000 */
[----:B------:R-:W-:Y:S02]  /*a4a0*/  FSEL R18, R18, -0.00019574658654164522886, !P1 ;  /* 0xb94d415312127808 */ /* 0x000fe40004800000 */
        /* <DEDUP_REMOVED lines=19> */
.L_x_1723:
        /* <DEDUP_REMOVED lines=28> */
[----:B--2---:R-:W-:Y:S02]  /*a7a0*/  @P0 SHF.L.W.U32.HI R2, R3, R7, R2 ;  /* 0x0000000703020219 */ /* 0x004fe40000010e02 */
[--C-:B------:R-:W-:Y:S02]  /*a7b0*/  SHF.R.U32.HI R20, RZ, 0x1e, R5.reuse ;  /* 0x0000001eff147819 */ /* 0x100fe40000011605 */
[C---:B------:R-:W-:Y:S01]  /*a7c0*/  SHF.L.W.U32.HI R7, R2.reuse, 0x2, R5 ;  /* 0x0000000202077819 */ /* 0x040fe20000010e05 */
[----:B------:R-:W-:-:S03]  /*a7d0*/  IMAD.SHL.U32 R2, R2, 0x4, RZ ;  /* 0x0000000402027824 */ /* 0x000fc600078e00ff */
[----:B------:R-:W-:Y:S02]  /*a7e0*/  SHF.R.S32.HI R3, RZ, 0x1f, R7 ;  /* 0x0000001fff037819 */ /* 0x000fe40000011407 */
[----:B------:R-:W-:Y:S02]  /*a7f0*/  LEA.HI R20, R7, R20, RZ, 0x1 ;  /* 0x0000001407147211 */ /* 0x000fe400078f08ff */
        /* <DEDUP_REMOVED lines=10> */
[----:B----4-:R-:W-:Y:S06]  /*a8a0*/  BRA `(.L_x_1721) ;  /* 0x0000000000087947 */ /* 0x010fec0003800000 */
.L_x_1722:
[----:B------:R-:W-:Y:S01]  /*a8b0*/  FMUL R12, RZ, R10 ;  /* 0x0000000aff0c7220 */ /* 0x000fe20000400000 */
[----:B------:R-:W-:-:S07]  /*a8c0*/  IMAD.MOV.U32 R20, RZ, RZ, RZ ;  /* 0x000000ffff147224 */ /* 0x000fce00078e00ff */
.L_x_1721:
[----:B------:R-:W-:Y:S01]  /*a8d0*/  FMUL R5, R12, R12 ;  /* 0x0000000c0c057220 */ /* 0x000fe20000400000 */
[C---:B------:R-:W-:Y:S01]  /*a8e0*/  LOP3.LUT R3, R20.reuse, 0x1, RZ, 0xc0, !PT ;  /* 0x0000000114037812 */ /* 0x040fe200078ec0ff */
[----:B------:R-:W-:Y:S02]  /*a8f0*/  VIADD R20, R20, 0x1 ;  /* 0x0000000114147836 */ /* 0x000fe40000000000 */
[----:B------:R-:W-:Y:S01]  /*a900*/  FFMA R2, R5, R0, -0.0013887860113754868507 ;  /* 0xbab607ed05027423 */ /* 0x000fe20000000000 */
[----:B------:R-:W-:Y:S02]  /*a910*/  ISETP.NE.U32.AND P0, PT, R3, 0x1, PT ;  /* 0x000000010300780c */ /* 0x000fe40003f05070 */
[----:B------:R-:W-:Y:S01]  /*a920*/  LOP3.LUT P1, RZ, R20, 0x2, RZ, 0xc0, !PT ;  /* 0x0000000214ff7812 */ /* 0x000fe2000782c0ff */
[----:B------:R-:W-:Y:S01]  /*a930*/  FMUL R20, R17, R18 ;  /* 0x0000001211147220 */ /* 0x000fe20000400000 */
[----:B------:R-:W-:Y:S02]  /*a940*/  FSEL R2, R2, -0.00019574658654164522886, P0 ;  /* 0xb94d415302027808 */ /* 0x000fe40000000000 */
[----:B------:R-:W-:-:S02]  /*a950*/  FSEL R6, R16, 0.041666727513074874878, !P0 ;  /* 0x3d2aaabb10067808 */ /* 0x000fc40004000000 */
[----:B------:R-:W-:Y:S02]  /*a960*/  FSEL R7, -R8, -0.4999999701976776123, !P0 ;  /* 0xbeffffff08077808 */ /* 0x000fe40004000100 */
[----:B------:R-:W-:Y:S01]  /*a970*/  FSEL R12, R12, 1, !P0 ;  /* 0x3f8000000c0c7808 */ /* 0x000fe20004000000 */
[C---:B------:R-:W-:Y:S02]  /*a980*/  FFMA R6, R5.reuse, R2, R6 ;  /* 0x0000000205067223 */ /* 0x040fe40000000006 */
[----:B------:R-:W4:Y:S02]  /*a990*/  LDC.64 R2, c[0x0][0x388] ;  /* 0x0000e200ff027b82 */ /* 0x000f240000000a00 */
[C---:B------:R-:W-:Y:S01]  /*a9a0*/  FFMA R6, R5.reuse, R6, R7 ;  /* 0x0000000605067223 */ /* 0x040fe20000000007 */
[----:B------:R-:W-:-:S04]  /*a9b0*/  FFMA R5, R5, R12, RZ ;  /* 0x0000000c05057223 */ /* 0x000fc800000000ff */
[----:B------:R-:W-:Y:S01]  /*a9c0*/  FFMA R6, R5, R6, R12 ;  /* 0x0000000605067223 */ /* 0x000fe2000000000c */
[----:B------:R-:W-:-:S03]  /*a9d0*/  FMUL R12, R11, R4 ;  /* 0x000000040b0c7220 */ /* 0x000fc60000400000 */
        /* <DEDUP_REMOVED lines=11> */
[C---:B--2---:R-:W-:Y:S01]  /*aa90*/  FMUL R4, R9.reuse, 0.63661974668502807617 ;  /* 0x3f22f98309047820 */ /* 0x044fe20000400000 */
[----:B------:R-:W-:-:S03]  /*aaa0*/  FSETP.GE.AND P0, PT, |R9|, 105615, PT ;  /* 0x47ce47800900780b */ /* 0x000fc60003f06200 */
[----:B------:R-:W1:Y:S02]  /*aab0*/  F2I.NTZ R12, R4 ;  /* 0x00000004000c7305 */ /* 0x000e640000203100 */
[----:B-1----:R-:W-:-:S05]  /*aac0*/  I2FP.F32.S32 R10, R12 ;  /* 0x0000000c000a7245 */ /* 0x002fca0000201400 */
        /* <DEDUP_REMOVED lines=13> */
.L_x_1726:
        /* <DEDUP_REMOVED lines=22> */
[----:B------:R-:W4:Y:S01]  /*ad00*/  @P0 LDL R5, [R10+0x10] ;  /* 0x000010000a050983 */ /* 0x000f220000100800 */
[----:B------:R-:W-:Y:S01]  /*ad10*/  LOP3.LUT R2, R7, 0x1f, RZ, 0xc0, !PT ;  /* 0x0000001f07027812 */ /* 0x000fe200078ec0ff */
[----:B------:R-:W-:Y:S01]  /*ad20*/  UMOV UR8, 0x54442d19 ;  /* 0x54442d1900087882 */ /* 0x000fe20000000000 */
[----:B------:R-:W-:-:S02]  /*ad30*/  UMOV UR9, 0x3bf921fb ;  /* 0x3bf921fb00097882 */ /* 0x000fc40000000000 */
[-C--:B--2---:R-:W-:Y:S02]  /*ad40*/  @P0 SHF.L.W.U32.HI R3, R4, R2.reuse, R3 ;  /* 0x0000000204030219 */ /* 0x084fe40000010e03 */
[----:B----4-:R-:W-:Y:S02]  /*ad50*/  @P0 SHF.L.W.U32.HI R4, R5, R2, R4 ;  /* 0x0000000205040219 */ /* 0x010fe40000010e04 */
[----:B------:R-:W-:Y:S02]  /*ad60*/  ISETP.GE.AND P0, PT, R9, RZ, PT ;  /* 0x000000ff0900720c */ /* 0x000fe40003f06270 */
[C-C-:B------:R-:W-:Y:S01]  /*ad70*/  SHF.L.W.U32.HI R2, R4.reuse, 0x2, R3.reuse ;  /* 0x0000000204027819 */ /* 0x140fe20000010e03 */
[----:B------:R-:W-:Y:S01]  /*ad80*/  IMAD.SHL.U32 R4, R4, 0x4, RZ ;  /* 0x0000000404047824 */ /* 0x000fe200078e00ff */
[----:B------:R-:W-:Y:S02]  /*ad90*/  SHF.R.U32.HI R3, RZ, 0x1e, R3 ;  /* 0x0000001eff037819 */ /* 0x000fe40000011603 */
[----:B------:R-:W-:-:S02]  /*ada0*/  SHF.R.S32.HI R5, RZ, 0x1f, R2 ;  /* 0x0000001fff057819 */ /* 0x000fc40000011402 */
[C---:B------:R-:W-:Y:S02]  /*adb0*/  LEA.HI R12, R2.reuse, R3, RZ, 0x1 ;  /* 0x00000003020c7211 */ /* 0x040fe400078f08ff */
[C---:B------:R-:W-:Y:S02]  /*adc0*/  LOP3.LUT R4, R5.reuse, R4, RZ, 0x3c, !PT ;  /* 0x0000000405047212 */ /* 0x040fe400078e3cff */
[----:B------:R-:W-:Y:S02]  /*add0*/  LOP3.LUT R5, R5, R2, RZ, 0x3c, !PT ;  /* 0x0000000205057212 */ /* 0x000fe400078e3cff */
[----:B------:R-:W-:Y:S01]  /*ade0*/  LOP3.LUT R9, R2, R9, RZ, 0x3c, !PT ;  /* 0x0000000902097212 */ /* 0x000fe200078e3cff */
        /* <DEDUP_REMOVED lines=8> */
.L_x_1725:
[----:B------:R-:W-:Y:S01]  /*ae70*/  FMUL R5, RZ, R9 ;  /* 0x00000009ff057220 */ /* 0x000fe20000400000 */
[----:B------:R-:W-:-:S07]  /*ae80*/  IMAD.MOV.U32 R12, RZ, RZ, RZ ;  /* 0x000000ffff0c7224 */ /* 0x000fce00078e00ff */
.L_x_1724:
[----:B------:R-:W-:Y:S01]  /*ae90*/  FMUL R3, R5, R5 ;  /* 0x0000000505037220 */ /* 0x000fe20000400000 */
[C---:B------:R-:W-:Y:S01]  /*aea0*/  LOP3.LUT R2, R12.reuse, 0x1, RZ, 0xc0, !PT ;  /* 0x000000010c027812 */ /* 0x040fe200078ec0ff */
[----:B------:R-:W-:Y:S02]  /*aeb0*/  VIADD R12, R12, 0x1 ;  /* 0x000000010c0c7836 */ /* 0x000fe40000000000 */
[----:B------:R-:W-:Y:S01]  /*aec0*/  FFMA R0, R3, R0, -0.0013887860113754868507 ;  /* 0xbab607ed03007423 */ /* 0x000fe20000000000 */
[----:B------:R-:W-:Y:S02]  /*aed0*/  ISETP.NE.U32.AND P0, PT, R2, 0x1, PT ;  /* 0x000000010200780c */ /* 0x000fe40003f05070 */
        /* <DEDUP_REMOVED lines=9> */
[----:B------:R-:W-:-:S04]  /*af70*/  @P1 FADD R0, RZ, -R0 ;  /* 0x80000000ff001221 */ /* 0x000fc80000000000 */
[----:B------:R-:W-:-:S05]  /*af80*/  FMUL R3, R0, UR5 ;  /* 0x0000000500037c20 */ /* 0x000fca0008400000 */
[----:B------:R-:W-:Y:S01]  /*af90*/  STG.E desc[UR6][R14.64+0xc4], R3 ;  /* 0x0000c4030e007986 */ /* 0x000fe2000c101906 */
[----:B------:R-:W-:Y:S05]  /*afa0*/  EXIT ;  /* 0x000000000000794d */ /* 0x000fea0003800000 */
.L_x_1727:
        /* <DEDUP_REMOVED lines=13> */
.L_x_1731:


//--------------------- .nv.global.init           --------------------------
	.section	.nv.global.init,"aw",@progbits
	.align	4
.nv.global.init:
	.type		__cudart_i2opi_f,@object
	.size		__cudart_i2opi_f,(.L_0 - __cudart_i2opi_f)
__cudart_i2opi_f:
        /*0000*/ 	.byte	0x41, 0x90, 0x43, 0x3c, 0x99, 0x95, 0x62, 0xdb, 0xc0, 0xdd, 0x34, 0xf5, 0xd1, 0x57, 0x27, 0xfc
        /*0010*/ 	.byte	0x29, 0x15, 0x44, 0x4e, 0x6e, 0x83, 0xf9, 0xa2
.L_0:


//--------------------- .nv.shared.reserved.0     --------------------------
	.section	.nv.shared.reserved.0,"aw",@nobits
	.weak		__nv_reservedSMEM_offset_0_alias
	.size		__nv_reservedSMEM_offset_0_alias, 0, 64
	.other		__nv_reservedSMEM_offset_0_alias,@"STO_CUDA_RESERVED_SHARED STV_DEFAULT"
__nv_reservedSMEM_offset_0_alias:
	.zero		0
	.zero		64


//--------------------- .nv.constant0._Z15dirtymap_kernel10floatArrayS_S_S_f11chordParamsPfPKf --------------------------
	.section	.nv.constant0._Z15dirtymap_kernel10floatArrayS_S_S_f11chordParamsPfPKf,"a",@progbits
	.sectionflags	@""
	.align	4
.nv.constant0._Z15dirtymap_kernel10floatArrayS_S_S_f11chordParamsPfPKf:
	.zero		1040


//--------------------- .nv.constant0._Z10precomputePf11chordParams --------------------------
	.section	.nv.constant0._Z10precomputePf11chordParams,"a",@progbits
	.sectionflags	@""
	.align	4
.nv.constant0._Z10precomputePf11chordParams:
	.zero		960


//--------------------- SYMBOLS --------------------------

	.type		.nv.reservedSmem.offset0,@object
	.size		.nv.reservedSmem.offset0,0x4
